//
// Generated by NVIDIA NVVM Compiler
//
// Compiler Build ID: CL-36424714
// Cuda compilation tools, release 13.0, V13.0.88
// Based on NVVM 20.0.0
//

.version 9.0
.target sm_100
.address_size 64

	// .globl	_Z4swapPdimii
.global .align 1 .b8 _ZN34_INTERNAL_a3ad9ce2_4_k_cu_f0a8fe2e4cuda3std3__45__cpo5beginE[1];
.global .align 1 .b8 _ZN34_INTERNAL_a3ad9ce2_4_k_cu_f0a8fe2e4cuda3std3__45__cpo3endE[1];
.global .align 1 .b8 _ZN34_INTERNAL_a3ad9ce2_4_k_cu_f0a8fe2e4cuda3std3__45__cpo6cbeginE[1];
.global .align 1 .b8 _ZN34_INTERNAL_a3ad9ce2_4_k_cu_f0a8fe2e4cuda3std3__45__cpo4cendE[1];
.global .align 1 .b8 _ZN34_INTERNAL_a3ad9ce2_4_k_cu_f0a8fe2e4cuda3std3__45__cpo6rbeginE[1];
.global .align 1 .b8 _ZN34_INTERNAL_a3ad9ce2_4_k_cu_f0a8fe2e4cuda3std3__45__cpo4rendE[1];
.global .align 1 .b8 _ZN34_INTERNAL_a3ad9ce2_4_k_cu_f0a8fe2e4cuda3std3__45__cpo7crbeginE[1];
.global .align 1 .b8 _ZN34_INTERNAL_a3ad9ce2_4_k_cu_f0a8fe2e4cuda3std3__45__cpo5crendE[1];
.global .align 1 .b8 _ZN34_INTERNAL_a3ad9ce2_4_k_cu_f0a8fe2e4cuda3std3__436_GLOBAL__N__a3ad9ce2_4_k_cu_f0a8fe2e6ignoreE[1];
.global .align 1 .b8 _ZN34_INTERNAL_a3ad9ce2_4_k_cu_f0a8fe2e4cuda3std3__419piecewise_constructE[1];
.global .align 1 .b8 _ZN34_INTERNAL_a3ad9ce2_4_k_cu_f0a8fe2e4cuda3std3__48in_placeE[1];
.global .align 1 .b8 _ZN34_INTERNAL_a3ad9ce2_4_k_cu_f0a8fe2e4cuda3std3__420unreachable_sentinelE[1];
.global .align 1 .b8 _ZN34_INTERNAL_a3ad9ce2_4_k_cu_f0a8fe2e4cuda3std3__47nulloptE[1];
.global .align 1 .b8 _ZN34_INTERNAL_a3ad9ce2_4_k_cu_f0a8fe2e4cuda3std3__48unexpectE[1];
.global .align 1 .b8 _ZN34_INTERNAL_a3ad9ce2_4_k_cu_f0a8fe2e4cuda3std6ranges3__45__cpo4swapE[1];
.global .align 1 .b8 _ZN34_INTERNAL_a3ad9ce2_4_k_cu_f0a8fe2e4cuda3std6ranges3__45__cpo9iter_moveE[1];
.global .align 1 .b8 _ZN34_INTERNAL_a3ad9ce2_4_k_cu_f0a8fe2e4cuda3std6ranges3__45__cpo5beginE[1];
.global .align 1 .b8 _ZN34_INTERNAL_a3ad9ce2_4_k_cu_f0a8fe2e4cuda3std6ranges3__45__cpo3endE[1];
.global .align 1 .b8 _ZN34_INTERNAL_a3ad9ce2_4_k_cu_f0a8fe2e4cuda3std6ranges3__45__cpo6cbeginE[1];
.global .align 1 .b8 _ZN34_INTERNAL_a3ad9ce2_4_k_cu_f0a8fe2e4cuda3std6ranges3__45__cpo4cendE[1];
.global .align 1 .b8 _ZN34_INTERNAL_a3ad9ce2_4_k_cu_f0a8fe2e4cuda3std6ranges3__45__cpo7advanceE[1];
.global .align 1 .b8 _ZN34_INTERNAL_a3ad9ce2_4_k_cu_f0a8fe2e4cuda3std6ranges3__45__cpo9iter_swapE[1];
.global .align 1 .b8 _ZN34_INTERNAL_a3ad9ce2_4_k_cu_f0a8fe2e4cuda3std6ranges3__45__cpo4nextE[1];
.global .align 1 .b8 _ZN34_INTERNAL_a3ad9ce2_4_k_cu_f0a8fe2e4cuda3std6ranges3__45__cpo4prevE[1];
.global .align 1 .b8 _ZN34_INTERNAL_a3ad9ce2_4_k_cu_f0a8fe2e4cuda3std6ranges3__45__cpo4dataE[1];
.global .align 1 .b8 _ZN34_INTERNAL_a3ad9ce2_4_k_cu_f0a8fe2e4cuda3std6ranges3__45__cpo5cdataE[1];
.global .align 1 .b8 _ZN34_INTERNAL_a3ad9ce2_4_k_cu_f0a8fe2e4cuda3std6ranges3__45__cpo4sizeE[1];
.global .align 1 .b8 _ZN34_INTERNAL_a3ad9ce2_4_k_cu_f0a8fe2e4cuda3std6ranges3__45__cpo5ssizeE[1];
.global .align 1 .b8 _ZN34_INTERNAL_a3ad9ce2_4_k_cu_f0a8fe2e4cuda3std6ranges3__45__cpo8distanceE[1];
.global .align 1 .b8 _ZN34_INTERNAL_a3ad9ce2_4_k_cu_f0a8fe2e6thrust24THRUST_300001_SM_1000_NS8cuda_cub3parE[1];
.global .align 1 .b8 _ZN34_INTERNAL_a3ad9ce2_4_k_cu_f0a8fe2e6thrust24THRUST_300001_SM_1000_NS8cuda_cub10par_nosyncE[1];
.global .align 1 .b8 _ZN34_INTERNAL_a3ad9ce2_4_k_cu_f0a8fe2e6thrust24THRUST_300001_SM_1000_NS6system6detail10sequential3seqE[1];
.global .align 1 .b8 _ZN34_INTERNAL_a3ad9ce2_4_k_cu_f0a8fe2e6thrust24THRUST_300001_SM_1000_NS6system3cpp3parE[1];
.global .align 1 .b8 _ZN34_INTERNAL_a3ad9ce2_4_k_cu_f0a8fe2e6thrust24THRUST_300001_SM_1000_NS12placeholders2_1E[1];
.global .align 1 .b8 _ZN34_INTERNAL_a3ad9ce2_4_k_cu_f0a8fe2e6thrust24THRUST_300001_SM_1000_NS12placeholders2_2E[1];
.global .align 1 .b8 _ZN34_INTERNAL_a3ad9ce2_4_k_cu_f0a8fe2e6thrust24THRUST_300001_SM_1000_NS12placeholders2_3E[1];
.global .align 1 .b8 _ZN34_INTERNAL_a3ad9ce2_4_k_cu_f0a8fe2e6thrust24THRUST_300001_SM_1000_NS12placeholders2_4E[1];
.global .align 1 .b8 _ZN34_INTERNAL_a3ad9ce2_4_k_cu_f0a8fe2e6thrust24THRUST_300001_SM_1000_NS12placeholders2_5E[1];
.global .align 1 .b8 _ZN34_INTERNAL_a3ad9ce2_4_k_cu_f0a8fe2e6thrust24THRUST_300001_SM_1000_NS12placeholders2_6E[1];
.global .align 1 .b8 _ZN34_INTERNAL_a3ad9ce2_4_k_cu_f0a8fe2e6thrust24THRUST_300001_SM_1000_NS12placeholders2_7E[1];
.global .align 1 .b8 _ZN34_INTERNAL_a3ad9ce2_4_k_cu_f0a8fe2e6thrust24THRUST_300001_SM_1000_NS12placeholders2_8E[1];
.global .align 1 .b8 _ZN34_INTERNAL_a3ad9ce2_4_k_cu_f0a8fe2e6thrust24THRUST_300001_SM_1000_NS12placeholders2_9E[1];
.global .align 1 .b8 _ZN34_INTERNAL_a3ad9ce2_4_k_cu_f0a8fe2e6thrust24THRUST_300001_SM_1000_NS12placeholders3_10E[1];
.global .align 1 .b8 _ZN34_INTERNAL_a3ad9ce2_4_k_cu_f0a8fe2e6thrust24THRUST_300001_SM_1000_NS3seqE[1];
.global .align 1 .b8 _ZN34_INTERNAL_a3ad9ce2_4_k_cu_f0a8fe2e6thrust24THRUST_300001_SM_1000_NS6deviceE[1];
.extern .shared .align 16 .b8 _ZN6thrust24THRUST_300001_SM_1000_NS8cuda_cub4core6detail5shmemE[];

.visible .entry _Z4swapPdimii(
	.param .u64 .ptr .align 1 _Z4swapPdimii_param_0,
	.param .u32 _Z4swapPdimii_param_1,
	.param .u64 _Z4swapPdimii_param_2,
	.param .u32 _Z4swapPdimii_param_3,
	.param .u32 _Z4swapPdimii_param_4
)
{
	.reg .pred 	%p<7>;
	.reg .b32 	%r<37>;
	.reg .b64 	%rd<46>;
	.reg .b64 	%fd<11>;

	ld.param.u64 	%rd5, [_Z4swapPdimii_param_0];
	ld.param.u32 	%r12, [_Z4swapPdimii_param_1];
	ld.param.u64 	%rd4, [_Z4swapPdimii_param_2];
	ld.param.u32 	%r13, [_Z4swapPdimii_param_3];
	ld.param.u32 	%r14, [_Z4swapPdimii_param_4];
	cvta.to.global.u64 	%rd1, %rd5;
	mov.u32 	%r15, %ntid.x;
	mov.u32 	%r16, %ctaid.x;
	mov.u32 	%r17, %tid.x;
	mad.lo.s32 	%r35, %r15, %r16, %r17;
	mov.u32 	%r18, %nctaid.x;
	mul.lo.s32 	%r2, %r18, %r15;
	setp.gt.s32 	%p1, %r35, %r12;
	@%p1 bra 	$L__BB0_6;
	cvt.s64.s32 	%rd2, %r13;
	cvt.s64.s32 	%rd3, %r14;
	add.s32 	%r19, %r35, %r2;
	add.s32 	%r20, %r12, 1;
	max.s32 	%r21, %r19, %r20;
	setp.lt.s32 	%p2, %r19, %r20;
	selp.u32 	%r22, 1, 0, %p2;
	add.s32 	%r23, %r19, %r22;
	sub.s32 	%r24, %r21, %r23;
	max.u32 	%r25, %r2, 1;
	div.u32 	%r26, %r24, %r25;
	add.s32 	%r3, %r26, %r22;
	and.b32  	%r27, %r3, 3;
	setp.eq.s32 	%p3, %r27, 3;
	@%p3 bra 	$L__BB0_4;
	add.s32 	%r28, %r3, 1;
	and.b32  	%r29, %r28, 3;
	neg.s32 	%r33, %r29;
$L__BB0_3:
	.pragma "nounroll";
	cvt.s64.s32 	%rd6, %r35;
	mul.lo.s64 	%rd7, %rd4, %rd6;
	add.s64 	%rd8, %rd7, %rd2;
	shl.b64 	%rd9, %rd8, 3;
	add.s64 	%rd10, %rd1, %rd9;
	ld.global.f64 	%fd1, [%rd10];
	add.s64 	%rd11, %rd7, %rd3;
	shl.b64 	%rd12, %rd11, 3;
	add.s64 	%rd13, %rd1, %rd12;
	ld.global.f64 	%fd2, [%rd13];
	st.global.f64 	[%rd10], %fd2;
	st.global.f64 	[%rd13], %fd1;
	add.s32 	%r35, %r35, %r2;
	add.s32 	%r33, %r33, 1;
	setp.ne.s32 	%p4, %r33, 0;
	@%p4 bra 	$L__BB0_3;
$L__BB0_4:
	setp.lt.u32 	%p5, %r3, 3;
	@%p5 bra 	$L__BB0_6;
$L__BB0_5:
	cvt.s64.s32 	%rd14, %r35;
	mul.lo.s64 	%rd15, %rd4, %rd14;
	add.s64 	%rd16, %rd15, %rd2;
	shl.b64 	%rd17, %rd16, 3;
	add.s64 	%rd18, %rd1, %rd17;
	ld.global.f64 	%fd3, [%rd18];
	add.s64 	%rd19, %rd15, %rd3;
	shl.b64 	%rd20, %rd19, 3;
	add.s64 	%rd21, %rd1, %rd20;
	ld.global.f64 	%fd4, [%rd21];
	st.global.f64 	[%rd18], %fd4;
	st.global.f64 	[%rd21], %fd3;
	add.s32 	%r30, %r35, %r2;
	cvt.s64.s32 	%rd22, %r30;
	mul.lo.s64 	%rd23, %rd4, %rd22;
	add.s64 	%rd24, %rd23, %rd2;
	shl.b64 	%rd25, %rd24, 3;
	add.s64 	%rd26, %rd1, %rd25;
	ld.global.f64 	%fd5, [%rd26];
	add.s64 	%rd27, %rd23, %rd3;
	shl.b64 	%rd28, %rd27, 3;
	add.s64 	%rd29, %rd1, %rd28;
	ld.global.f64 	%fd6, [%rd29];
	st.global.f64 	[%rd26], %fd6;
	st.global.f64 	[%rd29], %fd5;
	add.s32 	%r31, %r30, %r2;
	cvt.s64.s32 	%rd30, %r31;
	mul.lo.s64 	%rd31, %rd4, %rd30;
	add.s64 	%rd32, %rd31, %rd2;
	shl.b64 	%rd33, %rd32, 3;
	add.s64 	%rd34, %rd1, %rd33;
	ld.global.f64 	%fd7, [%rd34];
	add.s64 	%rd35, %rd31, %rd3;
	shl.b64 	%rd36, %rd35, 3;
	add.s64 	%rd37, %rd1, %rd36;
	ld.global.f64 	%fd8, [%rd37];
	st.global.f64 	[%rd34], %fd8;
	st.global.f64 	[%rd37], %fd7;
	add.s32 	%r32, %r31, %r2;
	cvt.s64.s32 	%rd38, %r32;
	mul.lo.s64 	%rd39, %rd4, %rd38;
	add.s64 	%rd40, %rd39, %rd2;
	shl.b64 	%rd41, %rd40, 3;
	add.s64 	%rd42, %rd1, %rd41;
	ld.global.f64 	%fd9, [%rd42];
	add.s64 	%rd43, %rd39, %rd3;
	shl.b64 	%rd44, %rd43, 3;
	add.s64 	%rd45, %rd1, %rd44;
	ld.global.f64 	%fd10, [%rd45];
	st.global.f64 	[%rd42], %fd10;
	st.global.f64 	[%rd45], %fd9;
	add.s32 	%r35, %r32, %r2;
	setp.le.s32 	%p6, %r35, %r12;
	@%p6 bra 	$L__BB0_5;
$L__BB0_6:
	ret;

}
	// .globl	_Z16rows_eliminationPdimi
.visible .entry _Z16rows_eliminationPdimi(
	.param .u64 .ptr .align 1 _Z16rows_eliminationPdimi_param_0,
	.param .u32 _Z16rows_eliminationPdimi_param_1,
	.param .u64 _Z16rows_eliminationPdimi_param_2,
	.param .u32 _Z16rows_eliminationPdimi_param_3
)
{
	.reg .pred 	%p<6>;
	.reg .b32 	%r<28>;
	.reg .b64 	%rd<21>;
	.reg .b64 	%fd<8>;

	ld.param.u64 	%rd7, [_Z16rows_eliminationPdimi_param_0];
	ld.param.u32 	%r11, [_Z16rows_eliminationPdimi_param_1];
	ld.param.u64 	%rd6, [_Z16rows_eliminationPdimi_param_2];
	ld.param.u32 	%r12, [_Z16rows_eliminationPdimi_param_3];
	cvta.to.global.u64 	%rd1, %rd7;
	mov.u32 	%r1, %ntid.y;
	mov.u32 	%r13, %ctaid.y;
	mov.u32 	%r14, %tid.y;
	mad.lo.s32 	%r15, %r1, %r13, %r14;
	add.s32 	%r2, %r12, 1;
	cvt.s64.s32 	%rd2, %r12;
	mul.lo.s64 	%rd3, %rd6, %rd2;
	add.s32 	%r26, %r15, %r2;
	setp.gt.s32 	%p1, %r26, %r11;
	@%p1 bra 	$L__BB1_8;
	mov.u32 	%r16, %ntid.x;
	add.s64 	%rd8, %rd3, %rd2;
	shl.b64 	%rd9, %rd8, 3;
	add.s64 	%rd10, %rd1, %rd9;
	ld.global.f64 	%fd1, [%rd10];
	shr.s32 	%r17, %r2, 31;
	shr.u32 	%r18, %r17, 28;
	add.s32 	%r19, %r2, %r18;
	and.b32  	%r20, %r19, -16;
	mov.u32 	%r21, %tid.x;
	mov.u32 	%r22, %ctaid.x;
	mad.lo.s32 	%r23, %r16, %r22, %r21;
	add.s32 	%r4, %r20, %r23;
	mov.u32 	%r24, %nctaid.y;
	mul.lo.s32 	%r5, %r24, %r1;
	mov.u32 	%r25, %nctaid.x;
	mul.lo.s32 	%r6, %r25, %r16;
$L__BB1_2:
	setp.ge.s32 	%p2, %r4, %r11;
	cvt.s64.s32 	%rd11, %r26;
	mul.lo.s64 	%rd4, %rd6, %rd11;
	add.s64 	%rd12, %rd4, %rd2;
	shl.b64 	%rd13, %rd12, 3;
	add.s64 	%rd5, %rd1, %rd13;
	@%p2 bra 	$L__BB1_7;
	ld.global.f64 	%fd2, [%rd5];
	mov.u32 	%r27, %r4;
$L__BB1_4:
	setp.le.s32 	%p3, %r27, %r12;
	@%p3 bra 	$L__BB1_6;
	cvt.s64.s32 	%rd14, %r27;
	add.s64 	%rd15, %rd3, %rd14;
	shl.b64 	%rd16, %rd15, 3;
	add.s64 	%rd17, %rd1, %rd16;
	ld.global.f64 	%fd3, [%rd17];
	div.rn.f64 	%fd4, %fd3, %fd1;
	mul.f64 	%fd5, %fd2, %fd4;
	add.s64 	%rd18, %rd4, %rd14;
	shl.b64 	%rd19, %rd18, 3;
	add.s64 	%rd20, %rd1, %rd19;
	ld.global.f64 	%fd6, [%rd20];
	sub.f64 	%fd7, %fd6, %fd5;
	st.global.f64 	[%rd20], %fd7;
$L__BB1_6:
	add.s32 	%r27, %r27, %r6;
	setp.lt.s32 	%p4, %r27, %r11;
	@%p4 bra 	$L__BB1_4;
$L__BB1_7:
	add.s32 	%r26, %r26, %r5;
	setp.le.s32 	%p5, %r26, %r11;
	@%p5 bra 	$L__BB1_2;
$L__BB1_8:
	ret;

}
	// .globl	_Z20backward_eliminationPdimi
.visible .entry _Z20backward_eliminationPdimi(
	.param .u64 .ptr .align 1 _Z20backward_eliminationPdimi_param_0,
	.param .u32 _Z20backward_eliminationPdimi_param_1,
	.param .u64 _Z20backward_eliminationPdimi_param_2,
	.param .u32 _Z20backward_eliminationPdimi_param_3
)
{
	.reg .pred 	%p<7>;
	.reg .b32 	%r<33>;
	.reg .b64 	%rd<49>;
	.reg .b64 	%fd<24>;

	ld.param.u64 	%rd4, [_Z20backward_eliminationPdimi_param_0];
	ld.param.s32 	%rd5, [_Z20backward_eliminationPdimi_param_1];
	ld.param.u64 	%rd6, [_Z20backward_eliminationPdimi_param_2];
	ld.param.u32 	%r12, [_Z20backward_eliminationPdimi_param_3];
	cvta.to.global.u64 	%rd1, %rd4;
	mov.u32 	%r13, %ntid.x;
	mov.u32 	%r14, %ctaid.x;
	mov.u32 	%r15, %tid.x;
	mad.lo.s32 	%r31, %r13, %r14, %r15;
	mov.u32 	%r16, %nctaid.x;
	mul.lo.s32 	%r2, %r16, %r13;
	mul.lo.s64 	%rd2, %rd6, %rd5;
	cvt.s64.s32 	%rd7, %r12;
	add.s64 	%rd8, %rd2, %rd7;
	shl.b64 	%rd9, %rd8, 3;
	add.s64 	%rd10, %rd1, %rd9;
	ld.global.f64 	%fd2, [%rd10];
	mul.lo.s64 	%rd3, %rd6, %rd7;
	add.s64 	%rd11, %rd3, %rd7;
	shl.b64 	%rd12, %rd11, 3;
	add.s64 	%rd13, %rd1, %rd12;
	ld.global.f64 	%fd3, [%rd13];
	div.rn.f64 	%fd1, %fd2, %fd3;
	setp.ge.s32 	%p1, %r31, %r12;
	@%p1 bra 	$L__BB2_6;
	add.s32 	%r17, %r31, %r2;
	max.s32 	%r18, %r12, %r17;
	setp.lt.s32 	%p2, %r17, %r12;
	selp.u32 	%r19, 1, 0, %p2;
	add.s32 	%r20, %r17, %r19;
	sub.s32 	%r21, %r18, %r20;
	div.u32 	%r22, %r21, %r2;
	add.s32 	%r3, %r22, %r19;
	and.b32  	%r23, %r3, 3;
	setp.eq.s32 	%p3, %r23, 3;
	@%p3 bra 	$L__BB2_4;
	add.s32 	%r24, %r3, 1;
	and.b32  	%r25, %r24, 3;
	neg.s32 	%r29, %r25;
$L__BB2_3:
	.pragma "nounroll";
	cvt.s64.s32 	%rd14, %r31;
	add.s64 	%rd15, %rd2, %rd14;
	shl.b64 	%rd16, %rd15, 3;
	add.s64 	%rd17, %rd1, %rd16;
	add.s64 	%rd18, %rd3, %rd14;
	shl.b64 	%rd19, %rd18, 3;
	add.s64 	%rd20, %rd1, %rd19;
	ld.global.f64 	%fd4, [%rd20];
	mul.f64 	%fd5, %fd1, %fd4;
	ld.global.f64 	%fd6, [%rd17];
	sub.f64 	%fd7, %fd6, %fd5;
	st.global.f64 	[%rd17], %fd7;
	add.s32 	%r31, %r31, %r2;
	add.s32 	%r29, %r29, 1;
	setp.ne.s32 	%p4, %r29, 0;
	@%p4 bra 	$L__BB2_3;
$L__BB2_4:
	setp.lt.u32 	%p5, %r3, 3;
	@%p5 bra 	$L__BB2_6;
$L__BB2_5:
	cvt.s64.s32 	%rd21, %r31;
	add.s64 	%rd22, %rd3, %rd21;
	shl.b64 	%rd23, %rd22, 3;
	add.s64 	%rd24, %rd1, %rd23;
	ld.global.f64 	%fd8, [%rd24];
	mul.f64 	%fd9, %fd1, %fd8;
	add.s64 	%rd25, %rd2, %rd21;
	shl.b64 	%rd26, %rd25, 3;
	add.s64 	%rd27, %rd1, %rd26;
	ld.global.f64 	%fd10, [%rd27];
	sub.f64 	%fd11, %fd10, %fd9;
	st.global.f64 	[%rd27], %fd11;
	add.s32 	%r26, %r31, %r2;
	cvt.s64.s32 	%rd28, %r26;
	add.s64 	%rd29, %rd3, %rd28;
	shl.b64 	%rd30, %rd29, 3;
	add.s64 	%rd31, %rd1, %rd30;
	ld.global.f64 	%fd12, [%rd31];
	mul.f64 	%fd13, %fd1, %fd12;
	add.s64 	%rd32, %rd2, %rd28;
	shl.b64 	%rd33, %rd32, 3;
	add.s64 	%rd34, %rd1, %rd33;
	ld.global.f64 	%fd14, [%rd34];
	sub.f64 	%fd15, %fd14, %fd13;
	st.global.f64 	[%rd34], %fd15;
	add.s32 	%r27, %r26, %r2;
	cvt.s64.s32 	%rd35, %r27;
	add.s64 	%rd36, %rd3, %rd35;
	shl.b64 	%rd37, %rd36, 3;
	add.s64 	%rd38, %rd1, %rd37;
	ld.global.f64 	%fd16, [%rd38];
	mul.f64 	%fd17, %fd1, %fd16;
	add.s64 	%rd39, %rd2, %rd35;
	shl.b64 	%rd40, %rd39, 3;
	add.s64 	%rd41, %rd1, %rd40;
	ld.global.f64 	%fd18, [%rd41];
	sub.f64 	%fd19, %fd18, %fd17;
	st.global.f64 	[%rd41], %fd19;
	add.s32 	%r28, %r27, %r2;
	cvt.s64.s32 	%rd42, %r28;
	add.s64 	%rd43, %rd3, %rd42;
	shl.b64 	%rd44, %rd43, 3;
	add.s64 	%rd45, %rd1, %rd44;
	ld.global.f64 	%fd20, [%rd45];
	mul.f64 	%fd21, %fd1, %fd20;
	add.s64 	%rd46, %rd2, %rd42;
	shl.b64 	%rd47, %rd46, 3;
	add.s64 	%rd48, %rd1, %rd47;
	ld.global.f64 	%fd22, [%rd48];
	sub.f64 	%fd23, %fd22, %fd21;
	st.global.f64 	[%rd48], %fd23;
	add.s32 	%r31, %r28, %r2;
	setp.lt.s32 	%p6, %r31, %r12;
	@%p6 bra 	$L__BB2_5;
$L__BB2_6:
	ret;

}
	// .globl	_Z9normalizePdim
.visible .entry _Z9normalizePdim(
	.param .u64 .ptr .align 1 _Z9normalizePdim_param_0,
	.param .u32 _Z9normalizePdim_param_1,
	.param .u64 _Z9normalizePdim_param_2
)
{
	.reg .pred 	%p<7>;
	.reg .b32 	%r<33>;
	.reg .b64 	%rd<41>;
	.reg .b64 	%fd<16>;

	ld.param.u64 	%rd4, [_Z9normalizePdim_param_0];
	ld.param.u32 	%r12, [_Z9normalizePdim_param_1];
	ld.param.u64 	%rd3, [_Z9normalizePdim_param_2];
	cvta.to.global.u64 	%rd1, %rd4;
	mov.u32 	%r13, %ntid.x;
	mov.u32 	%r14, %ctaid.x;
	mov.u32 	%r15, %tid.x;
	mad.lo.s32 	%r31, %r13, %r14, %r15;
	mov.u32 	%r16, %nctaid.x;
	mul.lo.s32 	%r2, %r16, %r13;
	setp.ge.s32 	%p1, %r31, %r12;
	@%p1 bra 	$L__BB3_6;
	cvt.s64.s32 	%rd5, %r12;
	mul.lo.s64 	%rd2, %rd3, %rd5;
	add.s32 	%r17, %r31, %r2;
	max.s32 	%r18, %r12, %r17;
	setp.lt.s32 	%p2, %r17, %r12;
	selp.u32 	%r19, 1, 0, %p2;
	add.s32 	%r20, %r17, %r19;
	sub.s32 	%r21, %r18, %r20;
	div.u32 	%r22, %r21, %r2;
	add.s32 	%r3, %r22, %r19;
	and.b32  	%r23, %r3, 3;
	setp.eq.s32 	%p3, %r23, 3;
	@%p3 bra 	$L__BB3_4;
	add.s32 	%r24, %r3, 1;
	and.b32  	%r25, %r24, 3;
	neg.s32 	%r29, %r25;
$L__BB3_3:
	.pragma "nounroll";
	cvt.s64.s32 	%rd6, %r31;
	add.s64 	%rd7, %rd2, %rd6;
	shl.b64 	%rd8, %rd7, 3;
	add.s64 	%rd9, %rd1, %rd8;
	ld.global.f64 	%fd1, [%rd9];
	mad.lo.s64 	%rd10, %rd3, %rd6, %rd6;
	shl.b64 	%rd11, %rd10, 3;
	add.s64 	%rd12, %rd1, %rd11;
	ld.global.f64 	%fd2, [%rd12];
	div.rn.f64 	%fd3, %fd1, %fd2;
	st.global.f64 	[%rd9], %fd3;
	add.s32 	%r31, %r31, %r2;
	add.s32 	%r29, %r29, 1;
	setp.ne.s32 	%p4, %r29, 0;
	@%p4 bra 	$L__BB3_3;
$L__BB3_4:
	setp.lt.u32 	%p5, %r3, 3;
	@%p5 bra 	$L__BB3_6;
$L__BB3_5:
	cvt.s64.s32 	%rd13, %r31;
	add.s64 	%rd14, %rd2, %rd13;
	shl.b64 	%rd15, %rd14, 3;
	add.s64 	%rd16, %rd1, %rd15;
	ld.global.f64 	%fd4, [%rd16];
	mad.lo.s64 	%rd17, %rd3, %rd13, %rd13;
	shl.b64 	%rd18, %rd17, 3;
	add.s64 	%rd19, %rd1, %rd18;
	ld.global.f64 	%fd5, [%rd19];
	div.rn.f64 	%fd6, %fd4, %fd5;
	st.global.f64 	[%rd16], %fd6;
	add.s32 	%r26, %r31, %r2;
	cvt.s64.s32 	%rd20, %r26;
	add.s64 	%rd21, %rd2, %rd20;
	shl.b64 	%rd22, %rd21, 3;
	add.s64 	%rd23, %rd1, %rd22;
	ld.global.f64 	%fd7, [%rd23];
	mad.lo.s64 	%rd24, %rd3, %rd20, %rd20;
	shl.b64 	%rd25, %rd24, 3;
	add.s64 	%rd26, %rd1, %rd25;
	ld.global.f64 	%fd8, [%rd26];
	div.rn.f64 	%fd9, %fd7, %fd8;
	st.global.f64 	[%rd23], %fd9;
	add.s32 	%r27, %r26, %r2;
	cvt.s64.s32 	%rd27, %r27;
	add.s64 	%rd28, %rd2, %rd27;
	shl.b64 	%rd29, %rd28, 3;
	add.s64 	%rd30, %rd1, %rd29;
	ld.global.f64 	%fd10, [%rd30];
	mad.lo.s64 	%rd31, %rd3, %rd27, %rd27;
	shl.b64 	%rd32, %rd31, 3;
	add.s64 	%rd33, %rd1, %rd32;
	ld.global.f64 	%fd11, [%rd33];
	div.rn.f64 	%fd12, %fd10, %fd11;
	st.global.f64 	[%rd30], %fd12;
	add.s32 	%r28, %r27, %r2;
	cvt.s64.s32 	%rd34, %r28;
	add.s64 	%rd35, %rd2, %rd34;
	shl.b64 	%rd36, %rd35, 3;
	add.s64 	%rd37, %rd1, %rd36;
	ld.global.f64 	%fd13, [%rd37];
	mad.lo.s64 	%rd38, %rd3, %rd34, %rd34;
	shl.b64 	%rd39, %rd38, 3;
	add.s64 	%rd40, %rd1, %rd39;
	ld.global.f64 	%fd14, [%rd40];
	div.rn.f64 	%fd15, %fd13, %fd14;
	st.global.f64 	[%rd37], %fd15;
	add.s32 	%r31, %r28, %r2;
	setp.lt.s32 	%p6, %r31, %r12;
	@%p6 bra 	$L__BB3_5;
$L__BB3_6:
	ret;

}
	// .globl	_ZN6thrust24THRUST_300001_SM_1000_NS8cuda_cub4core6detail13_kernel_agentINS1_8__reduce11ReduceAgentINS0_12zip_iteratorIN4cuda3std3__45tupleIJNS0_10device_ptrIdEENS0_17counting_iteratorIlNS0_11use_defaultESF_SF_EEEEEEEPNSB_IJdlEEESJ_iNS1_9__extrema9arg_max_fIdl10comparatorEEEEJSI_SK_iSO_EEEvDpT0_
.visible .entry _ZN6thrust24THRUST_300001_SM_1000_NS8cuda_cub4core6detail13_kernel_agentINS1_8__reduce11ReduceAgentINS0_12zip_iteratorIN4cuda3std3__45tupleIJNS0_10device_ptrIdEENS0_17counting_iteratorIlNS0_11use_defaultESF_SF_EEEEEEEPNSB_IJdlEEESJ_iNS1_9__extrema9arg_max_fIdl10comparatorEEEEJSI_SK_iSO_EEEvDpT0_(
	.param .align 8 .b8 _ZN6thrust24THRUST_300001_SM_1000_NS8cuda_cub4core6detail13_kernel_agentINS1_8__reduce11ReduceAgentINS0_12zip_iteratorIN4cuda3std3__45tupleIJNS0_10device_ptrIdEENS0_17counting_iteratorIlNS0_11use_defaultESF_SF_EEEEEEEPNSB_IJdlEEESJ_iNS1_9__extrema9arg_max_fIdl10comparatorEEEEJSI_SK_iSO_EEEvDpT0__param_0[16],
	.param .u64 .ptr .align 1 _ZN6thrust24THRUST_300001_SM_1000_NS8cuda_cub4core6detail13_kernel_agentINS1_8__reduce11ReduceAgentINS0_12zip_iteratorIN4cuda3std3__45tupleIJNS0_10device_ptrIdEENS0_17counting_iteratorIlNS0_11use_defaultESF_SF_EEEEEEEPNSB_IJdlEEESJ_iNS1_9__extrema9arg_max_fIdl10comparatorEEEEJSI_SK_iSO_EEEvDpT0__param_1,
	.param .u32 _ZN6thrust24THRUST_300001_SM_1000_NS8cuda_cub4core6detail13_kernel_agentINS1_8__reduce11ReduceAgentINS0_12zip_iteratorIN4cuda3std3__45tupleIJNS0_10device_ptrIdEENS0_17counting_iteratorIlNS0_11use_defaultESF_SF_EEEEEEEPNSB_IJdlEEESJ_iNS1_9__extrema9arg_max_fIdl10comparatorEEEEJSI_SK_iSO_EEEvDpT0__param_2,
	.param .align 1 .b8 _ZN6thrust24THRUST_300001_SM_1000_NS8cuda_cub4core6detail13_kernel_agentINS1_8__reduce11ReduceAgentINS0_12zip_iteratorIN4cuda3std3__45tupleIJNS0_10device_ptrIdEENS0_17counting_iteratorIlNS0_11use_defaultESF_SF_EEEEEEEPNSB_IJdlEEESJ_iNS1_9__extrema9arg_max_fIdl10comparatorEEEEJSI_SK_iSO_EEEvDpT0__param_3[1]
)
.maxntid 256
{
	.reg .pred 	%p<213>;
	.reg .b32 	%r<400>;
	.reg .b64 	%rd<368>;
	.reg .b64 	%fd<352>;

	ld.param.u64 	%rd198, [_ZN6thrust24THRUST_300001_SM_1000_NS8cuda_cub4core6detail13_kernel_agentINS1_8__reduce11ReduceAgentINS0_12zip_iteratorIN4cuda3std3__45tupleIJNS0_10device_ptrIdEENS0_17counting_iteratorIlNS0_11use_defaultESF_SF_EEEEEEEPNSB_IJdlEEESJ_iNS1_9__extrema9arg_max_fIdl10comparatorEEEEJSI_SK_iSO_EEEvDpT0__param_0+8];
	ld.param.u64 	%rd197, [_ZN6thrust24THRUST_300001_SM_1000_NS8cuda_cub4core6detail13_kernel_agentINS1_8__reduce11ReduceAgentINS0_12zip_iteratorIN4cuda3std3__45tupleIJNS0_10device_ptrIdEENS0_17counting_iteratorIlNS0_11use_defaultESF_SF_EEEEEEEPNSB_IJdlEEESJ_iNS1_9__extrema9arg_max_fIdl10comparatorEEEEJSI_SK_iSO_EEEvDpT0__param_0];
	ld.param.u32 	%r36, [_ZN6thrust24THRUST_300001_SM_1000_NS8cuda_cub4core6detail13_kernel_agentINS1_8__reduce11ReduceAgentINS0_12zip_iteratorIN4cuda3std3__45tupleIJNS0_10device_ptrIdEENS0_17counting_iteratorIlNS0_11use_defaultESF_SF_EEEEEEEPNSB_IJdlEEESJ_iNS1_9__extrema9arg_max_fIdl10comparatorEEEEJSI_SK_iSO_EEEvDpT0__param_2];
	setp.eq.s32 	%p1, %r36, 0;
	@%p1 bra 	$L__BB4_206;
	cvta.to.global.u64 	%rd1, %rd197;
	setp.gt.s32 	%p2, %r36, 1279;
	@%p2 bra 	$L__BB4_122;
	mov.u32 	%r1, %tid.x;
	setp.ge.s32 	%p96, %r1, %r36;
	mov.f64 	%fd298, 0d0000000000000000;
	mov.b64 	%rd309, 0;
	mov.u32 	%r391, %r1;
	@%p96 bra 	$L__BB4_4;
	cvt.u64.u32 	%rd265, %r1;
	mul.wide.u32 	%rd266, %r1, 8;
	add.s64 	%rd267, %rd1, %rd266;
	add.s64 	%rd309, %rd198, %rd265;
	ld.global.f64 	%fd298, [%rd267];
	add.s32 	%r391, %r1, 256;
$L__BB4_4:
	setp.ge.s32 	%p97, %r391, %r36;
	@%p97 bra 	$L__BB4_26;
	not.b32 	%r160, %r391;
	add.s32 	%r4, %r36, %r160;
	and.b32  	%r161, %r4, 768;
	setp.eq.s32 	%p98, %r161, 768;
	@%p98 bra 	$L__BB4_11;
	cvt.u64.u32 	%rd269, %r391;
	add.s64 	%rd300, %rd198, %rd269;
	mul.wide.u32 	%rd270, %r391, 8;
	add.s64 	%rd299, %rd1, %rd270;
	shr.u32 	%r162, %r4, 8;
	add.s32 	%r163, %r162, 1;
	and.b32  	%r164, %r163, 3;
	neg.s32 	%r389, %r164;
$L__BB4_7:
	.pragma "nounroll";
	mov.u64 	%rd9, %rd309;
	mov.f64 	%fd3, %fd298;
	ld.global.f64 	%fd4, [%rd299];
	abs.f64 	%fd5, %fd3;
	abs.f64 	%fd6, %fd4;
	setp.lt.f64 	%p99, %fd5, %fd6;
	mov.u64 	%rd309, %rd300;
	mov.f64 	%fd298, %fd4;
	@%p99 bra 	$L__BB4_10;
	setp.lt.f64 	%p100, %fd6, %fd5;
	mov.u64 	%rd309, %rd9;
	mov.f64 	%fd298, %fd3;
	@%p100 bra 	$L__BB4_10;
	setp.lt.s64 	%p101, %rd9, %rd300;
	min.s64 	%rd309, %rd9, %rd300;
	selp.f64 	%fd298, %fd3, %fd4, %p101;
$L__BB4_10:
	add.s32 	%r391, %r391, 256;
	add.s64 	%rd300, %rd300, 256;
	add.s64 	%rd299, %rd299, 2048;
	add.s32 	%r389, %r389, 1;
	setp.ne.s32 	%p102, %r389, 0;
	@%p102 bra 	$L__BB4_7;
$L__BB4_11:
	setp.lt.u32 	%p103, %r4, 768;
	@%p103 bra 	$L__BB4_26;
	add.s32 	%r392, %r391, 512;
$L__BB4_13:
	mov.u32 	%r12, %r392;
	add.s32 	%r165, %r12, -512;
	cvt.s64.s32 	%rd271, %r165;
	mul.wide.s32 	%rd272, %r165, 8;
	add.s64 	%rd17, %rd1, %rd272;
	add.s64 	%rd18, %rd198, %rd271;
	ld.global.f64 	%fd12, [%rd17];
	abs.f64 	%fd13, %fd298;
	abs.f64 	%fd14, %fd12;
	setp.lt.f64 	%p104, %fd13, %fd14;
	mov.u64 	%rd306, %rd18;
	mov.f64 	%fd295, %fd12;
	@%p104 bra 	$L__BB4_16;
	setp.lt.f64 	%p105, %fd14, %fd13;
	mov.u64 	%rd306, %rd309;
	mov.f64 	%fd295, %fd298;
	@%p105 bra 	$L__BB4_16;
	setp.lt.s64 	%p106, %rd309, %rd18;
	min.s64 	%rd306, %rd309, %rd18;
	selp.f64 	%fd295, %fd298, %fd12, %p106;
$L__BB4_16:
	add.s32 	%r166, %r12, -256;
	cvt.s64.s32 	%rd273, %r166;
	add.s64 	%rd21, %rd198, %rd273;
	ld.global.f64 	%fd17, [%rd17+2048];
	abs.f64 	%fd18, %fd295;
	abs.f64 	%fd19, %fd17;
	setp.lt.f64 	%p107, %fd18, %fd19;
	mov.u64 	%rd307, %rd21;
	mov.f64 	%fd296, %fd17;
	@%p107 bra 	$L__BB4_19;
	setp.lt.f64 	%p108, %fd19, %fd18;
	mov.u64 	%rd307, %rd306;
	mov.f64 	%fd296, %fd295;
	@%p108 bra 	$L__BB4_19;
	setp.lt.s64 	%p109, %rd306, %rd21;
	min.s64 	%rd307, %rd306, %rd21;
	selp.f64 	%fd296, %fd295, %fd17, %p109;
$L__BB4_19:
	cvt.s64.s32 	%rd274, %r12;
	add.s64 	%rd24, %rd198, %rd274;
	ld.global.f64 	%fd22, [%rd17+4096];
	abs.f64 	%fd23, %fd296;
	abs.f64 	%fd24, %fd22;
	setp.lt.f64 	%p110, %fd23, %fd24;
	mov.u64 	%rd308, %rd24;
	mov.f64 	%fd297, %fd22;
	@%p110 bra 	$L__BB4_22;
	setp.lt.f64 	%p111, %fd24, %fd23;
	mov.u64 	%rd308, %rd307;
	mov.f64 	%fd297, %fd296;
	@%p111 bra 	$L__BB4_22;
	setp.lt.s64 	%p112, %rd307, %rd24;
	min.s64 	%rd308, %rd307, %rd24;
	selp.f64 	%fd297, %fd296, %fd22, %p112;
$L__BB4_22:
	add.s32 	%r167, %r12, 256;
	cvt.s64.s32 	%rd275, %r167;
	add.s64 	%rd27, %rd198, %rd275;
	ld.global.f64 	%fd27, [%rd17+6144];
	abs.f64 	%fd28, %fd297;
	abs.f64 	%fd29, %fd27;
	setp.lt.f64 	%p113, %fd28, %fd29;
	mov.u64 	%rd309, %rd27;
	mov.f64 	%fd298, %fd27;
	@%p113 bra 	$L__BB4_25;
	setp.lt.f64 	%p114, %fd29, %fd28;
	mov.u64 	%rd309, %rd308;
	mov.f64 	%fd298, %fd297;
	@%p114 bra 	$L__BB4_25;
	setp.lt.s64 	%p115, %rd308, %rd27;
	min.s64 	%rd309, %rd308, %rd27;
	selp.f64 	%fd298, %fd297, %fd27, %p115;
$L__BB4_25:
	add.s32 	%r392, %r12, 1024;
	add.s32 	%r168, %r12, 512;
	setp.lt.s32 	%p116, %r168, %r36;
	@%p116 bra 	$L__BB4_13;
$L__BB4_26:
	setp.lt.s32 	%p117, %r36, 256;
	@%p117 bra 	$L__BB4_71;
	// begin inline asm
	mov.u32 %r282, %laneid;
	// end inline asm
	mov.b64 	%rd286, %fd298;
	mov.b64 	{%r284, %r289}, %rd286;
	mov.b32 	%r300, 1;
	mov.b32 	%r301, 31;
	mov.b32 	%r302, -1;
	// begin inline asm
	shfl.sync.down.b32 %r283, %r284, %r300, %r301, %r302;
	// end inline asm
	// begin inline asm
	shfl.sync.down.b32 %r288, %r289, %r300, %r301, %r302;
	// end inline asm
	mov.b64 	%rd287, {%r283, %r288};
	mov.b64 	%fd33, %rd287;
	mov.b64 	{%r294, %r299}, %rd309;
	// begin inline asm
	shfl.sync.down.b32 %r293, %r294, %r300, %r301, %r302;
	// end inline asm
	// begin inline asm
	shfl.sync.down.b32 %r298, %r299, %r300, %r301, %r302;
	// end inline asm
	mov.b64 	%rd31, {%r293, %r298};
	setp.gt.s32 	%p169, %r282, 30;
	mov.u64 	%rd311, %rd309;
	mov.f64 	%fd300, %fd298;
	@%p169 bra 	$L__BB4_31;
	abs.f64 	%fd34, %fd298;
	abs.f64 	%fd35, %fd33;
	setp.lt.f64 	%p170, %fd34, %fd35;
	mov.u64 	%rd311, %rd31;
	mov.f64 	%fd300, %fd33;
	@%p170 bra 	$L__BB4_31;
	setp.lt.f64 	%p171, %fd35, %fd34;
	mov.u64 	%rd311, %rd309;
	mov.f64 	%fd300, %fd298;
	@%p171 bra 	$L__BB4_31;
	setp.lt.s64 	%p172, %rd309, %rd31;
	min.s64 	%rd311, %rd309, %rd31;
	selp.f64 	%fd300, %fd298, %fd33, %p172;
$L__BB4_31:
	mov.b64 	%rd288, %fd300;
	mov.b64 	{%r304, %r309}, %rd288;
	mov.b32 	%r320, 2;
	mov.b32 	%r321, 31;
	mov.b32 	%r322, -1;
	// begin inline asm
	shfl.sync.down.b32 %r303, %r304, %r320, %r321, %r322;
	// end inline asm
	// begin inline asm
	shfl.sync.down.b32 %r308, %r309, %r320, %r321, %r322;
	// end inline asm
	mov.b64 	%rd289, {%r303, %r308};
	mov.b64 	%fd38, %rd289;
	mov.b64 	{%r314, %r319}, %rd311;
	// begin inline asm
	shfl.sync.down.b32 %r313, %r314, %r320, %r321, %r322;
	// end inline asm
	// begin inline asm
	shfl.sync.down.b32 %r318, %r319, %r320, %r321, %r322;
	// end inline asm
	mov.b64 	%rd34, {%r313, %r318};
	setp.gt.s32 	%p173, %r282, 29;
	mov.u64 	%rd312, %rd311;
	mov.f64 	%fd301, %fd300;
	@%p173 bra 	$L__BB4_35;
	abs.f64 	%fd39, %fd300;
	abs.f64 	%fd40, %fd38;
	setp.lt.f64 	%p174, %fd39, %fd40;
	mov.u64 	%rd312, %rd34;
	mov.f64 	%fd301, %fd38;
	@%p174 bra 	$L__BB4_35;
	setp.lt.f64 	%p175, %fd40, %fd39;
	mov.u64 	%rd312, %rd311;
	mov.f64 	%fd301, %fd300;
	@%p175 bra 	$L__BB4_35;
	setp.lt.s64 	%p176, %rd311, %rd34;
	min.s64 	%rd312, %rd311, %rd34;
	selp.f64 	%fd301, %fd300, %fd38, %p176;
$L__BB4_35:
	mov.b64 	%rd290, %fd301;
	mov.b64 	{%r324, %r329}, %rd290;
	mov.b32 	%r340, 4;
	mov.b32 	%r341, 31;
	mov.b32 	%r342, -1;
	// begin inline asm
	shfl.sync.down.b32 %r323, %r324, %r340, %r341, %r342;
	// end inline asm
	// begin inline asm
	shfl.sync.down.b32 %r328, %r329, %r340, %r341, %r342;
	// end inline asm
	mov.b64 	%rd291, {%r323, %r328};
	mov.b64 	%fd43, %rd291;
	mov.b64 	{%r334, %r339}, %rd312;
	// begin inline asm
	shfl.sync.down.b32 %r333, %r334, %r340, %r341, %r342;
	// end inline asm
	// begin inline asm
	shfl.sync.down.b32 %r338, %r339, %r340, %r341, %r342;
	// end inline asm
	mov.b64 	%rd37, {%r333, %r338};
	setp.gt.s32 	%p177, %r282, 27;
	mov.u64 	%rd313, %rd312;
	mov.f64 	%fd302, %fd301;
	@%p177 bra 	$L__BB4_39;
	abs.f64 	%fd44, %fd301;
	abs.f64 	%fd45, %fd43;
	setp.lt.f64 	%p178, %fd44, %fd45;
	mov.u64 	%rd313, %rd37;
	mov.f64 	%fd302, %fd43;
	@%p178 bra 	$L__BB4_39;
	setp.lt.f64 	%p179, %fd45, %fd44;
	mov.u64 	%rd313, %rd312;
	mov.f64 	%fd302, %fd301;
	@%p179 bra 	$L__BB4_39;
	setp.lt.s64 	%p180, %rd312, %rd37;
	min.s64 	%rd313, %rd312, %rd37;
	selp.f64 	%fd302, %fd301, %fd43, %p180;
$L__BB4_39:
	mov.b64 	%rd292, %fd302;
	mov.b64 	{%r344, %r349}, %rd292;
	mov.b32 	%r360, 8;
	mov.b32 	%r361, 31;
	mov.b32 	%r362, -1;
	// begin inline asm
	shfl.sync.down.b32 %r343, %r344, %r360, %r361, %r362;
	// end inline asm
	// begin inline asm
	shfl.sync.down.b32 %r348, %r349, %r360, %r361, %r362;
	// end inline asm
	mov.b64 	%rd293, {%r343, %r348};
	mov.b64 	%fd48, %rd293;
	mov.b64 	{%r354, %r359}, %rd313;
	// begin inline asm
	shfl.sync.down.b32 %r353, %r354, %r360, %r361, %r362;
	// end inline asm
	// begin inline asm
	shfl.sync.down.b32 %r358, %r359, %r360, %r361, %r362;
	// end inline asm
	mov.b64 	%rd40, {%r353, %r358};
	setp.gt.s32 	%p181, %r282, 23;
	mov.u64 	%rd314, %rd313;
	mov.f64 	%fd303, %fd302;
	@%p181 bra 	$L__BB4_43;
	abs.f64 	%fd49, %fd302;
	abs.f64 	%fd50, %fd48;
	setp.lt.f64 	%p182, %fd49, %fd50;
	mov.u64 	%rd314, %rd40;
	mov.f64 	%fd303, %fd48;
	@%p182 bra 	$L__BB4_43;
	setp.lt.f64 	%p183, %fd50, %fd49;
	mov.u64 	%rd314, %rd313;
	mov.f64 	%fd303, %fd302;
	@%p183 bra 	$L__BB4_43;
	setp.lt.s64 	%p184, %rd313, %rd40;
	min.s64 	%rd314, %rd313, %rd40;
	selp.f64 	%fd303, %fd302, %fd48, %p184;
$L__BB4_43:
	mov.b64 	%rd294, %fd303;
	mov.b64 	{%r364, %r369}, %rd294;
	mov.b32 	%r380, 16;
	mov.b32 	%r381, 31;
	mov.b32 	%r382, -1;
	// begin inline asm
	shfl.sync.down.b32 %r363, %r364, %r380, %r381, %r382;
	// end inline asm
	// begin inline asm
	shfl.sync.down.b32 %r368, %r369, %r380, %r381, %r382;
	// end inline asm
	mov.b64 	%rd295, {%r363, %r368};
	mov.b64 	%fd53, %rd295;
	mov.b64 	{%r374, %r379}, %rd314;
	// begin inline asm
	shfl.sync.down.b32 %r373, %r374, %r380, %r381, %r382;
	// end inline asm
	// begin inline asm
	shfl.sync.down.b32 %r378, %r379, %r380, %r381, %r382;
	// end inline asm
	mov.b64 	%rd43, {%r373, %r378};
	setp.gt.s32 	%p185, %r282, 15;
	mov.u64 	%rd367, %rd314;
	mov.f64 	%fd351, %fd303;
	@%p185 bra 	$L__BB4_47;
	abs.f64 	%fd54, %fd303;
	abs.f64 	%fd55, %fd53;
	setp.lt.f64 	%p186, %fd54, %fd55;
	mov.u64 	%rd367, %rd43;
	mov.f64 	%fd351, %fd53;
	@%p186 bra 	$L__BB4_47;
	setp.lt.f64 	%p187, %fd55, %fd54;
	mov.u64 	%rd367, %rd314;
	mov.f64 	%fd351, %fd303;
	@%p187 bra 	$L__BB4_47;
	setp.lt.s64 	%p188, %rd314, %rd43;
	min.s64 	%rd367, %rd314, %rd43;
	selp.f64 	%fd351, %fd303, %fd53, %p188;
$L__BB4_47:
	setp.ne.s32 	%p189, %r282, 0;
	@%p189 bra 	$L__BB4_49;
	shr.u32 	%r383, %r1, 1;
	and.b32  	%r384, %r383, 496;
	mov.u32 	%r385, _ZN6thrust24THRUST_300001_SM_1000_NS8cuda_cub4core6detail5shmemE;
	add.s32 	%r386, %r385, %r384;
	st.shared.f64 	[%r386+8], %fd351;
	st.shared.u64 	[%r386+16], %rd367;
$L__BB4_49:
	bar.sync 	0;
	setp.ne.s32 	%p190, %r1, 0;
	@%p190 bra 	$L__BB4_204;
	ld.shared.f64 	%fd58, [_ZN6thrust24THRUST_300001_SM_1000_NS8cuda_cub4core6detail5shmemE+24];
	ld.shared.u64 	%rd46, [_ZN6thrust24THRUST_300001_SM_1000_NS8cuda_cub4core6detail5shmemE+32];
	abs.f64 	%fd59, %fd351;
	abs.f64 	%fd60, %fd58;
	setp.lt.f64 	%p191, %fd59, %fd60;
	mov.u64 	%rd316, %rd46;
	mov.f64 	%fd305, %fd58;
	@%p191 bra 	$L__BB4_53;
	setp.lt.f64 	%p192, %fd60, %fd59;
	mov.u64 	%rd316, %rd367;
	mov.f64 	%fd305, %fd351;
	@%p192 bra 	$L__BB4_53;
	setp.lt.s64 	%p193, %rd367, %rd46;
	min.s64 	%rd316, %rd367, %rd46;
	selp.f64 	%fd305, %fd351, %fd58, %p193;
$L__BB4_53:
	ld.shared.f64 	%fd63, [_ZN6thrust24THRUST_300001_SM_1000_NS8cuda_cub4core6detail5shmemE+40];
	ld.shared.u64 	%rd49, [_ZN6thrust24THRUST_300001_SM_1000_NS8cuda_cub4core6detail5shmemE+48];
	abs.f64 	%fd64, %fd305;
	abs.f64 	%fd65, %fd63;
	setp.lt.f64 	%p194, %fd64, %fd65;
	mov.u64 	%rd317, %rd49;
	mov.f64 	%fd306, %fd63;
	@%p194 bra 	$L__BB4_56;
	setp.lt.f64 	%p195, %fd65, %fd64;
	mov.u64 	%rd317, %rd316;
	mov.f64 	%fd306, %fd305;
	@%p195 bra 	$L__BB4_56;
	setp.lt.s64 	%p196, %rd316, %rd49;
	min.s64 	%rd317, %rd316, %rd49;
	selp.f64 	%fd306, %fd305, %fd63, %p196;
$L__BB4_56:
	ld.shared.f64 	%fd68, [_ZN6thrust24THRUST_300001_SM_1000_NS8cuda_cub4core6detail5shmemE+56];
	ld.shared.u64 	%rd52, [_ZN6thrust24THRUST_300001_SM_1000_NS8cuda_cub4core6detail5shmemE+64];
	abs.f64 	%fd69, %fd306;
	abs.f64 	%fd70, %fd68;
	setp.lt.f64 	%p197, %fd69, %fd70;
	mov.u64 	%rd318, %rd52;
	mov.f64 	%fd307, %fd68;
	@%p197 bra 	$L__BB4_59;
	setp.lt.f64 	%p198, %fd70, %fd69;
	mov.u64 	%rd318, %rd317;
	mov.f64 	%fd307, %fd306;
	@%p198 bra 	$L__BB4_59;
	setp.lt.s64 	%p199, %rd317, %rd52;
	min.s64 	%rd318, %rd317, %rd52;
	selp.f64 	%fd307, %fd306, %fd68, %p199;
$L__BB4_59:
	ld.shared.f64 	%fd73, [_ZN6thrust24THRUST_300001_SM_1000_NS8cuda_cub4core6detail5shmemE+72];
	ld.shared.u64 	%rd55, [_ZN6thrust24THRUST_300001_SM_1000_NS8cuda_cub4core6detail5shmemE+80];
	abs.f64 	%fd74, %fd307;
	abs.f64 	%fd75, %fd73;
	setp.lt.f64 	%p200, %fd74, %fd75;
	mov.u64 	%rd319, %rd55;
	mov.f64 	%fd308, %fd73;
	@%p200 bra 	$L__BB4_62;
	setp.lt.f64 	%p201, %fd75, %fd74;
	mov.u64 	%rd319, %rd318;
	mov.f64 	%fd308, %fd307;
	@%p201 bra 	$L__BB4_62;
	setp.lt.s64 	%p202, %rd318, %rd55;
	min.s64 	%rd319, %rd318, %rd55;
	selp.f64 	%fd308, %fd307, %fd73, %p202;
$L__BB4_62:
	ld.shared.f64 	%fd78, [_ZN6thrust24THRUST_300001_SM_1000_NS8cuda_cub4core6detail5shmemE+88];
	ld.shared.u64 	%rd58, [_ZN6thrust24THRUST_300001_SM_1000_NS8cuda_cub4core6detail5shmemE+96];
	abs.f64 	%fd79, %fd308;
	abs.f64 	%fd80, %fd78;
	setp.lt.f64 	%p203, %fd79, %fd80;
	mov.u64 	%rd320, %rd58;
	mov.f64 	%fd309, %fd78;
	@%p203 bra 	$L__BB4_65;
	setp.lt.f64 	%p204, %fd80, %fd79;
	mov.u64 	%rd320, %rd319;
	mov.f64 	%fd309, %fd308;
	@%p204 bra 	$L__BB4_65;
	setp.lt.s64 	%p205, %rd319, %rd58;
	min.s64 	%rd320, %rd319, %rd58;
	selp.f64 	%fd309, %fd308, %fd78, %p205;
$L__BB4_65:
	ld.shared.f64 	%fd83, [_ZN6thrust24THRUST_300001_SM_1000_NS8cuda_cub4core6detail5shmemE+104];
	ld.shared.u64 	%rd61, [_ZN6thrust24THRUST_300001_SM_1000_NS8cuda_cub4core6detail5shmemE+112];
	abs.f64 	%fd84, %fd309;
	abs.f64 	%fd85, %fd83;
	setp.lt.f64 	%p206, %fd84, %fd85;
	mov.u64 	%rd321, %rd61;
	mov.f64 	%fd310, %fd83;
	@%p206 bra 	$L__BB4_68;
	setp.lt.f64 	%p207, %fd85, %fd84;
	mov.u64 	%rd321, %rd320;
	mov.f64 	%fd310, %fd309;
	@%p207 bra 	$L__BB4_68;
	setp.lt.s64 	%p208, %rd320, %rd61;
	min.s64 	%rd321, %rd320, %rd61;
	selp.f64 	%fd310, %fd309, %fd83, %p208;
$L__BB4_68:
	ld.shared.f64 	%fd88, [_ZN6thrust24THRUST_300001_SM_1000_NS8cuda_cub4core6detail5shmemE+120];
	ld.shared.u64 	%rd64, [_ZN6thrust24THRUST_300001_SM_1000_NS8cuda_cub4core6detail5shmemE+128];
	abs.f64 	%fd89, %fd310;
	abs.f64 	%fd90, %fd88;
	setp.lt.f64 	%p209, %fd89, %fd90;
	mov.u64 	%rd367, %rd64;
	mov.f64 	%fd351, %fd88;
	@%p209 bra 	$L__BB4_204;
	setp.lt.f64 	%p210, %fd90, %fd89;
	mov.u64 	%rd367, %rd321;
	mov.f64 	%fd351, %fd310;
	@%p210 bra 	$L__BB4_204;
	setp.lt.s64 	%p211, %rd321, %rd64;
	min.s64 	%rd367, %rd321, %rd64;
	selp.f64 	%fd351, %fd310, %fd88, %p211;
	bra.uni 	$L__BB4_204;
$L__BB4_71:
	// begin inline asm
	mov.u32 %r169, %laneid;
	// end inline asm
	and.b32  	%r190, %r1, 992;
	add.s32 	%r191, %r190, 32;
	setp.gt.s32 	%p118, %r191, %r36;
	not.b32 	%r192, %r190;
	add.s32 	%r193, %r36, %r192;
	selp.b32 	%r188, %r193, 31, %p118;
	mov.b64 	%rd276, %fd298;
	mov.b64 	{%r171, %r176}, %rd276;
	mov.b32 	%r187, 1;
	mov.b32 	%r189, -1;
	// begin inline asm
	shfl.sync.down.b32 %r170, %r171, %r187, %r188, %r189;
	// end inline asm
	// begin inline asm
	shfl.sync.down.b32 %r175, %r176, %r187, %r188, %r189;
	// end inline asm
	mov.b64 	%rd277, {%r170, %r175};
	mov.b64 	%fd92, %rd277;
	mov.b64 	{%r181, %r186}, %rd309;
	// begin inline asm
	shfl.sync.down.b32 %r180, %r181, %r187, %r188, %r189;
	// end inline asm
	// begin inline asm
	shfl.sync.down.b32 %r185, %r186, %r187, %r188, %r189;
	// end inline asm
	mov.b64 	%rd66, {%r180, %r185};
	setp.ge.s32 	%p119, %r169, %r188;
	mov.u64 	%rd322, %rd309;
	mov.f64 	%fd311, %fd298;
	@%p119 bra 	$L__BB4_75;
	abs.f64 	%fd93, %fd298;
	abs.f64 	%fd94, %fd92;
	setp.lt.f64 	%p120, %fd93, %fd94;
	mov.u64 	%rd322, %rd66;
	mov.f64 	%fd311, %fd92;
	@%p120 bra 	$L__BB4_75;
	setp.lt.f64 	%p121, %fd94, %fd93;
	mov.u64 	%rd322, %rd309;
	mov.f64 	%fd311, %fd298;
	@%p121 bra 	$L__BB4_75;
	setp.lt.s64 	%p122, %rd309, %rd66;
	min.s64 	%rd322, %rd309, %rd66;
	selp.f64 	%fd311, %fd298, %fd92, %p122;
$L__BB4_75:
	mov.b64 	%rd278, %fd311;
	mov.b64 	{%r195, %r200}, %rd278;
	mov.b32 	%r211, 2;
	mov.b32 	%r213, -1;
	// begin inline asm
	shfl.sync.down.b32 %r194, %r195, %r211, %r188, %r213;
	// end inline asm
	// begin inline asm
	shfl.sync.down.b32 %r199, %r200, %r211, %r188, %r213;
	// end inline asm
	mov.b64 	%rd279, {%r194, %r199};
	mov.b64 	%fd97, %rd279;
	mov.b64 	{%r205, %r210}, %rd322;
	// begin inline asm
	shfl.sync.down.b32 %r204, %r205, %r211, %r188, %r213;
	// end inline asm
	// begin inline asm
	shfl.sync.down.b32 %r209, %r210, %r211, %r188, %r213;
	// end inline asm
	mov.b64 	%rd69, {%r204, %r209};
	add.s32 	%r214, %r169, 2;
	setp.gt.s32 	%p123, %r214, %r188;
	mov.u64 	%rd323, %rd322;
	mov.f64 	%fd312, %fd311;
	@%p123 bra 	$L__BB4_79;
	abs.f64 	%fd98, %fd311;
	abs.f64 	%fd99, %fd97;
	setp.lt.f64 	%p124, %fd98, %fd99;
	mov.u64 	%rd323, %rd69;
	mov.f64 	%fd312, %fd97;
	@%p124 bra 	$L__BB4_79;
	setp.lt.f64 	%p125, %fd99, %fd98;
	mov.u64 	%rd323, %rd322;
	mov.f64 	%fd312, %fd311;
	@%p125 bra 	$L__BB4_79;
	setp.lt.s64 	%p126, %rd322, %rd69;
	min.s64 	%rd323, %rd322, %rd69;
	selp.f64 	%fd312, %fd311, %fd97, %p126;
$L__BB4_79:
	mov.b64 	%rd280, %fd312;
	mov.b64 	{%r216, %r221}, %rd280;
	mov.b32 	%r232, 4;
	mov.b32 	%r234, -1;
	// begin inline asm
	shfl.sync.down.b32 %r215, %r216, %r232, %r188, %r234;
	// end inline asm
	// begin inline asm
	shfl.sync.down.b32 %r220, %r221, %r232, %r188, %r234;
	// end inline asm
	mov.b64 	%rd281, {%r215, %r220};
	mov.b64 	%fd102, %rd281;
	mov.b64 	{%r226, %r231}, %rd323;
	// begin inline asm
	shfl.sync.down.b32 %r225, %r226, %r232, %r188, %r234;
	// end inline asm
	// begin inline asm
	shfl.sync.down.b32 %r230, %r231, %r232, %r188, %r234;
	// end inline asm
	mov.b64 	%rd72, {%r225, %r230};
	add.s32 	%r235, %r169, 4;
	setp.gt.s32 	%p127, %r235, %r188;
	mov.u64 	%rd324, %rd323;
	mov.f64 	%fd313, %fd312;
	@%p127 bra 	$L__BB4_83;
	abs.f64 	%fd103, %fd312;
	abs.f64 	%fd104, %fd102;
	setp.lt.f64 	%p128, %fd103, %fd104;
	mov.u64 	%rd324, %rd72;
	mov.f64 	%fd313, %fd102;
	@%p128 bra 	$L__BB4_83;
	setp.lt.f64 	%p129, %fd104, %fd103;
	mov.u64 	%rd324, %rd323;
	mov.f64 	%fd313, %fd312;
	@%p129 bra 	$L__BB4_83;
	setp.lt.s64 	%p130, %rd323, %rd72;
	min.s64 	%rd324, %rd323, %rd72;
	selp.f64 	%fd313, %fd312, %fd102, %p130;
$L__BB4_83:
	mov.b64 	%rd282, %fd313;
	mov.b64 	{%r237, %r242}, %rd282;
	mov.b32 	%r253, 8;
	mov.b32 	%r255, -1;
	// begin inline asm
	shfl.sync.down.b32 %r236, %r237, %r253, %r188, %r255;
	// end inline asm
	// begin inline asm
	shfl.sync.down.b32 %r241, %r242, %r253, %r188, %r255;
	// end inline asm
	mov.b64 	%rd283, {%r236, %r241};
	mov.b64 	%fd107, %rd283;
	mov.b64 	{%r247, %r252}, %rd324;
	// begin inline asm
	shfl.sync.down.b32 %r246, %r247, %r253, %r188, %r255;
	// end inline asm
	// begin inline asm
	shfl.sync.down.b32 %r251, %r252, %r253, %r188, %r255;
	// end inline asm
	mov.b64 	%rd75, {%r246, %r251};
	add.s32 	%r256, %r169, 8;
	setp.gt.s32 	%p131, %r256, %r188;
	mov.u64 	%rd325, %rd324;
	mov.f64 	%fd314, %fd313;
	@%p131 bra 	$L__BB4_87;
	abs.f64 	%fd108, %fd313;
	abs.f64 	%fd109, %fd107;
	setp.lt.f64 	%p132, %fd108, %fd109;
	mov.u64 	%rd325, %rd75;
	mov.f64 	%fd314, %fd107;
	@%p132 bra 	$L__BB4_87;
	setp.lt.f64 	%p133, %fd109, %fd108;
	mov.u64 	%rd325, %rd324;
	mov.f64 	%fd314, %fd313;
	@%p133 bra 	$L__BB4_87;
	setp.lt.s64 	%p134, %rd324, %rd75;
	min.s64 	%rd325, %rd324, %rd75;
	selp.f64 	%fd314, %fd313, %fd107, %p134;
$L__BB4_87:
	mov.b64 	%rd284, %fd314;
	mov.b64 	{%r258, %r263}, %rd284;
	mov.b32 	%r274, 16;
	mov.b32 	%r276, -1;
	// begin inline asm
	shfl.sync.down.b32 %r257, %r258, %r274, %r188, %r276;
	// end inline asm
	// begin inline asm
	shfl.sync.down.b32 %r262, %r263, %r274, %r188, %r276;
	// end inline asm
	mov.b64 	%rd285, {%r257, %r262};
	mov.b64 	%fd112, %rd285;
	mov.b64 	{%r268, %r273}, %rd325;
	// begin inline asm
	shfl.sync.down.b32 %r267, %r268, %r274, %r188, %r276;
	// end inline asm
	// begin inline asm
	shfl.sync.down.b32 %r272, %r273, %r274, %r188, %r276;
	// end inline asm
	mov.b64 	%rd78, {%r267, %r272};
	add.s32 	%r277, %r169, 16;
	setp.gt.s32 	%p135, %r277, %r188;
	mov.u64 	%rd367, %rd325;
	mov.f64 	%fd351, %fd314;
	@%p135 bra 	$L__BB4_91;
	abs.f64 	%fd113, %fd314;
	abs.f64 	%fd114, %fd112;
	setp.lt.f64 	%p136, %fd113, %fd114;
	mov.u64 	%rd367, %rd78;
	mov.f64 	%fd351, %fd112;
	@%p136 bra 	$L__BB4_91;
	setp.lt.f64 	%p137, %fd114, %fd113;
	mov.u64 	%rd367, %rd325;
	mov.f64 	%fd351, %fd314;
	@%p137 bra 	$L__BB4_91;
	setp.lt.s64 	%p138, %rd325, %rd78;
	min.s64 	%rd367, %rd325, %rd78;
	selp.f64 	%fd351, %fd314, %fd112, %p138;
$L__BB4_91:
	setp.ne.s32 	%p139, %r169, 0;
	@%p139 bra 	$L__BB4_93;
	shr.u32 	%r278, %r1, 1;
	and.b32  	%r279, %r278, 496;
	mov.u32 	%r280, _ZN6thrust24THRUST_300001_SM_1000_NS8cuda_cub4core6detail5shmemE;
	add.s32 	%r281, %r280, %r279;
	st.shared.f64 	[%r281+8], %fd351;
	st.shared.u64 	[%r281+16], %rd367;
$L__BB4_93:
	bar.sync 	0;
	setp.ne.s32 	%p140, %r1, 0;
	@%p140 bra 	$L__BB4_204;
	setp.lt.s32 	%p141, %r36, 33;
	mov.f64 	%fd316, %fd351;
	mov.u64 	%rd327, %rd367;
	@%p141 bra 	$L__BB4_98;
	ld.shared.f64 	%fd117, [_ZN6thrust24THRUST_300001_SM_1000_NS8cuda_cub4core6detail5shmemE+24];
	ld.shared.u64 	%rd81, [_ZN6thrust24THRUST_300001_SM_1000_NS8cuda_cub4core6detail5shmemE+32];
	abs.f64 	%fd118, %fd351;
	abs.f64 	%fd119, %fd117;
	setp.lt.f64 	%p142, %fd118, %fd119;
	mov.f64 	%fd316, %fd117;
	mov.u64 	%rd327, %rd81;
	@%p142 bra 	$L__BB4_98;
	setp.lt.f64 	%p143, %fd119, %fd118;
	mov.f64 	%fd316, %fd351;
	mov.u64 	%rd327, %rd367;
	@%p143 bra 	$L__BB4_98;
	setp.lt.s64 	%p144, %rd367, %rd81;
	min.s64 	%rd327, %rd367, %rd81;
	selp.f64 	%fd316, %fd351, %fd117, %p144;
$L__BB4_98:
	setp.lt.s32 	%p145, %r36, 65;
	mov.f64 	%fd317, %fd316;
	mov.u64 	%rd328, %rd327;
	@%p145 bra 	$L__BB4_102;
	ld.shared.f64 	%fd122, [_ZN6thrust24THRUST_300001_SM_1000_NS8cuda_cub4core6detail5shmemE+40];
	ld.shared.u64 	%rd84, [_ZN6thrust24THRUST_300001_SM_1000_NS8cuda_cub4core6detail5shmemE+48];
	abs.f64 	%fd123, %fd316;
	abs.f64 	%fd124, %fd122;
	setp.lt.f64 	%p146, %fd123, %fd124;
	mov.f64 	%fd317, %fd122;
	mov.u64 	%rd328, %rd84;
	@%p146 bra 	$L__BB4_102;
	setp.lt.f64 	%p147, %fd124, %fd123;
	mov.f64 	%fd317, %fd316;
	mov.u64 	%rd328, %rd327;
	@%p147 bra 	$L__BB4_102;
	setp.lt.s64 	%p148, %rd327, %rd84;
	min.s64 	%rd328, %rd327, %rd84;
	selp.f64 	%fd317, %fd316, %fd122, %p148;
$L__BB4_102:
	setp.lt.s32 	%p149, %r36, 97;
	mov.f64 	%fd318, %fd317;
	mov.u64 	%rd329, %rd328;
	@%p149 bra 	$L__BB4_106;
	ld.shared.f64 	%fd127, [_ZN6thrust24THRUST_300001_SM_1000_NS8cuda_cub4core6detail5shmemE+56];
	ld.shared.u64 	%rd87, [_ZN6thrust24THRUST_300001_SM_1000_NS8cuda_cub4core6detail5shmemE+64];
	abs.f64 	%fd128, %fd317;
	abs.f64 	%fd129, %fd127;
	setp.lt.f64 	%p150, %fd128, %fd129;
	mov.f64 	%fd318, %fd127;
	mov.u64 	%rd329, %rd87;
	@%p150 bra 	$L__BB4_106;
	setp.lt.f64 	%p151, %fd129, %fd128;
	mov.f64 	%fd318, %fd317;
	mov.u64 	%rd329, %rd328;
	@%p151 bra 	$L__BB4_106;
	setp.lt.s64 	%p152, %rd328, %rd87;
	min.s64 	%rd329, %rd328, %rd87;
	selp.f64 	%fd318, %fd317, %fd127, %p152;
$L__BB4_106:
	setp.lt.s32 	%p153, %r36, 129;
	mov.f64 	%fd319, %fd318;
	mov.u64 	%rd330, %rd329;
	@%p153 bra 	$L__BB4_110;
	ld.shared.f64 	%fd132, [_ZN6thrust24THRUST_300001_SM_1000_NS8cuda_cub4core6detail5shmemE+72];
	ld.shared.u64 	%rd90, [_ZN6thrust24THRUST_300001_SM_1000_NS8cuda_cub4core6detail5shmemE+80];
	abs.f64 	%fd133, %fd318;
	abs.f64 	%fd134, %fd132;
	setp.lt.f64 	%p154, %fd133, %fd134;
	mov.f64 	%fd319, %fd132;
	mov.u64 	%rd330, %rd90;
	@%p154 bra 	$L__BB4_110;
	setp.lt.f64 	%p155, %fd134, %fd133;
	mov.f64 	%fd319, %fd318;
	mov.u64 	%rd330, %rd329;
	@%p155 bra 	$L__BB4_110;
	setp.lt.s64 	%p156, %rd329, %rd90;
	min.s64 	%rd330, %rd329, %rd90;
	selp.f64 	%fd319, %fd318, %fd132, %p156;
$L__BB4_110:
	setp.lt.s32 	%p157, %r36, 161;
	mov.f64 	%fd320, %fd319;
	mov.u64 	%rd331, %rd330;
	@%p157 bra 	$L__BB4_114;
	ld.shared.f64 	%fd137, [_ZN6thrust24THRUST_300001_SM_1000_NS8cuda_cub4core6detail5shmemE+88];
	ld.shared.u64 	%rd93, [_ZN6thrust24THRUST_300001_SM_1000_NS8cuda_cub4core6detail5shmemE+96];
	abs.f64 	%fd138, %fd319;
	abs.f64 	%fd139, %fd137;
	setp.lt.f64 	%p158, %fd138, %fd139;
	mov.f64 	%fd320, %fd137;
	mov.u64 	%rd331, %rd93;
	@%p158 bra 	$L__BB4_114;
	setp.lt.f64 	%p159, %fd139, %fd138;
	mov.f64 	%fd320, %fd319;
	mov.u64 	%rd331, %rd330;
	@%p159 bra 	$L__BB4_114;
	setp.lt.s64 	%p160, %rd330, %rd93;
	min.s64 	%rd331, %rd330, %rd93;
	selp.f64 	%fd320, %fd319, %fd137, %p160;
$L__BB4_114:
	setp.lt.s32 	%p161, %r36, 193;
	mov.f64 	%fd321, %fd320;
	mov.u64 	%rd332, %rd331;
	@%p161 bra 	$L__BB4_118;
	ld.shared.f64 	%fd142, [_ZN6thrust24THRUST_300001_SM_1000_NS8cuda_cub4core6detail5shmemE+104];
	ld.shared.u64 	%rd96, [_ZN6thrust24THRUST_300001_SM_1000_NS8cuda_cub4core6detail5shmemE+112];
	abs.f64 	%fd143, %fd320;
	abs.f64 	%fd144, %fd142;
	setp.lt.f64 	%p162, %fd143, %fd144;
	mov.f64 	%fd321, %fd142;
	mov.u64 	%rd332, %rd96;
	@%p162 bra 	$L__BB4_118;
	setp.lt.f64 	%p163, %fd144, %fd143;
	mov.f64 	%fd321, %fd320;
	mov.u64 	%rd332, %rd331;
	@%p163 bra 	$L__BB4_118;
	setp.lt.s64 	%p164, %rd331, %rd96;
	min.s64 	%rd332, %rd331, %rd96;
	selp.f64 	%fd321, %fd320, %fd142, %p164;
$L__BB4_118:
	setp.lt.s32 	%p165, %r36, 225;
	mov.u64 	%rd367, %rd332;
	mov.f64 	%fd351, %fd321;
	@%p165 bra 	$L__BB4_204;
	ld.shared.f64 	%fd147, [_ZN6thrust24THRUST_300001_SM_1000_NS8cuda_cub4core6detail5shmemE+120];
	ld.shared.u64 	%rd99, [_ZN6thrust24THRUST_300001_SM_1000_NS8cuda_cub4core6detail5shmemE+128];
	abs.f64 	%fd148, %fd321;
	abs.f64 	%fd149, %fd147;
	setp.lt.f64 	%p166, %fd148, %fd149;
	mov.u64 	%rd367, %rd99;
	mov.f64 	%fd351, %fd147;
	@%p166 bra 	$L__BB4_204;
	setp.lt.f64 	%p167, %fd149, %fd148;
	mov.u64 	%rd367, %rd332;
	mov.f64 	%fd351, %fd321;
	@%p167 bra 	$L__BB4_204;
	setp.lt.s64 	%p168, %rd332, %rd99;
	min.s64 	%rd367, %rd332, %rd99;
	selp.f64 	%fd351, %fd321, %fd147, %p168;
	bra.uni 	$L__BB4_204;
$L__BB4_122:
	mov.u32 	%r17, %tid.x;
	cvt.u64.u32 	%rd200, %r17;
	cvta.to.global.u64 	%rd201, %rd197;
	mul.wide.u32 	%rd202, %r17, 8;
	add.s64 	%rd203, %rd201, %rd202;
	ld.global.f64 	%fd274, [%rd203];
	add.s32 	%r37, %r17, 256;
	cvt.u64.u32 	%rd204, %r37;
	ld.global.f64 	%fd275, [%rd203+2048];
	add.s32 	%r38, %r17, 512;
	cvt.u64.u32 	%rd205, %r38;
	ld.global.f64 	%fd276, [%rd203+4096];
	add.s32 	%r39, %r17, 768;
	cvt.u64.u32 	%rd206, %r39;
	ld.global.f64 	%fd277, [%rd203+6144];
	or.b32  	%r40, %r17, 1024;
	cvt.u64.u32 	%rd101, %r40;
	add.s64 	%rd354, %rd198, %rd101;
	ld.global.f64 	%fd338, [%rd203+8192];
	abs.f64 	%fd278, %fd274;
	abs.f64 	%fd279, %fd275;
	setp.geu.f64 	%p3, %fd278, %fd279;
	selp.f64 	%fd280, %fd274, %fd275, %p3;
	selp.b64 	%rd207, %rd200, %rd204, %p3;
	abs.f64 	%fd281, %fd280;
	abs.f64 	%fd282, %fd276;
	setp.geu.f64 	%p4, %fd281, %fd282;
	selp.f64 	%fd283, %fd280, %fd276, %p4;
	selp.b64 	%rd208, %rd207, %rd205, %p4;
	abs.f64 	%fd284, %fd283;
	abs.f64 	%fd285, %fd277;
	setp.geu.f64 	%p5, %fd284, %fd285;
	selp.f64 	%fd152, %fd283, %fd277, %p5;
	selp.b64 	%rd104, %rd208, %rd206, %p5;
	abs.f64 	%fd153, %fd152;
	abs.f64 	%fd154, %fd338;
	setp.lt.f64 	%p6, %fd153, %fd154;
	@%p6 bra 	$L__BB4_124;
	setp.lt.f64 	%p7, %fd154, %fd153;
	setp.lt.u64 	%p8, %rd104, %rd101;
	or.pred  	%p9, %p7, %p8;
	selp.f64 	%fd338, %fd152, %fd338, %p9;
	add.s64 	%rd211, %rd198, %rd104;
	selp.b64 	%rd354, %rd211, %rd354, %p9;
$L__BB4_124:
	setp.lt.u32 	%p10, %r36, 2560;
	mov.b32 	%r394, 1280;
	@%p10 bra 	$L__BB4_137;
	mov.b32 	%r393, 1280;
	mov.f64 	%fd323, %fd338;
$L__BB4_126:
	cvt.u64.u32 	%rd212, %r393;
	add.s64 	%rd213, %rd200, %rd212;
	mul.wide.u32 	%rd214, %r393, 8;
	cvta.to.global.u64 	%rd215, %rd197;
	add.s64 	%rd217, %rd215, %rd202;
	add.s64 	%rd218, %rd217, %rd214;
	add.s64 	%rd335, %rd213, %rd198;
	ld.global.f64 	%fd324, [%rd218];
	ld.global.f64 	%fd325, [%rd218+2048];
	ld.global.f64 	%fd326, [%rd218+4096];
	ld.global.f64 	%fd327, [%rd218+6144];
	ld.global.f64 	%fd338, [%rd218+8192];
	abs.f64 	%fd163, %fd323;
	abs.f64 	%fd164, %fd324;
	setp.lt.f64 	%p11, %fd163, %fd164;
	@%p11 bra 	$L__BB4_128;
	setp.lt.f64 	%p12, %fd164, %fd163;
	setp.lt.s64 	%p13, %rd354, %rd335;
	or.pred  	%p14, %p12, %p13;
	selp.f64 	%fd324, %fd323, %fd324, %p14;
	selp.b64 	%rd335, %rd354, %rd335, %p14;
$L__BB4_128:
	cvt.u64.u32 	%rd219, %r393;
	add.s64 	%rd220, %rd200, %rd219;
	add.s64 	%rd221, %rd220, %rd198;
	add.s64 	%rd336, %rd221, 256;
	abs.f64 	%fd167, %fd324;
	abs.f64 	%fd168, %fd325;
	setp.lt.f64 	%p15, %fd167, %fd168;
	@%p15 bra 	$L__BB4_130;
	setp.lt.f64 	%p16, %fd168, %fd167;
	add.s64 	%rd226, %rd221, 256;
	setp.lt.s64 	%p17, %rd335, %rd226;
	or.pred  	%p18, %p16, %p17;
	selp.f64 	%fd325, %fd324, %fd325, %p18;
	selp.b64 	%rd336, %rd335, %rd226, %p18;
$L__BB4_130:
	add.s64 	%rd337, %rd221, 512;
	abs.f64 	%fd171, %fd325;
	abs.f64 	%fd172, %fd326;
	setp.lt.f64 	%p19, %fd171, %fd172;
	@%p19 bra 	$L__BB4_132;
	setp.lt.f64 	%p20, %fd172, %fd171;
	add.s64 	%rd234, %rd221, 512;
	setp.lt.s64 	%p21, %rd336, %rd234;
	or.pred  	%p22, %p20, %p21;
	selp.f64 	%fd326, %fd325, %fd326, %p22;
	selp.b64 	%rd337, %rd336, %rd234, %p22;
$L__BB4_132:
	add.s64 	%rd338, %rd221, 768;
	abs.f64 	%fd175, %fd326;
	abs.f64 	%fd176, %fd327;
	setp.lt.f64 	%p23, %fd175, %fd176;
	@%p23 bra 	$L__BB4_134;
	setp.lt.f64 	%p24, %fd176, %fd175;
	setp.lt.s64 	%p25, %rd337, %rd338;
	or.pred  	%p26, %p24, %p25;
	selp.f64 	%fd327, %fd326, %fd327, %p26;
	selp.b64 	%rd338, %rd337, %rd338, %p26;
$L__BB4_134:
	add.s64 	%rd354, %rd221, 1024;
	abs.f64 	%fd179, %fd327;
	abs.f64 	%fd180, %fd338;
	setp.lt.f64 	%p27, %fd179, %fd180;
	@%p27 bra 	$L__BB4_136;
	setp.lt.f64 	%p28, %fd180, %fd179;
	setp.lt.s64 	%p29, %rd338, %rd354;
	or.pred  	%p30, %p28, %p29;
	selp.f64 	%fd338, %fd327, %fd338, %p30;
	selp.b64 	%rd354, %rd338, %rd354, %p30;
$L__BB4_136:
	add.s32 	%r394, %r393, 1280;
	add.s32 	%r43, %r393, 2560;
	setp.le.s32 	%p31, %r43, %r36;
	mov.u32 	%r393, %r394;
	mov.f64 	%fd323, %fd338;
	@%p31 bra 	$L__BB4_126;
$L__BB4_137:
	setp.le.s32 	%p32, %r36, %r394;
	@%p32 bra 	$L__BB4_160;
	sub.s32 	%r21, %r36, %r394;
	setp.ge.s32 	%p33, %r17, %r21;
	@%p33 bra 	$L__BB4_160;
	cvta.to.global.u64 	%rd127, %rd197;
	not.b32 	%r44, %r17;
	add.s32 	%r45, %r36, %r44;
	sub.s32 	%r22, %r45, %r394;
	and.b32  	%r46, %r22, 768;
	setp.eq.s32 	%p34, %r46, 768;
	mov.u32 	%r397, %r17;
	@%p34 bra 	$L__BB4_145;
	add.s32 	%r47, %r17, %r394;
	cvt.u64.u32 	%rd242, %r47;
	add.s64 	%rd342, %rd198, %rd242;
	mul.wide.u32 	%rd243, %r47, 8;
	add.s64 	%rd341, %rd127, %rd243;
	shr.u32 	%r48, %r22, 8;
	add.s32 	%r49, %r48, 1;
	and.b32  	%r50, %r49, 3;
	neg.s32 	%r395, %r50;
	mov.u32 	%r397, %r17;
$L__BB4_141:
	.pragma "nounroll";
	mov.u64 	%rd132, %rd354;
	mov.f64 	%fd184, %fd338;
	ld.global.f64 	%fd185, [%rd341];
	abs.f64 	%fd186, %fd184;
	abs.f64 	%fd187, %fd185;
	setp.lt.f64 	%p35, %fd186, %fd187;
	mov.f64 	%fd338, %fd185;
	mov.u64 	%rd354, %rd342;
	@%p35 bra 	$L__BB4_144;
	setp.lt.f64 	%p36, %fd187, %fd186;
	mov.f64 	%fd338, %fd184;
	mov.u64 	%rd354, %rd132;
	@%p36 bra 	$L__BB4_144;
	setp.lt.s64 	%p37, %rd132, %rd342;
	selp.f64 	%fd338, %fd184, %fd185, %p37;
	min.s64 	%rd354, %rd132, %rd342;
$L__BB4_144:
	add.s32 	%r397, %r397, 256;
	add.s64 	%rd342, %rd342, 256;
	add.s64 	%rd341, %rd341, 2048;
	add.s32 	%r395, %r395, 1;
	setp.ne.s32 	%p38, %r395, 0;
	@%p38 bra 	$L__BB4_141;
$L__BB4_145:
	setp.lt.u32 	%p39, %r22, 768;
	@%p39 bra 	$L__BB4_160;
	add.s32 	%r398, %r397, %r394;
	cvt.u64.u32 	%rd244, %r398;
	add.s64 	%rd349, %rd198, %rd244;
	cvt.u64.u32 	%rd245, %r397;
	cvt.u64.u32 	%rd246, %r394;
	add.s64 	%rd247, %rd245, %rd246;
	shl.b64 	%rd248, %rd247, 3;
	add.s64 	%rd249, %rd248, %rd127;
	add.s64 	%rd348, %rd249, 6144;
	mul.wide.u32 	%rd250, %r398, 8;
	add.s64 	%rd347, %rd127, %rd250;
	add.s32 	%r399, %r397, 512;
$L__BB4_147:
	mov.u32 	%r32, %r399;
	ld.global.f64 	%fd193, [%rd347];
	abs.f64 	%fd194, %fd338;
	abs.f64 	%fd195, %fd193;
	setp.lt.f64 	%p40, %fd194, %fd195;
	mov.f64 	%fd335, %fd193;
	mov.u64 	%rd351, %rd349;
	@%p40 bra 	$L__BB4_150;
	setp.lt.f64 	%p41, %fd195, %fd194;
	mov.f64 	%fd335, %fd338;
	mov.u64 	%rd351, %rd354;
	@%p41 bra 	$L__BB4_150;
	setp.lt.s64 	%p42, %rd354, %rd349;
	selp.f64 	%fd335, %fd338, %fd193, %p42;
	min.s64 	%rd351, %rd354, %rd349;
$L__BB4_150:
	add.s32 	%r51, %r398, 256;
	cvt.u64.u32 	%rd251, %r51;
	add.s64 	%rd148, %rd198, %rd251;
	ld.global.f64 	%fd198, [%rd348+-4096];
	abs.f64 	%fd199, %fd335;
	abs.f64 	%fd200, %fd198;
	setp.lt.f64 	%p43, %fd199, %fd200;
	mov.f64 	%fd336, %fd198;
	mov.u64 	%rd352, %rd148;
	@%p43 bra 	$L__BB4_153;
	setp.lt.f64 	%p44, %fd200, %fd199;
	mov.f64 	%fd336, %fd335;
	mov.u64 	%rd352, %rd351;
	@%p44 bra 	$L__BB4_153;
	setp.lt.s64 	%p45, %rd351, %rd148;
	selp.f64 	%fd336, %fd335, %fd198, %p45;
	min.s64 	%rd352, %rd351, %rd148;
$L__BB4_153:
	add.s32 	%r52, %r398, 512;
	cvt.u64.u32 	%rd252, %r52;
	add.s64 	%rd151, %rd198, %rd252;
	ld.global.f64 	%fd203, [%rd348+-2048];
	abs.f64 	%fd204, %fd336;
	abs.f64 	%fd205, %fd203;
	setp.lt.f64 	%p46, %fd204, %fd205;
	mov.f64 	%fd337, %fd203;
	mov.u64 	%rd353, %rd151;
	@%p46 bra 	$L__BB4_156;
	setp.lt.f64 	%p47, %fd205, %fd204;
	mov.f64 	%fd337, %fd336;
	mov.u64 	%rd353, %rd352;
	@%p47 bra 	$L__BB4_156;
	setp.lt.s64 	%p48, %rd352, %rd151;
	selp.f64 	%fd337, %fd336, %fd203, %p48;
	min.s64 	%rd353, %rd352, %rd151;
$L__BB4_156:
	add.s32 	%r53, %r398, 768;
	cvt.u64.u32 	%rd253, %r53;
	add.s64 	%rd154, %rd198, %rd253;
	ld.global.f64 	%fd208, [%rd348];
	abs.f64 	%fd209, %fd337;
	abs.f64 	%fd210, %fd208;
	setp.lt.f64 	%p49, %fd209, %fd210;
	mov.f64 	%fd338, %fd208;
	mov.u64 	%rd354, %rd154;
	@%p49 bra 	$L__BB4_159;
	setp.lt.f64 	%p50, %fd210, %fd209;
	mov.f64 	%fd338, %fd337;
	mov.u64 	%rd354, %rd353;
	@%p50 bra 	$L__BB4_159;
	setp.lt.s64 	%p51, %rd353, %rd154;
	selp.f64 	%fd338, %fd337, %fd208, %p51;
	min.s64 	%rd354, %rd353, %rd154;
$L__BB4_159:
	add.s64 	%rd349, %rd349, 1024;
	add.s64 	%rd348, %rd348, 8192;
	add.s64 	%rd347, %rd347, 8192;
	add.s32 	%r399, %r32, 1024;
	add.s32 	%r54, %r32, 512;
	add.s32 	%r398, %r398, 1024;
	setp.lt.s32 	%p52, %r54, %r21;
	@%p52 bra 	$L__BB4_147;
$L__BB4_160:
	// begin inline asm
	mov.u32 %r55, %laneid;
	// end inline asm
	mov.b64 	%rd254, %fd338;
	mov.b64 	{%r57, %r62}, %rd254;
	mov.b32 	%r73, 1;
	mov.b32 	%r74, 31;
	mov.b32 	%r75, -1;
	// begin inline asm
	shfl.sync.down.b32 %r56, %r57, %r73, %r74, %r75;
	// end inline asm
	// begin inline asm
	shfl.sync.down.b32 %r61, %r62, %r73, %r74, %r75;
	// end inline asm
	mov.b64 	%rd255, {%r56, %r61};
	mov.b64 	%fd214, %rd255;
	mov.b64 	{%r67, %r72}, %rd354;
	// begin inline asm
	shfl.sync.down.b32 %r66, %r67, %r73, %r74, %r75;
	// end inline asm
	// begin inline asm
	shfl.sync.down.b32 %r71, %r72, %r73, %r74, %r75;
	// end inline asm
	mov.b64 	%rd161, {%r66, %r71};
	setp.gt.s32 	%p53, %r55, 30;
	mov.f64 	%fd340, %fd338;
	mov.u64 	%rd356, %rd354;
	@%p53 bra 	$L__BB4_164;
	abs.f64 	%fd215, %fd338;
	abs.f64 	%fd216, %fd214;
	setp.lt.f64 	%p54, %fd215, %fd216;
	mov.f64 	%fd340, %fd214;
	mov.u64 	%rd356, %rd161;
	@%p54 bra 	$L__BB4_164;
	setp.lt.f64 	%p55, %fd216, %fd215;
	mov.f64 	%fd340, %fd338;
	mov.u64 	%rd356, %rd354;
	@%p55 bra 	$L__BB4_164;
	setp.lt.s64 	%p56, %rd354, %rd161;
	selp.f64 	%fd340, %fd338, %fd214, %p56;
	min.s64 	%rd356, %rd354, %rd161;
$L__BB4_164:
	mov.b64 	%rd256, %fd340;
	mov.b64 	{%r77, %r82}, %rd256;
	mov.b32 	%r93, 2;
	mov.b32 	%r94, 31;
	mov.b32 	%r95, -1;
	// begin inline asm
	shfl.sync.down.b32 %r76, %r77, %r93, %r94, %r95;
	// end inline asm
	// begin inline asm
	shfl.sync.down.b32 %r81, %r82, %r93, %r94, %r95;
	// end inline asm
	mov.b64 	%rd257, {%r76, %r81};
	mov.b64 	%fd219, %rd257;
	mov.b64 	{%r87, %r92}, %rd356;
	// begin inline asm
	shfl.sync.down.b32 %r86, %r87, %r93, %r94, %r95;
	// end inline asm
	// begin inline asm
	shfl.sync.down.b32 %r91, %r92, %r93, %r94, %r95;
	// end inline asm
	mov.b64 	%rd164, {%r86, %r91};
	setp.gt.s32 	%p57, %r55, 29;
	mov.f64 	%fd341, %fd340;
	mov.u64 	%rd357, %rd356;
	@%p57 bra 	$L__BB4_168;
	abs.f64 	%fd220, %fd340;
	abs.f64 	%fd221, %fd219;
	setp.lt.f64 	%p58, %fd220, %fd221;
	mov.f64 	%fd341, %fd219;
	mov.u64 	%rd357, %rd164;
	@%p58 bra 	$L__BB4_168;
	setp.lt.f64 	%p59, %fd221, %fd220;
	mov.f64 	%fd341, %fd340;
	mov.u64 	%rd357, %rd356;
	@%p59 bra 	$L__BB4_168;
	setp.lt.s64 	%p60, %rd356, %rd164;
	selp.f64 	%fd341, %fd340, %fd219, %p60;
	min.s64 	%rd357, %rd356, %rd164;
$L__BB4_168:
	mov.b64 	%rd258, %fd341;
	mov.b64 	{%r97, %r102}, %rd258;
	mov.b32 	%r113, 4;
	mov.b32 	%r114, 31;
	mov.b32 	%r115, -1;
	// begin inline asm
	shfl.sync.down.b32 %r96, %r97, %r113, %r114, %r115;
	// end inline asm
	// begin inline asm
	shfl.sync.down.b32 %r101, %r102, %r113, %r114, %r115;
	// end inline asm
	mov.b64 	%rd259, {%r96, %r101};
	mov.b64 	%fd224, %rd259;
	mov.b64 	{%r107, %r112}, %rd357;
	// begin inline asm
	shfl.sync.down.b32 %r106, %r107, %r113, %r114, %r115;
	// end inline asm
	// begin inline asm
	shfl.sync.down.b32 %r111, %r112, %r113, %r114, %r115;
	// end inline asm
	mov.b64 	%rd167, {%r106, %r111};
	setp.gt.s32 	%p61, %r55, 27;
	mov.f64 	%fd342, %fd341;
	mov.u64 	%rd358, %rd357;
	@%p61 bra 	$L__BB4_172;
	abs.f64 	%fd225, %fd341;
	abs.f64 	%fd226, %fd224;
	setp.lt.f64 	%p62, %fd225, %fd226;
	mov.f64 	%fd342, %fd224;
	mov.u64 	%rd358, %rd167;
	@%p62 bra 	$L__BB4_172;
	setp.lt.f64 	%p63, %fd226, %fd225;
	mov.f64 	%fd342, %fd341;
	mov.u64 	%rd358, %rd357;
	@%p63 bra 	$L__BB4_172;
	setp.lt.s64 	%p64, %rd357, %rd167;
	selp.f64 	%fd342, %fd341, %fd224, %p64;
	min.s64 	%rd358, %rd357, %rd167;
$L__BB4_172:
	mov.b64 	%rd260, %fd342;
	mov.b64 	{%r117, %r122}, %rd260;
	mov.b32 	%r133, 8;
	mov.b32 	%r134, 31;
	mov.b32 	%r135, -1;
	// begin inline asm
	shfl.sync.down.b32 %r116, %r117, %r133, %r134, %r135;
	// end inline asm
	// begin inline asm
	shfl.sync.down.b32 %r121, %r122, %r133, %r134, %r135;
	// end inline asm
	mov.b64 	%rd261, {%r116, %r121};
	mov.b64 	%fd229, %rd261;
	mov.b64 	{%r127, %r132}, %rd358;
	// begin inline asm
	shfl.sync.down.b32 %r126, %r127, %r133, %r134, %r135;
	// end inline asm
	// begin inline asm
	shfl.sync.down.b32 %r131, %r132, %r133, %r134, %r135;
	// end inline asm
	mov.b64 	%rd170, {%r126, %r131};
	setp.gt.s32 	%p65, %r55, 23;
	mov.f64 	%fd343, %fd342;
	mov.u64 	%rd359, %rd358;
	@%p65 bra 	$L__BB4_176;
	abs.f64 	%fd230, %fd342;
	abs.f64 	%fd231, %fd229;
	setp.lt.f64 	%p66, %fd230, %fd231;
	mov.f64 	%fd343, %fd229;
	mov.u64 	%rd359, %rd170;
	@%p66 bra 	$L__BB4_176;
	setp.lt.f64 	%p67, %fd231, %fd230;
	mov.f64 	%fd343, %fd342;
	mov.u64 	%rd359, %rd358;
	@%p67 bra 	$L__BB4_176;
	setp.lt.s64 	%p68, %rd358, %rd170;
	selp.f64 	%fd343, %fd342, %fd229, %p68;
	min.s64 	%rd359, %rd358, %rd170;
$L__BB4_176:
	mov.b64 	%rd262, %fd343;
	mov.b64 	{%r137, %r142}, %rd262;
	mov.b32 	%r153, 16;
	mov.b32 	%r154, 31;
	mov.b32 	%r155, -1;
	// begin inline asm
	shfl.sync.down.b32 %r136, %r137, %r153, %r154, %r155;
	// end inline asm
	// begin inline asm
	shfl.sync.down.b32 %r141, %r142, %r153, %r154, %r155;
	// end inline asm
	mov.b64 	%rd263, {%r136, %r141};
	mov.b64 	%fd234, %rd263;
	mov.b64 	{%r147, %r152}, %rd359;
	// begin inline asm
	shfl.sync.down.b32 %r146, %r147, %r153, %r154, %r155;
	// end inline asm
	// begin inline asm
	shfl.sync.down.b32 %r151, %r152, %r153, %r154, %r155;
	// end inline asm
	mov.b64 	%rd173, {%r146, %r151};
	setp.gt.s32 	%p69, %r55, 15;
	mov.f64 	%fd351, %fd343;
	mov.u64 	%rd367, %rd359;
	@%p69 bra 	$L__BB4_180;
	abs.f64 	%fd235, %fd343;
	abs.f64 	%fd236, %fd234;
	setp.lt.f64 	%p70, %fd235, %fd236;
	mov.f64 	%fd351, %fd234;
	mov.u64 	%rd367, %rd173;
	@%p70 bra 	$L__BB4_180;
	setp.lt.f64 	%p71, %fd236, %fd235;
	mov.f64 	%fd351, %fd343;
	mov.u64 	%rd367, %rd359;
	@%p71 bra 	$L__BB4_180;
	setp.lt.s64 	%p72, %rd359, %rd173;
	selp.f64 	%fd351, %fd343, %fd234, %p72;
	min.s64 	%rd367, %rd359, %rd173;
$L__BB4_180:
	setp.ne.s32 	%p73, %r55, 0;
	@%p73 bra 	$L__BB4_182;
	shr.u32 	%r156, %r17, 1;
	and.b32  	%r157, %r156, 496;
	mov.u32 	%r158, _ZN6thrust24THRUST_300001_SM_1000_NS8cuda_cub4core6detail5shmemE;
	add.s32 	%r159, %r158, %r157;
	st.shared.f64 	[%r159+8], %fd351;
	st.shared.u64 	[%r159+16], %rd367;
$L__BB4_182:
	bar.sync 	0;
	setp.ne.s32 	%p74, %r17, 0;
	@%p74 bra 	$L__BB4_204;
	ld.shared.f64 	%fd239, [_ZN6thrust24THRUST_300001_SM_1000_NS8cuda_cub4core6detail5shmemE+24];
	ld.shared.u64 	%rd176, [_ZN6thrust24THRUST_300001_SM_1000_NS8cuda_cub4core6detail5shmemE+32];
	abs.f64 	%fd240, %fd351;
	abs.f64 	%fd241, %fd239;
	setp.lt.f64 	%p75, %fd240, %fd241;
	mov.f64 	%fd345, %fd239;
	mov.u64 	%rd361, %rd176;
	@%p75 bra 	$L__BB4_186;
	setp.lt.f64 	%p76, %fd241, %fd240;
	mov.f64 	%fd345, %fd351;
	mov.u64 	%rd361, %rd367;
	@%p76 bra 	$L__BB4_186;
	setp.lt.s64 	%p77, %rd367, %rd176;
	selp.f64 	%fd345, %fd351, %fd239, %p77;
	min.s64 	%rd361, %rd367, %rd176;
$L__BB4_186:
	ld.shared.f64 	%fd244, [_ZN6thrust24THRUST_300001_SM_1000_NS8cuda_cub4core6detail5shmemE+40];
	ld.shared.u64 	%rd179, [_ZN6thrust24THRUST_300001_SM_1000_NS8cuda_cub4core6detail5shmemE+48];
	abs.f64 	%fd245, %fd345;
	abs.f64 	%fd246, %fd244;
	setp.lt.f64 	%p78, %fd245, %fd246;
	mov.f64 	%fd346, %fd244;
	mov.u64 	%rd362, %rd179;
	@%p78 bra 	$L__BB4_189;
	setp.lt.f64 	%p79, %fd246, %fd245;
	mov.f64 	%fd346, %fd345;
	mov.u64 	%rd362, %rd361;
	@%p79 bra 	$L__BB4_189;
	setp.lt.s64 	%p80, %rd361, %rd179;
	selp.f64 	%fd346, %fd345, %fd244, %p80;
	min.s64 	%rd362, %rd361, %rd179;
$L__BB4_189:
	ld.shared.f64 	%fd249, [_ZN6thrust24THRUST_300001_SM_1000_NS8cuda_cub4core6detail5shmemE+56];
	ld.shared.u64 	%rd182, [_ZN6thrust24THRUST_300001_SM_1000_NS8cuda_cub4core6detail5shmemE+64];
	abs.f64 	%fd250, %fd346;
	abs.f64 	%fd251, %fd249;
	setp.lt.f64 	%p81, %fd250, %fd251;
	mov.f64 	%fd347, %fd249;
	mov.u64 	%rd363, %rd182;
	@%p81 bra 	$L__BB4_192;
	setp.lt.f64 	%p82, %fd251, %fd250;
	mov.f64 	%fd347, %fd346;
	mov.u64 	%rd363, %rd362;
	@%p82 bra 	$L__BB4_192;
	setp.lt.s64 	%p83, %rd362, %rd182;
	selp.f64 	%fd347, %fd346, %fd249, %p83;
	min.s64 	%rd363, %rd362, %rd182;
$L__BB4_192:
	ld.shared.f64 	%fd254, [_ZN6thrust24THRUST_300001_SM_1000_NS8cuda_cub4core6detail5shmemE+72];
	ld.shared.u64 	%rd185, [_ZN6thrust24THRUST_300001_SM_1000_NS8cuda_cub4core6detail5shmemE+80];
	abs.f64 	%fd255, %fd347;
	abs.f64 	%fd256, %fd254;
	setp.lt.f64 	%p84, %fd255, %fd256;
	mov.f64 	%fd348, %fd254;
	mov.u64 	%rd364, %rd185;
	@%p84 bra 	$L__BB4_195;
	setp.lt.f64 	%p85, %fd256, %fd255;
	mov.f64 	%fd348, %fd347;
	mov.u64 	%rd364, %rd363;
	@%p85 bra 	$L__BB4_195;
	setp.lt.s64 	%p86, %rd363, %rd185;
	selp.f64 	%fd348, %fd347, %fd254, %p86;
	min.s64 	%rd364, %rd363, %rd185;
$L__BB4_195:
	ld.shared.f64 	%fd259, [_ZN6thrust24THRUST_300001_SM_1000_NS8cuda_cub4core6detail5shmemE+88];
	ld.shared.u64 	%rd188, [_ZN6thrust24THRUST_300001_SM_1000_NS8cuda_cub4core6detail5shmemE+96];
	abs.f64 	%fd260, %fd348;
	abs.f64 	%fd261, %fd259;
	setp.lt.f64 	%p87, %fd260, %fd261;
	mov.f64 	%fd349, %fd259;
	mov.u64 	%rd365, %rd188;
	@%p87 bra 	$L__BB4_198;
	setp.lt.f64 	%p88, %fd261, %fd260;
	mov.f64 	%fd349, %fd348;
	mov.u64 	%rd365, %rd364;
	@%p88 bra 	$L__BB4_198;
	setp.lt.s64 	%p89, %rd364, %rd188;
	selp.f64 	%fd349, %fd348, %fd259, %p89;
	min.s64 	%rd365, %rd364, %rd188;
$L__BB4_198:
	ld.shared.f64 	%fd264, [_ZN6thrust24THRUST_300001_SM_1000_NS8cuda_cub4core6detail5shmemE+104];
	ld.shared.u64 	%rd191, [_ZN6thrust24THRUST_300001_SM_1000_NS8cuda_cub4core6detail5shmemE+112];
	abs.f64 	%fd265, %fd349;
	abs.f64 	%fd266, %fd264;
	setp.lt.f64 	%p90, %fd265, %fd266;
	mov.f64 	%fd350, %fd264;
	mov.u64 	%rd366, %rd191;
	@%p90 bra 	$L__BB4_201;
	setp.lt.f64 	%p91, %fd266, %fd265;
	mov.f64 	%fd350, %fd349;
	mov.u64 	%rd366, %rd365;
	@%p91 bra 	$L__BB4_201;
	setp.lt.s64 	%p92, %rd365, %rd191;
	selp.f64 	%fd350, %fd349, %fd264, %p92;
	min.s64 	%rd366, %rd365, %rd191;
$L__BB4_201:
	ld.shared.f64 	%fd269, [_ZN6thrust24THRUST_300001_SM_1000_NS8cuda_cub4core6detail5shmemE+120];
	ld.shared.u64 	%rd194, [_ZN6thrust24THRUST_300001_SM_1000_NS8cuda_cub4core6detail5shmemE+128];
	abs.f64 	%fd270, %fd350;
	abs.f64 	%fd271, %fd269;
	setp.lt.f64 	%p93, %fd270, %fd271;
	mov.u64 	%rd367, %rd194;
	mov.f64 	%fd351, %fd269;
	@%p93 bra 	$L__BB4_204;
	setp.lt.f64 	%p94, %fd271, %fd270;
	mov.u64 	%rd367, %rd366;
	mov.f64 	%fd351, %fd350;
	@%p94 bra 	$L__BB4_204;
	setp.lt.s64 	%p95, %rd366, %rd194;
	selp.f64 	%fd351, %fd350, %fd269, %p95;
	min.s64 	%rd367, %rd366, %rd194;
$L__BB4_204:
	mov.u32 	%r387, %tid.x;
	setp.ne.s32 	%p212, %r387, 0;
	@%p212 bra 	$L__BB4_206;
	ld.param.u64 	%rd297, [_ZN6thrust24THRUST_300001_SM_1000_NS8cuda_cub4core6detail13_kernel_agentINS1_8__reduce11ReduceAgentINS0_12zip_iteratorIN4cuda3std3__45tupleIJNS0_10device_ptrIdEENS0_17counting_iteratorIlNS0_11use_defaultESF_SF_EEEEEEEPNSB_IJdlEEESJ_iNS1_9__extrema9arg_max_fIdl10comparatorEEEEJSI_SK_iSO_EEEvDpT0__param_1];
	cvta.to.global.u64 	%rd296, %rd297;
	st.global.f64 	[%rd296], %fd351;
	st.global.u64 	[%rd296+8], %rd367;
$L__BB4_206:
	ret;

}
	// .globl	_ZN6thrust24THRUST_300001_SM_1000_NS8cuda_cub4core6detail13_kernel_agentINS1_8__reduce11ReduceAgentINS0_12zip_iteratorIN4cuda3std3__45tupleIJNS0_10device_ptrIdEENS0_17counting_iteratorIlNS0_11use_defaultESF_SF_EEEEEEEPNSB_IJdlEEESJ_iNS1_9__extrema9arg_max_fIdl10comparatorEEEEJSI_SK_iN3cub18CUB_300001_SM_100013GridEvenShareIiEENSR_9GridQueueIjEESO_EEEvDpT0_
.visible .entry _ZN6thrust24THRUST_300001_SM_1000_NS8cuda_cub4core6detail13_kernel_agentINS1_8__reduce11ReduceAgentINS0_12zip_iteratorIN4cuda3std3__45tupleIJNS0_10device_ptrIdEENS0_17counting_iteratorIlNS0_11use_defaultESF_SF_EEEEEEEPNSB_IJdlEEESJ_iNS1_9__extrema9arg_max_fIdl10comparatorEEEEJSI_SK_iN3cub18CUB_300001_SM_100013GridEvenShareIiEENSR_9GridQueueIjEESO_EEEvDpT0_(
	.param .align 8 .b8 _ZN6thrust24THRUST_300001_SM_1000_NS8cuda_cub4core6detail13_kernel_agentINS1_8__reduce11ReduceAgentINS0_12zip_iteratorIN4cuda3std3__45tupleIJNS0_10device_ptrIdEENS0_17counting_iteratorIlNS0_11use_defaultESF_SF_EEEEEEEPNSB_IJdlEEESJ_iNS1_9__extrema9arg_max_fIdl10comparatorEEEEJSI_SK_iN3cub18CUB_300001_SM_100013GridEvenShareIiEENSR_9GridQueueIjEESO_EEEvDpT0__param_0[16],
	.param .u64 .ptr .align 1 _ZN6thrust24THRUST_300001_SM_1000_NS8cuda_cub4core6detail13_kernel_agentINS1_8__reduce11ReduceAgentINS0_12zip_iteratorIN4cuda3std3__45tupleIJNS0_10device_ptrIdEENS0_17counting_iteratorIlNS0_11use_defaultESF_SF_EEEEEEEPNSB_IJdlEEESJ_iNS1_9__extrema9arg_max_fIdl10comparatorEEEEJSI_SK_iN3cub18CUB_300001_SM_100013GridEvenShareIiEENSR_9GridQueueIjEESO_EEEvDpT0__param_1,
	.param .u32 _ZN6thrust24THRUST_300001_SM_1000_NS8cuda_cub4core6detail13_kernel_agentINS1_8__reduce11ReduceAgentINS0_12zip_iteratorIN4cuda3std3__45tupleIJNS0_10device_ptrIdEENS0_17counting_iteratorIlNS0_11use_defaultESF_SF_EEEEEEEPNSB_IJdlEEESJ_iNS1_9__extrema9arg_max_fIdl10comparatorEEEEJSI_SK_iN3cub18CUB_300001_SM_100013GridEvenShareIiEENSR_9GridQueueIjEESO_EEEvDpT0__param_2,
	.param .align 4 .b8 _ZN6thrust24THRUST_300001_SM_1000_NS8cuda_cub4core6detail13_kernel_agentINS1_8__reduce11ReduceAgentINS0_12zip_iteratorIN4cuda3std3__45tupleIJNS0_10device_ptrIdEENS0_17counting_iteratorIlNS0_11use_defaultESF_SF_EEEEEEEPNSB_IJdlEEESJ_iNS1_9__extrema9arg_max_fIdl10comparatorEEEEJSI_SK_iN3cub18CUB_300001_SM_100013GridEvenShareIiEENSR_9GridQueueIjEESO_EEEvDpT0__param_3[40],
	.param .align 8 .b8 _ZN6thrust24THRUST_300001_SM_1000_NS8cuda_cub4core6detail13_kernel_agentINS1_8__reduce11ReduceAgentINS0_12zip_iteratorIN4cuda3std3__45tupleIJNS0_10device_ptrIdEENS0_17counting_iteratorIlNS0_11use_defaultESF_SF_EEEEEEEPNSB_IJdlEEESJ_iNS1_9__extrema9arg_max_fIdl10comparatorEEEEJSI_SK_iN3cub18CUB_300001_SM_100013GridEvenShareIiEENSR_9GridQueueIjEESO_EEEvDpT0__param_4[8],
	.param .align 1 .b8 _ZN6thrust24THRUST_300001_SM_1000_NS8cuda_cub4core6detail13_kernel_agentINS1_8__reduce11ReduceAgentINS0_12zip_iteratorIN4cuda3std3__45tupleIJNS0_10device_ptrIdEENS0_17counting_iteratorIlNS0_11use_defaultESF_SF_EEEEEEEPNSB_IJdlEEESJ_iNS1_9__extrema9arg_max_fIdl10comparatorEEEEJSI_SK_iN3cub18CUB_300001_SM_100013GridEvenShareIiEENSR_9GridQueueIjEESO_EEEvDpT0__param_5[1]
)
.maxntid 256
{
	.reg .pred 	%p<215>;
	.reg .b32 	%r<437>;
	.reg .b64 	%rd<318>;
	.reg .b64 	%fd<352>;

	ld.param.u64 	%rd3, [_ZN6thrust24THRUST_300001_SM_1000_NS8cuda_cub4core6detail13_kernel_agentINS1_8__reduce11ReduceAgentINS0_12zip_iteratorIN4cuda3std3__45tupleIJNS0_10device_ptrIdEENS0_17counting_iteratorIlNS0_11use_defaultESF_SF_EEEEEEEPNSB_IJdlEEESJ_iNS1_9__extrema9arg_max_fIdl10comparatorEEEEJSI_SK_iN3cub18CUB_300001_SM_100013GridEvenShareIiEENSR_9GridQueueIjEESO_EEEvDpT0__param_0+8];
	ld.param.u64 	%rd181, [_ZN6thrust24THRUST_300001_SM_1000_NS8cuda_cub4core6detail13_kernel_agentINS1_8__reduce11ReduceAgentINS0_12zip_iteratorIN4cuda3std3__45tupleIJNS0_10device_ptrIdEENS0_17counting_iteratorIlNS0_11use_defaultESF_SF_EEEEEEEPNSB_IJdlEEESJ_iNS1_9__extrema9arg_max_fIdl10comparatorEEEEJSI_SK_iN3cub18CUB_300001_SM_100013GridEvenShareIiEENSR_9GridQueueIjEESO_EEEvDpT0__param_0];
	ld.param.u64 	%rd182, [_ZN6thrust24THRUST_300001_SM_1000_NS8cuda_cub4core6detail13_kernel_agentINS1_8__reduce11ReduceAgentINS0_12zip_iteratorIN4cuda3std3__45tupleIJNS0_10device_ptrIdEENS0_17counting_iteratorIlNS0_11use_defaultESF_SF_EEEEEEEPNSB_IJdlEEESJ_iNS1_9__extrema9arg_max_fIdl10comparatorEEEEJSI_SK_iN3cub18CUB_300001_SM_100013GridEvenShareIiEENSR_9GridQueueIjEESO_EEEvDpT0__param_4];
	ld.param.u32 	%r66, [_ZN6thrust24THRUST_300001_SM_1000_NS8cuda_cub4core6detail13_kernel_agentINS1_8__reduce11ReduceAgentINS0_12zip_iteratorIN4cuda3std3__45tupleIJNS0_10device_ptrIdEENS0_17counting_iteratorIlNS0_11use_defaultESF_SF_EEEEEEEPNSB_IJdlEEESJ_iNS1_9__extrema9arg_max_fIdl10comparatorEEEEJSI_SK_iN3cub18CUB_300001_SM_100013GridEvenShareIiEENSR_9GridQueueIjEESO_EEEvDpT0__param_2];
	cvta.to.global.u64 	%rd1, %rd182;
	cvta.to.global.u64 	%rd2, %rd181;
	mov.u32 	%r1, %ctaid.x;
	mul.lo.s32 	%r2, %r1, 1280;
	mov.u32 	%r67, %nctaid.x;
	mul.lo.s32 	%r3, %r67, 1280;
	add.s32 	%r68, %r2, 1280;
	setp.le.s32 	%p1, %r68, %r66;
	@%p1 bra 	$L__BB5_121;
	sub.s32 	%r4, %r66, %r2;
	mov.u32 	%r5, %tid.x;
	setp.ge.s32 	%p98, %r5, %r4;
	mov.f64 	%fd298, 0d0000000000000000;
	mov.b64 	%rd264, 0;
	mov.u32 	%r420, %r5;
	@%p98 bra 	$L__BB5_3;
	add.s32 	%r190, %r2, %r5;
	cvt.s64.s32 	%rd219, %r190;
	mul.wide.s32 	%rd220, %r190, 8;
	add.s64 	%rd221, %rd2, %rd220;
	add.s64 	%rd264, %rd3, %rd219;
	ld.global.f64 	%fd298, [%rd221];
	add.s32 	%r420, %r5, 256;
$L__BB5_3:
	setp.ge.s32 	%p99, %r420, %r4;
	@%p99 bra 	$L__BB5_25;
	not.b32 	%r191, %r420;
	add.s32 	%r192, %r66, %r191;
	sub.s32 	%r8, %r192, %r2;
	and.b32  	%r193, %r8, 768;
	setp.eq.s32 	%p100, %r193, 768;
	@%p100 bra 	$L__BB5_10;
	add.s32 	%r418, %r420, %r2;
	shr.u32 	%r194, %r8, 8;
	add.s32 	%r195, %r194, 1;
	and.b32  	%r196, %r195, 3;
	neg.s32 	%r417, %r196;
$L__BB5_6:
	.pragma "nounroll";
	mov.u64 	%rd6, %rd264;
	mov.f64 	%fd3, %fd298;
	cvt.s64.s32 	%rd223, %r418;
	add.s64 	%rd7, %rd3, %rd223;
	mul.wide.s32 	%rd224, %r418, 8;
	add.s64 	%rd225, %rd2, %rd224;
	ld.global.f64 	%fd4, [%rd225];
	abs.f64 	%fd5, %fd3;
	abs.f64 	%fd6, %fd4;
	setp.lt.f64 	%p101, %fd5, %fd6;
	mov.u64 	%rd264, %rd7;
	mov.f64 	%fd298, %fd4;
	@%p101 bra 	$L__BB5_9;
	setp.lt.f64 	%p102, %fd6, %fd5;
	mov.u64 	%rd264, %rd6;
	mov.f64 	%fd298, %fd3;
	@%p102 bra 	$L__BB5_9;
	setp.lt.s64 	%p103, %rd6, %rd7;
	min.s64 	%rd264, %rd6, %rd7;
	selp.f64 	%fd298, %fd3, %fd4, %p103;
$L__BB5_9:
	add.s32 	%r420, %r420, 256;
	add.s32 	%r418, %r418, 256;
	add.s32 	%r417, %r417, 1;
	setp.ne.s32 	%p104, %r417, 0;
	@%p104 bra 	$L__BB5_6;
$L__BB5_10:
	setp.lt.u32 	%p105, %r8, 768;
	@%p105 bra 	$L__BB5_25;
	add.s32 	%r421, %r420, %r2;
	add.s32 	%r424, %r421, 256;
	add.s32 	%r423, %r421, 512;
	add.s32 	%r422, %r421, 768;
	add.s64 	%rd12, %rd2, 4096;
$L__BB5_12:
	cvt.s64.s32 	%rd226, %r424;
	add.s64 	%rd14, %rd3, %rd226;
	cvt.s64.s32 	%rd227, %r423;
	add.s64 	%rd15, %rd3, %rd227;
	cvt.s64.s32 	%rd228, %r422;
	add.s64 	%rd16, %rd3, %rd228;
	cvt.s64.s32 	%rd229, %r421;
	mul.wide.s32 	%rd230, %r421, 8;
	add.s64 	%rd17, %rd12, %rd230;
	add.s64 	%rd18, %rd3, %rd229;
	ld.global.f64 	%fd12, [%rd17+-4096];
	abs.f64 	%fd13, %fd298;
	abs.f64 	%fd14, %fd12;
	setp.lt.f64 	%p106, %fd13, %fd14;
	mov.u64 	%rd261, %rd18;
	mov.f64 	%fd295, %fd12;
	@%p106 bra 	$L__BB5_15;
	setp.lt.f64 	%p107, %fd14, %fd13;
	mov.u64 	%rd261, %rd264;
	mov.f64 	%fd295, %fd298;
	@%p107 bra 	$L__BB5_15;
	setp.lt.s64 	%p108, %rd264, %rd18;
	min.s64 	%rd261, %rd264, %rd18;
	selp.f64 	%fd295, %fd298, %fd12, %p108;
$L__BB5_15:
	ld.global.f64 	%fd17, [%rd17+-2048];
	abs.f64 	%fd18, %fd295;
	abs.f64 	%fd19, %fd17;
	setp.lt.f64 	%p109, %fd18, %fd19;
	mov.u64 	%rd262, %rd14;
	mov.f64 	%fd296, %fd17;
	@%p109 bra 	$L__BB5_18;
	setp.lt.f64 	%p110, %fd19, %fd18;
	mov.u64 	%rd262, %rd261;
	mov.f64 	%fd296, %fd295;
	@%p110 bra 	$L__BB5_18;
	setp.lt.s64 	%p111, %rd261, %rd14;
	min.s64 	%rd262, %rd261, %rd14;
	selp.f64 	%fd296, %fd295, %fd17, %p111;
$L__BB5_18:
	ld.global.f64 	%fd22, [%rd17];
	abs.f64 	%fd23, %fd296;
	abs.f64 	%fd24, %fd22;
	setp.lt.f64 	%p112, %fd23, %fd24;
	mov.u64 	%rd263, %rd15;
	mov.f64 	%fd297, %fd22;
	@%p112 bra 	$L__BB5_21;
	setp.lt.f64 	%p113, %fd24, %fd23;
	mov.u64 	%rd263, %rd262;
	mov.f64 	%fd297, %fd296;
	@%p113 bra 	$L__BB5_21;
	setp.lt.s64 	%p114, %rd262, %rd15;
	min.s64 	%rd263, %rd262, %rd15;
	selp.f64 	%fd297, %fd296, %fd22, %p114;
$L__BB5_21:
	ld.global.f64 	%fd27, [%rd17+2048];
	abs.f64 	%fd28, %fd297;
	abs.f64 	%fd29, %fd27;
	setp.lt.f64 	%p115, %fd28, %fd29;
	mov.u64 	%rd264, %rd16;
	mov.f64 	%fd298, %fd27;
	@%p115 bra 	$L__BB5_24;
	setp.lt.f64 	%p116, %fd29, %fd28;
	mov.u64 	%rd264, %rd263;
	mov.f64 	%fd298, %fd297;
	@%p116 bra 	$L__BB5_24;
	setp.lt.s64 	%p117, %rd263, %rd16;
	min.s64 	%rd264, %rd263, %rd16;
	selp.f64 	%fd298, %fd297, %fd27, %p117;
$L__BB5_24:
	add.s32 	%r420, %r420, 1024;
	add.s32 	%r424, %r424, 1024;
	add.s32 	%r423, %r423, 1024;
	add.s32 	%r422, %r422, 1024;
	add.s32 	%r421, %r421, 1024;
	setp.lt.s32 	%p118, %r420, %r4;
	@%p118 bra 	$L__BB5_12;
$L__BB5_25:
	setp.lt.s32 	%p119, %r4, 256;
	@%p119 bra 	$L__BB5_70;
	// begin inline asm
	mov.u32 %r310, %laneid;
	// end inline asm
	mov.b64 	%rd241, %fd298;
	mov.b64 	{%r312, %r317}, %rd241;
	mov.b32 	%r328, 1;
	mov.b32 	%r329, 31;
	mov.b32 	%r330, -1;
	// begin inline asm
	shfl.sync.down.b32 %r311, %r312, %r328, %r329, %r330;
	// end inline asm
	// begin inline asm
	shfl.sync.down.b32 %r316, %r317, %r328, %r329, %r330;
	// end inline asm
	mov.b64 	%rd242, {%r311, %r316};
	mov.b64 	%fd33, %rd242;
	mov.b64 	{%r322, %r327}, %rd264;
	// begin inline asm
	shfl.sync.down.b32 %r321, %r322, %r328, %r329, %r330;
	// end inline asm
	// begin inline asm
	shfl.sync.down.b32 %r326, %r327, %r328, %r329, %r330;
	// end inline asm
	mov.b64 	%rd28, {%r321, %r326};
	setp.gt.s32 	%p171, %r310, 30;
	mov.u64 	%rd266, %rd264;
	mov.f64 	%fd300, %fd298;
	@%p171 bra 	$L__BB5_30;
	abs.f64 	%fd34, %fd298;
	abs.f64 	%fd35, %fd33;
	setp.lt.f64 	%p172, %fd34, %fd35;
	mov.u64 	%rd266, %rd28;
	mov.f64 	%fd300, %fd33;
	@%p172 bra 	$L__BB5_30;
	setp.lt.f64 	%p173, %fd35, %fd34;
	mov.u64 	%rd266, %rd264;
	mov.f64 	%fd300, %fd298;
	@%p173 bra 	$L__BB5_30;
	setp.lt.s64 	%p174, %rd264, %rd28;
	min.s64 	%rd266, %rd264, %rd28;
	selp.f64 	%fd300, %fd298, %fd33, %p174;
$L__BB5_30:
	mov.b64 	%rd243, %fd300;
	mov.b64 	{%r332, %r337}, %rd243;
	mov.b32 	%r348, 2;
	mov.b32 	%r349, 31;
	mov.b32 	%r350, -1;
	// begin inline asm
	shfl.sync.down.b32 %r331, %r332, %r348, %r349, %r350;
	// end inline asm
	// begin inline asm
	shfl.sync.down.b32 %r336, %r337, %r348, %r349, %r350;
	// end inline asm
	mov.b64 	%rd244, {%r331, %r336};
	mov.b64 	%fd38, %rd244;
	mov.b64 	{%r342, %r347}, %rd266;
	// begin inline asm
	shfl.sync.down.b32 %r341, %r342, %r348, %r349, %r350;
	// end inline asm
	// begin inline asm
	shfl.sync.down.b32 %r346, %r347, %r348, %r349, %r350;
	// end inline asm
	mov.b64 	%rd31, {%r341, %r346};
	setp.gt.s32 	%p175, %r310, 29;
	mov.u64 	%rd267, %rd266;
	mov.f64 	%fd301, %fd300;
	@%p175 bra 	$L__BB5_34;
	abs.f64 	%fd39, %fd300;
	abs.f64 	%fd40, %fd38;
	setp.lt.f64 	%p176, %fd39, %fd40;
	mov.u64 	%rd267, %rd31;
	mov.f64 	%fd301, %fd38;
	@%p176 bra 	$L__BB5_34;
	setp.lt.f64 	%p177, %fd40, %fd39;
	mov.u64 	%rd267, %rd266;
	mov.f64 	%fd301, %fd300;
	@%p177 bra 	$L__BB5_34;
	setp.lt.s64 	%p178, %rd266, %rd31;
	min.s64 	%rd267, %rd266, %rd31;
	selp.f64 	%fd301, %fd300, %fd38, %p178;
$L__BB5_34:
	mov.b64 	%rd245, %fd301;
	mov.b64 	{%r352, %r357}, %rd245;
	mov.b32 	%r368, 4;
	mov.b32 	%r369, 31;
	mov.b32 	%r370, -1;
	// begin inline asm
	shfl.sync.down.b32 %r351, %r352, %r368, %r369, %r370;
	// end inline asm
	// begin inline asm
	shfl.sync.down.b32 %r356, %r357, %r368, %r369, %r370;
	// end inline asm
	mov.b64 	%rd246, {%r351, %r356};
	mov.b64 	%fd43, %rd246;
	mov.b64 	{%r362, %r367}, %rd267;
	// begin inline asm
	shfl.sync.down.b32 %r361, %r362, %r368, %r369, %r370;
	// end inline asm
	// begin inline asm
	shfl.sync.down.b32 %r366, %r367, %r368, %r369, %r370;
	// end inline asm
	mov.b64 	%rd34, {%r361, %r366};
	setp.gt.s32 	%p179, %r310, 27;
	mov.u64 	%rd268, %rd267;
	mov.f64 	%fd302, %fd301;
	@%p179 bra 	$L__BB5_38;
	abs.f64 	%fd44, %fd301;
	abs.f64 	%fd45, %fd43;
	setp.lt.f64 	%p180, %fd44, %fd45;
	mov.u64 	%rd268, %rd34;
	mov.f64 	%fd302, %fd43;
	@%p180 bra 	$L__BB5_38;
	setp.lt.f64 	%p181, %fd45, %fd44;
	mov.u64 	%rd268, %rd267;
	mov.f64 	%fd302, %fd301;
	@%p181 bra 	$L__BB5_38;
	setp.lt.s64 	%p182, %rd267, %rd34;
	min.s64 	%rd268, %rd267, %rd34;
	selp.f64 	%fd302, %fd301, %fd43, %p182;
$L__BB5_38:
	mov.b64 	%rd247, %fd302;
	mov.b64 	{%r372, %r377}, %rd247;
	mov.b32 	%r388, 8;
	mov.b32 	%r389, 31;
	mov.b32 	%r390, -1;
	// begin inline asm
	shfl.sync.down.b32 %r371, %r372, %r388, %r389, %r390;
	// end inline asm
	// begin inline asm
	shfl.sync.down.b32 %r376, %r377, %r388, %r389, %r390;
	// end inline asm
	mov.b64 	%rd248, {%r371, %r376};
	mov.b64 	%fd48, %rd248;
	mov.b64 	{%r382, %r387}, %rd268;
	// begin inline asm
	shfl.sync.down.b32 %r381, %r382, %r388, %r389, %r390;
	// end inline asm
	// begin inline asm
	shfl.sync.down.b32 %r386, %r387, %r388, %r389, %r390;
	// end inline asm
	mov.b64 	%rd37, {%r381, %r386};
	setp.gt.s32 	%p183, %r310, 23;
	mov.u64 	%rd269, %rd268;
	mov.f64 	%fd303, %fd302;
	@%p183 bra 	$L__BB5_42;
	abs.f64 	%fd49, %fd302;
	abs.f64 	%fd50, %fd48;
	setp.lt.f64 	%p184, %fd49, %fd50;
	mov.u64 	%rd269, %rd37;
	mov.f64 	%fd303, %fd48;
	@%p184 bra 	$L__BB5_42;
	setp.lt.f64 	%p185, %fd50, %fd49;
	mov.u64 	%rd269, %rd268;
	mov.f64 	%fd303, %fd302;
	@%p185 bra 	$L__BB5_42;
	setp.lt.s64 	%p186, %rd268, %rd37;
	min.s64 	%rd269, %rd268, %rd37;
	selp.f64 	%fd303, %fd302, %fd48, %p186;
$L__BB5_42:
	mov.b64 	%rd249, %fd303;
	mov.b64 	{%r392, %r397}, %rd249;
	mov.b32 	%r408, 16;
	mov.b32 	%r409, 31;
	mov.b32 	%r410, -1;
	// begin inline asm
	shfl.sync.down.b32 %r391, %r392, %r408, %r409, %r410;
	// end inline asm
	// begin inline asm
	shfl.sync.down.b32 %r396, %r397, %r408, %r409, %r410;
	// end inline asm
	mov.b64 	%rd250, {%r391, %r396};
	mov.b64 	%fd53, %rd250;
	mov.b64 	{%r402, %r407}, %rd269;
	// begin inline asm
	shfl.sync.down.b32 %r401, %r402, %r408, %r409, %r410;
	// end inline asm
	// begin inline asm
	shfl.sync.down.b32 %r406, %r407, %r408, %r409, %r410;
	// end inline asm
	mov.b64 	%rd40, {%r401, %r406};
	setp.gt.s32 	%p187, %r310, 15;
	mov.u64 	%rd317, %rd269;
	mov.f64 	%fd351, %fd303;
	@%p187 bra 	$L__BB5_46;
	abs.f64 	%fd54, %fd303;
	abs.f64 	%fd55, %fd53;
	setp.lt.f64 	%p188, %fd54, %fd55;
	mov.u64 	%rd317, %rd40;
	mov.f64 	%fd351, %fd53;
	@%p188 bra 	$L__BB5_46;
	setp.lt.f64 	%p189, %fd55, %fd54;
	mov.u64 	%rd317, %rd269;
	mov.f64 	%fd351, %fd303;
	@%p189 bra 	$L__BB5_46;
	setp.lt.s64 	%p190, %rd269, %rd40;
	min.s64 	%rd317, %rd269, %rd40;
	selp.f64 	%fd351, %fd303, %fd53, %p190;
$L__BB5_46:
	setp.ne.s32 	%p191, %r310, 0;
	@%p191 bra 	$L__BB5_48;
	shr.u32 	%r411, %r5, 1;
	and.b32  	%r412, %r411, 496;
	mov.u32 	%r413, _ZN6thrust24THRUST_300001_SM_1000_NS8cuda_cub4core6detail5shmemE;
	add.s32 	%r414, %r413, %r412;
	st.shared.f64 	[%r414+8], %fd351;
	st.shared.u64 	[%r414+16], %rd317;
$L__BB5_48:
	bar.sync 	0;
	setp.ne.s32 	%p192, %r5, 0;
	@%p192 bra 	$L__BB5_208;
	ld.shared.f64 	%fd58, [_ZN6thrust24THRUST_300001_SM_1000_NS8cuda_cub4core6detail5shmemE+24];
	ld.shared.u64 	%rd43, [_ZN6thrust24THRUST_300001_SM_1000_NS8cuda_cub4core6detail5shmemE+32];
	abs.f64 	%fd59, %fd351;
	abs.f64 	%fd60, %fd58;
	setp.lt.f64 	%p193, %fd59, %fd60;
	mov.u64 	%rd271, %rd43;
	mov.f64 	%fd305, %fd58;
	@%p193 bra 	$L__BB5_52;
	setp.lt.f64 	%p194, %fd60, %fd59;
	mov.u64 	%rd271, %rd317;
	mov.f64 	%fd305, %fd351;
	@%p194 bra 	$L__BB5_52;
	setp.lt.s64 	%p195, %rd317, %rd43;
	min.s64 	%rd271, %rd317, %rd43;
	selp.f64 	%fd305, %fd351, %fd58, %p195;
$L__BB5_52:
	ld.shared.f64 	%fd63, [_ZN6thrust24THRUST_300001_SM_1000_NS8cuda_cub4core6detail5shmemE+40];
	ld.shared.u64 	%rd46, [_ZN6thrust24THRUST_300001_SM_1000_NS8cuda_cub4core6detail5shmemE+48];
	abs.f64 	%fd64, %fd305;
	abs.f64 	%fd65, %fd63;
	setp.lt.f64 	%p196, %fd64, %fd65;
	mov.u64 	%rd272, %rd46;
	mov.f64 	%fd306, %fd63;
	@%p196 bra 	$L__BB5_55;
	setp.lt.f64 	%p197, %fd65, %fd64;
	mov.u64 	%rd272, %rd271;
	mov.f64 	%fd306, %fd305;
	@%p197 bra 	$L__BB5_55;
	setp.lt.s64 	%p198, %rd271, %rd46;
	min.s64 	%rd272, %rd271, %rd46;
	selp.f64 	%fd306, %fd305, %fd63, %p198;
$L__BB5_55:
	ld.shared.f64 	%fd68, [_ZN6thrust24THRUST_300001_SM_1000_NS8cuda_cub4core6detail5shmemE+56];
	ld.shared.u64 	%rd49, [_ZN6thrust24THRUST_300001_SM_1000_NS8cuda_cub4core6detail5shmemE+64];
	abs.f64 	%fd69, %fd306;
	abs.f64 	%fd70, %fd68;
	setp.lt.f64 	%p199, %fd69, %fd70;
	mov.u64 	%rd273, %rd49;
	mov.f64 	%fd307, %fd68;
	@%p199 bra 	$L__BB5_58;
	setp.lt.f64 	%p200, %fd70, %fd69;
	mov.u64 	%rd273, %rd272;
	mov.f64 	%fd307, %fd306;
	@%p200 bra 	$L__BB5_58;
	setp.lt.s64 	%p201, %rd272, %rd49;
	min.s64 	%rd273, %rd272, %rd49;
	selp.f64 	%fd307, %fd306, %fd68, %p201;
$L__BB5_58:
	ld.shared.f64 	%fd73, [_ZN6thrust24THRUST_300001_SM_1000_NS8cuda_cub4core6detail5shmemE+72];
	ld.shared.u64 	%rd52, [_ZN6thrust24THRUST_300001_SM_1000_NS8cuda_cub4core6detail5shmemE+80];
	abs.f64 	%fd74, %fd307;
	abs.f64 	%fd75, %fd73;
	setp.lt.f64 	%p202, %fd74, %fd75;
	mov.u64 	%rd274, %rd52;
	mov.f64 	%fd308, %fd73;
	@%p202 bra 	$L__BB5_61;
	setp.lt.f64 	%p203, %fd75, %fd74;
	mov.u64 	%rd274, %rd273;
	mov.f64 	%fd308, %fd307;
	@%p203 bra 	$L__BB5_61;
	setp.lt.s64 	%p204, %rd273, %rd52;
	min.s64 	%rd274, %rd273, %rd52;
	selp.f64 	%fd308, %fd307, %fd73, %p204;
$L__BB5_61:
	ld.shared.f64 	%fd78, [_ZN6thrust24THRUST_300001_SM_1000_NS8cuda_cub4core6detail5shmemE+88];
	ld.shared.u64 	%rd55, [_ZN6thrust24THRUST_300001_SM_1000_NS8cuda_cub4core6detail5shmemE+96];
	abs.f64 	%fd79, %fd308;
	abs.f64 	%fd80, %fd78;
	setp.lt.f64 	%p205, %fd79, %fd80;
	mov.u64 	%rd275, %rd55;
	mov.f64 	%fd309, %fd78;
	@%p205 bra 	$L__BB5_64;
	setp.lt.f64 	%p206, %fd80, %fd79;
	mov.u64 	%rd275, %rd274;
	mov.f64 	%fd309, %fd308;
	@%p206 bra 	$L__BB5_64;
	setp.lt.s64 	%p207, %rd274, %rd55;
	min.s64 	%rd275, %rd274, %rd55;
	selp.f64 	%fd309, %fd308, %fd78, %p207;
$L__BB5_64:
	ld.shared.f64 	%fd83, [_ZN6thrust24THRUST_300001_SM_1000_NS8cuda_cub4core6detail5shmemE+104];
	ld.shared.u64 	%rd58, [_ZN6thrust24THRUST_300001_SM_1000_NS8cuda_cub4core6detail5shmemE+112];
	abs.f64 	%fd84, %fd309;
	abs.f64 	%fd85, %fd83;
	setp.lt.f64 	%p208, %fd84, %fd85;
	mov.u64 	%rd276, %rd58;
	mov.f64 	%fd310, %fd83;
	@%p208 bra 	$L__BB5_67;
	setp.lt.f64 	%p209, %fd85, %fd84;
	mov.u64 	%rd276, %rd275;
	mov.f64 	%fd310, %fd309;
	@%p209 bra 	$L__BB5_67;
	setp.lt.s64 	%p210, %rd275, %rd58;
	min.s64 	%rd276, %rd275, %rd58;
	selp.f64 	%fd310, %fd309, %fd83, %p210;
$L__BB5_67:
	ld.shared.f64 	%fd88, [_ZN6thrust24THRUST_300001_SM_1000_NS8cuda_cub4core6detail5shmemE+120];
	ld.shared.u64 	%rd61, [_ZN6thrust24THRUST_300001_SM_1000_NS8cuda_cub4core6detail5shmemE+128];
	abs.f64 	%fd89, %fd310;
	abs.f64 	%fd90, %fd88;
	setp.lt.f64 	%p211, %fd89, %fd90;
	mov.u64 	%rd317, %rd61;
	mov.f64 	%fd351, %fd88;
	@%p211 bra 	$L__BB5_208;
	setp.lt.f64 	%p212, %fd90, %fd89;
	mov.u64 	%rd317, %rd276;
	mov.f64 	%fd351, %fd310;
	@%p212 bra 	$L__BB5_208;
	setp.lt.s64 	%p213, %rd276, %rd61;
	min.s64 	%rd317, %rd276, %rd61;
	selp.f64 	%fd351, %fd310, %fd88, %p213;
	bra.uni 	$L__BB5_208;
$L__BB5_70:
	// begin inline asm
	mov.u32 %r197, %laneid;
	// end inline asm
	and.b32  	%r218, %r5, 992;
	add.s32 	%r219, %r218, 32;
	setp.gt.s32 	%p120, %r219, %r4;
	not.b32 	%r220, %r218;
	add.s32 	%r221, %r4, %r220;
	selp.b32 	%r216, %r221, 31, %p120;
	mov.b64 	%rd231, %fd298;
	mov.b64 	{%r199, %r204}, %rd231;
	mov.b32 	%r215, 1;
	mov.b32 	%r217, -1;
	// begin inline asm
	shfl.sync.down.b32 %r198, %r199, %r215, %r216, %r217;
	// end inline asm
	// begin inline asm
	shfl.sync.down.b32 %r203, %r204, %r215, %r216, %r217;
	// end inline asm
	mov.b64 	%rd232, {%r198, %r203};
	mov.b64 	%fd92, %rd232;
	mov.b64 	{%r209, %r214}, %rd264;
	// begin inline asm
	shfl.sync.down.b32 %r208, %r209, %r215, %r216, %r217;
	// end inline asm
	// begin inline asm
	shfl.sync.down.b32 %r213, %r214, %r215, %r216, %r217;
	// end inline asm
	mov.b64 	%rd63, {%r208, %r213};
	setp.ge.s32 	%p121, %r197, %r216;
	mov.u64 	%rd277, %rd264;
	mov.f64 	%fd311, %fd298;
	@%p121 bra 	$L__BB5_74;
	abs.f64 	%fd93, %fd298;
	abs.f64 	%fd94, %fd92;
	setp.lt.f64 	%p122, %fd93, %fd94;
	mov.u64 	%rd277, %rd63;
	mov.f64 	%fd311, %fd92;
	@%p122 bra 	$L__BB5_74;
	setp.lt.f64 	%p123, %fd94, %fd93;
	mov.u64 	%rd277, %rd264;
	mov.f64 	%fd311, %fd298;
	@%p123 bra 	$L__BB5_74;
	setp.lt.s64 	%p124, %rd264, %rd63;
	min.s64 	%rd277, %rd264, %rd63;
	selp.f64 	%fd311, %fd298, %fd92, %p124;
$L__BB5_74:
	mov.b64 	%rd233, %fd311;
	mov.b64 	{%r223, %r228}, %rd233;
	mov.b32 	%r239, 2;
	mov.b32 	%r241, -1;
	// begin inline asm
	shfl.sync.down.b32 %r222, %r223, %r239, %r216, %r241;
	// end inline asm
	// begin inline asm
	shfl.sync.down.b32 %r227, %r228, %r239, %r216, %r241;
	// end inline asm
	mov.b64 	%rd234, {%r222, %r227};
	mov.b64 	%fd97, %rd234;
	mov.b64 	{%r233, %r238}, %rd277;
	// begin inline asm
	shfl.sync.down.b32 %r232, %r233, %r239, %r216, %r241;
	// end inline asm
	// begin inline asm
	shfl.sync.down.b32 %r237, %r238, %r239, %r216, %r241;
	// end inline asm
	mov.b64 	%rd66, {%r232, %r237};
	add.s32 	%r242, %r197, 2;
	setp.gt.s32 	%p125, %r242, %r216;
	mov.u64 	%rd278, %rd277;
	mov.f64 	%fd312, %fd311;
	@%p125 bra 	$L__BB5_78;
	abs.f64 	%fd98, %fd311;
	abs.f64 	%fd99, %fd97;
	setp.lt.f64 	%p126, %fd98, %fd99;
	mov.u64 	%rd278, %rd66;
	mov.f64 	%fd312, %fd97;
	@%p126 bra 	$L__BB5_78;
	setp.lt.f64 	%p127, %fd99, %fd98;
	mov.u64 	%rd278, %rd277;
	mov.f64 	%fd312, %fd311;
	@%p127 bra 	$L__BB5_78;
	setp.lt.s64 	%p128, %rd277, %rd66;
	min.s64 	%rd278, %rd277, %rd66;
	selp.f64 	%fd312, %fd311, %fd97, %p128;
$L__BB5_78:
	mov.b64 	%rd235, %fd312;
	mov.b64 	{%r244, %r249}, %rd235;
	mov.b32 	%r260, 4;
	mov.b32 	%r262, -1;
	// begin inline asm
	shfl.sync.down.b32 %r243, %r244, %r260, %r216, %r262;
	// end inline asm
	// begin inline asm
	shfl.sync.down.b32 %r248, %r249, %r260, %r216, %r262;
	// end inline asm
	mov.b64 	%rd236, {%r243, %r248};
	mov.b64 	%fd102, %rd236;
	mov.b64 	{%r254, %r259}, %rd278;
	// begin inline asm
	shfl.sync.down.b32 %r253, %r254, %r260, %r216, %r262;
	// end inline asm
	// begin inline asm
	shfl.sync.down.b32 %r258, %r259, %r260, %r216, %r262;
	// end inline asm
	mov.b64 	%rd69, {%r253, %r258};
	add.s32 	%r263, %r197, 4;
	setp.gt.s32 	%p129, %r263, %r216;
	mov.u64 	%rd279, %rd278;
	mov.f64 	%fd313, %fd312;
	@%p129 bra 	$L__BB5_82;
	abs.f64 	%fd103, %fd312;
	abs.f64 	%fd104, %fd102;
	setp.lt.f64 	%p130, %fd103, %fd104;
	mov.u64 	%rd279, %rd69;
	mov.f64 	%fd313, %fd102;
	@%p130 bra 	$L__BB5_82;
	setp.lt.f64 	%p131, %fd104, %fd103;
	mov.u64 	%rd279, %rd278;
	mov.f64 	%fd313, %fd312;
	@%p131 bra 	$L__BB5_82;
	setp.lt.s64 	%p132, %rd278, %rd69;
	min.s64 	%rd279, %rd278, %rd69;
	selp.f64 	%fd313, %fd312, %fd102, %p132;
$L__BB5_82:
	mov.b64 	%rd237, %fd313;
	mov.b64 	{%r265, %r270}, %rd237;
	mov.b32 	%r281, 8;
	mov.b32 	%r283, -1;
	// begin inline asm
	shfl.sync.down.b32 %r264, %r265, %r281, %r216, %r283;
	// end inline asm
	// begin inline asm
	shfl.sync.down.b32 %r269, %r270, %r281, %r216, %r283;
	// end inline asm
	mov.b64 	%rd238, {%r264, %r269};
	mov.b64 	%fd107, %rd238;
	mov.b64 	{%r275, %r280}, %rd279;
	// begin inline asm
	shfl.sync.down.b32 %r274, %r275, %r281, %r216, %r283;
	// end inline asm
	// begin inline asm
	shfl.sync.down.b32 %r279, %r280, %r281, %r216, %r283;
	// end inline asm
	mov.b64 	%rd72, {%r274, %r279};
	add.s32 	%r284, %r197, 8;
	setp.gt.s32 	%p133, %r284, %r216;
	mov.u64 	%rd280, %rd279;
	mov.f64 	%fd314, %fd313;
	@%p133 bra 	$L__BB5_86;
	abs.f64 	%fd108, %fd313;
	abs.f64 	%fd109, %fd107;
	setp.lt.f64 	%p134, %fd108, %fd109;
	mov.u64 	%rd280, %rd72;
	mov.f64 	%fd314, %fd107;
	@%p134 bra 	$L__BB5_86;
	setp.lt.f64 	%p135, %fd109, %fd108;
	mov.u64 	%rd280, %rd279;
	mov.f64 	%fd314, %fd313;
	@%p135 bra 	$L__BB5_86;
	setp.lt.s64 	%p136, %rd279, %rd72;
	min.s64 	%rd280, %rd279, %rd72;
	selp.f64 	%fd314, %fd313, %fd107, %p136;
$L__BB5_86:
	mov.b64 	%rd239, %fd314;
	mov.b64 	{%r286, %r291}, %rd239;
	mov.b32 	%r302, 16;
	mov.b32 	%r304, -1;
	// begin inline asm
	shfl.sync.down.b32 %r285, %r286, %r302, %r216, %r304;
	// end inline asm
	// begin inline asm
	shfl.sync.down.b32 %r290, %r291, %r302, %r216, %r304;
	// end inline asm
	mov.b64 	%rd240, {%r285, %r290};
	mov.b64 	%fd112, %rd240;
	mov.b64 	{%r296, %r301}, %rd280;
	// begin inline asm
	shfl.sync.down.b32 %r295, %r296, %r302, %r216, %r304;
	// end inline asm
	// begin inline asm
	shfl.sync.down.b32 %r300, %r301, %r302, %r216, %r304;
	// end inline asm
	mov.b64 	%rd75, {%r295, %r300};
	add.s32 	%r305, %r197, 16;
	setp.gt.s32 	%p137, %r305, %r216;
	mov.u64 	%rd317, %rd280;
	mov.f64 	%fd351, %fd314;
	@%p137 bra 	$L__BB5_90;
	abs.f64 	%fd113, %fd314;
	abs.f64 	%fd114, %fd112;
	setp.lt.f64 	%p138, %fd113, %fd114;
	mov.u64 	%rd317, %rd75;
	mov.f64 	%fd351, %fd112;
	@%p138 bra 	$L__BB5_90;
	setp.lt.f64 	%p139, %fd114, %fd113;
	mov.u64 	%rd317, %rd280;
	mov.f64 	%fd351, %fd314;
	@%p139 bra 	$L__BB5_90;
	setp.lt.s64 	%p140, %rd280, %rd75;
	min.s64 	%rd317, %rd280, %rd75;
	selp.f64 	%fd351, %fd314, %fd112, %p140;
$L__BB5_90:
	setp.ne.s32 	%p141, %r197, 0;
	@%p141 bra 	$L__BB5_92;
	shr.u32 	%r306, %r5, 1;
	and.b32  	%r307, %r306, 496;
	mov.u32 	%r308, _ZN6thrust24THRUST_300001_SM_1000_NS8cuda_cub4core6detail5shmemE;
	add.s32 	%r309, %r308, %r307;
	st.shared.f64 	[%r309+8], %fd351;
	st.shared.u64 	[%r309+16], %rd317;
$L__BB5_92:
	bar.sync 	0;
	setp.ne.s32 	%p142, %r5, 0;
	@%p142 bra 	$L__BB5_208;
	setp.lt.s32 	%p143, %r4, 33;
	mov.f64 	%fd316, %fd351;
	mov.u64 	%rd282, %rd317;
	@%p143 bra 	$L__BB5_97;
	ld.shared.f64 	%fd117, [_ZN6thrust24THRUST_300001_SM_1000_NS8cuda_cub4core6detail5shmemE+24];
	ld.shared.u64 	%rd78, [_ZN6thrust24THRUST_300001_SM_1000_NS8cuda_cub4core6detail5shmemE+32];
	abs.f64 	%fd118, %fd351;
	abs.f64 	%fd119, %fd117;
	setp.lt.f64 	%p144, %fd118, %fd119;
	mov.f64 	%fd316, %fd117;
	mov.u64 	%rd282, %rd78;
	@%p144 bra 	$L__BB5_97;
	setp.lt.f64 	%p145, %fd119, %fd118;
	mov.f64 	%fd316, %fd351;
	mov.u64 	%rd282, %rd317;
	@%p145 bra 	$L__BB5_97;
	setp.lt.s64 	%p146, %rd317, %rd78;
	min.s64 	%rd282, %rd317, %rd78;
	selp.f64 	%fd316, %fd351, %fd117, %p146;
$L__BB5_97:
	setp.lt.s32 	%p147, %r4, 65;
	mov.f64 	%fd317, %fd316;
	mov.u64 	%rd283, %rd282;
	@%p147 bra 	$L__BB5_101;
	ld.shared.f64 	%fd122, [_ZN6thrust24THRUST_300001_SM_1000_NS8cuda_cub4core6detail5shmemE+40];
	ld.shared.u64 	%rd81, [_ZN6thrust24THRUST_300001_SM_1000_NS8cuda_cub4core6detail5shmemE+48];
	abs.f64 	%fd123, %fd316;
	abs.f64 	%fd124, %fd122;
	setp.lt.f64 	%p148, %fd123, %fd124;
	mov.f64 	%fd317, %fd122;
	mov.u64 	%rd283, %rd81;
	@%p148 bra 	$L__BB5_101;
	setp.lt.f64 	%p149, %fd124, %fd123;
	mov.f64 	%fd317, %fd316;
	mov.u64 	%rd283, %rd282;
	@%p149 bra 	$L__BB5_101;
	setp.lt.s64 	%p150, %rd282, %rd81;
	selp.f64 	%fd317, %fd316, %fd122, %p150;
	min.s64 	%rd283, %rd282, %rd81;
$L__BB5_101:
	setp.lt.s32 	%p151, %r4, 97;
	mov.f64 	%fd318, %fd317;
	mov.u64 	%rd284, %rd283;
	@%p151 bra 	$L__BB5_105;
	ld.shared.f64 	%fd127, [_ZN6thrust24THRUST_300001_SM_1000_NS8cuda_cub4core6detail5shmemE+56];
	ld.shared.u64 	%rd84, [_ZN6thrust24THRUST_300001_SM_1000_NS8cuda_cub4core6detail5shmemE+64];
	abs.f64 	%fd128, %fd317;
	abs.f64 	%fd129, %fd127;
	setp.lt.f64 	%p152, %fd128, %fd129;
	mov.f64 	%fd318, %fd127;
	mov.u64 	%rd284, %rd84;
	@%p152 bra 	$L__BB5_105;
	setp.lt.f64 	%p153, %fd129, %fd128;
	mov.f64 	%fd318, %fd317;
	mov.u64 	%rd284, %rd283;
	@%p153 bra 	$L__BB5_105;
	setp.lt.s64 	%p154, %rd283, %rd84;
	selp.f64 	%fd318, %fd317, %fd127, %p154;
	min.s64 	%rd284, %rd283, %rd84;
$L__BB5_105:
	setp.lt.s32 	%p155, %r4, 129;
	mov.f64 	%fd319, %fd318;
	mov.u64 	%rd285, %rd284;
	@%p155 bra 	$L__BB5_109;
	ld.shared.f64 	%fd132, [_ZN6thrust24THRUST_300001_SM_1000_NS8cuda_cub4core6detail5shmemE+72];
	ld.shared.u64 	%rd87, [_ZN6thrust24THRUST_300001_SM_1000_NS8cuda_cub4core6detail5shmemE+80];
	abs.f64 	%fd133, %fd318;
	abs.f64 	%fd134, %fd132;
	setp.lt.f64 	%p156, %fd133, %fd134;
	mov.f64 	%fd319, %fd132;
	mov.u64 	%rd285, %rd87;
	@%p156 bra 	$L__BB5_109;
	setp.lt.f64 	%p157, %fd134, %fd133;
	mov.f64 	%fd319, %fd318;
	mov.u64 	%rd285, %rd284;
	@%p157 bra 	$L__BB5_109;
	setp.lt.s64 	%p158, %rd284, %rd87;
	selp.f64 	%fd319, %fd318, %fd132, %p158;
	min.s64 	%rd285, %rd284, %rd87;
$L__BB5_109:
	setp.lt.s32 	%p159, %r4, 161;
	mov.f64 	%fd320, %fd319;
	mov.u64 	%rd286, %rd285;
	@%p159 bra 	$L__BB5_113;
	ld.shared.f64 	%fd137, [_ZN6thrust24THRUST_300001_SM_1000_NS8cuda_cub4core6detail5shmemE+88];
	ld.shared.u64 	%rd90, [_ZN6thrust24THRUST_300001_SM_1000_NS8cuda_cub4core6detail5shmemE+96];
	abs.f64 	%fd138, %fd319;
	abs.f64 	%fd139, %fd137;
	setp.lt.f64 	%p160, %fd138, %fd139;
	mov.f64 	%fd320, %fd137;
	mov.u64 	%rd286, %rd90;
	@%p160 bra 	$L__BB5_113;
	setp.lt.f64 	%p161, %fd139, %fd138;
	mov.f64 	%fd320, %fd319;
	mov.u64 	%rd286, %rd285;
	@%p161 bra 	$L__BB5_113;
	setp.lt.s64 	%p162, %rd285, %rd90;
	selp.f64 	%fd320, %fd319, %fd137, %p162;
	min.s64 	%rd286, %rd285, %rd90;
$L__BB5_113:
	setp.lt.s32 	%p163, %r4, 193;
	mov.f64 	%fd321, %fd320;
	mov.u64 	%rd287, %rd286;
	@%p163 bra 	$L__BB5_117;
	ld.shared.f64 	%fd142, [_ZN6thrust24THRUST_300001_SM_1000_NS8cuda_cub4core6detail5shmemE+104];
	ld.shared.u64 	%rd93, [_ZN6thrust24THRUST_300001_SM_1000_NS8cuda_cub4core6detail5shmemE+112];
	abs.f64 	%fd143, %fd320;
	abs.f64 	%fd144, %fd142;
	setp.lt.f64 	%p164, %fd143, %fd144;
	mov.f64 	%fd321, %fd142;
	mov.u64 	%rd287, %rd93;
	@%p164 bra 	$L__BB5_117;
	setp.lt.f64 	%p165, %fd144, %fd143;
	mov.f64 	%fd321, %fd320;
	mov.u64 	%rd287, %rd286;
	@%p165 bra 	$L__BB5_117;
	setp.lt.s64 	%p166, %rd286, %rd93;
	selp.f64 	%fd321, %fd320, %fd142, %p166;
	min.s64 	%rd287, %rd286, %rd93;
$L__BB5_117:
	setp.lt.s32 	%p167, %r4, 225;
	mov.u64 	%rd317, %rd287;
	mov.f64 	%fd351, %fd321;
	@%p167 bra 	$L__BB5_208;
	ld.shared.f64 	%fd147, [_ZN6thrust24THRUST_300001_SM_1000_NS8cuda_cub4core6detail5shmemE+120];
	ld.shared.u64 	%rd96, [_ZN6thrust24THRUST_300001_SM_1000_NS8cuda_cub4core6detail5shmemE+128];
	abs.f64 	%fd148, %fd321;
	abs.f64 	%fd149, %fd147;
	setp.lt.f64 	%p168, %fd148, %fd149;
	mov.u64 	%rd317, %rd96;
	mov.f64 	%fd351, %fd147;
	@%p168 bra 	$L__BB5_208;
	setp.lt.f64 	%p169, %fd149, %fd148;
	mov.u64 	%rd317, %rd287;
	mov.f64 	%fd351, %fd321;
	@%p169 bra 	$L__BB5_208;
	setp.lt.s64 	%p170, %rd287, %rd96;
	selp.f64 	%fd351, %fd321, %fd147, %p170;
	min.s64 	%rd317, %rd287, %rd96;
	bra.uni 	$L__BB5_208;
$L__BB5_121:
	mov.u32 	%r35, %tid.x;
	cvt.s64.s32 	%rd183, %r2;
	add.s64 	%rd98, %rd3, %rd183;
	cvt.u64.u32 	%rd99, %r35;
	add.s64 	%rd184, %rd99, %rd183;
	shl.b64 	%rd185, %rd184, 3;
	add.s64 	%rd186, %rd2, %rd185;
	ld.global.f64 	%fd274, [%rd186];
	add.s32 	%r69, %r35, 256;
	cvt.u64.u32 	%rd187, %r69;
	ld.global.f64 	%fd275, [%rd186+2048];
	add.s32 	%r70, %r35, 512;
	cvt.u64.u32 	%rd188, %r70;
	ld.global.f64 	%fd276, [%rd186+4096];
	add.s32 	%r71, %r35, 768;
	cvt.u64.u32 	%rd189, %r71;
	ld.global.f64 	%fd277, [%rd186+6144];
	or.b32  	%r72, %r35, 1024;
	cvt.u64.u32 	%rd100, %r72;
	add.s64 	%rd305, %rd98, %rd100;
	ld.global.f64 	%fd339, [%rd186+8192];
	abs.f64 	%fd278, %fd274;
	abs.f64 	%fd279, %fd275;
	setp.geu.f64 	%p2, %fd278, %fd279;
	selp.f64 	%fd280, %fd274, %fd275, %p2;
	selp.b64 	%rd190, %rd99, %rd187, %p2;
	abs.f64 	%fd281, %fd280;
	abs.f64 	%fd282, %fd276;
	setp.geu.f64 	%p3, %fd281, %fd282;
	selp.f64 	%fd283, %fd280, %fd276, %p3;
	selp.b64 	%rd191, %rd190, %rd188, %p3;
	abs.f64 	%fd284, %fd283;
	abs.f64 	%fd285, %fd277;
	setp.geu.f64 	%p4, %fd284, %fd285;
	selp.f64 	%fd152, %fd283, %fd277, %p4;
	selp.b64 	%rd102, %rd191, %rd189, %p4;
	abs.f64 	%fd153, %fd152;
	abs.f64 	%fd154, %fd339;
	setp.lt.f64 	%p5, %fd153, %fd154;
	@%p5 bra 	$L__BB5_123;
	setp.lt.f64 	%p6, %fd154, %fd153;
	setp.lt.u64 	%p7, %rd102, %rd100;
	or.pred  	%p8, %p6, %p7;
	selp.f64 	%fd339, %fd152, %fd339, %p8;
	add.s64 	%rd194, %rd98, %rd102;
	selp.b64 	%rd305, %rd194, %rd305, %p8;
$L__BB5_123:
	setp.le.s32 	%p9, %r66, %r3;
	@%p9 bra 	$L__BB5_164;
	setp.ne.s32 	%p10, %r35, 0;
	@%p10 bra 	$L__BB5_126;
	atom.global.add.u32 	%r73, [%rd1+4], 1280;
	add.s32 	%r74, %r73, %r3;
	st.shared.u32 	[_ZN6thrust24THRUST_300001_SM_1000_NS8cuda_cub4core6detail5shmemE+152], %r74;
$L__BB5_126:
	bar.sync 	0;
	ld.shared.u32 	%r427, [_ZN6thrust24THRUST_300001_SM_1000_NS8cuda_cub4core6detail5shmemE+152];
	add.s32 	%r75, %r427, 1280;
	setp.gt.s32 	%p11, %r75, %r66;
	@%p11 bra 	$L__BB5_141;
	mov.f64 	%fd323, %fd339;
	mov.u64 	%rd289, %rd305;
$L__BB5_128:
	cvt.s64.s32 	%rd195, %r427;
	add.s64 	%rd196, %rd99, %rd195;
	shl.b64 	%rd197, %rd196, 3;
	add.s64 	%rd198, %rd2, %rd197;
	add.s64 	%rd290, %rd196, %rd3;
	ld.global.f64 	%fd324, [%rd198];
	add.s64 	%rd291, %rd290, 256;
	ld.global.f64 	%fd325, [%rd198+2048];
	add.s64 	%rd292, %rd290, 512;
	ld.global.f64 	%fd326, [%rd198+4096];
	add.s64 	%rd293, %rd290, 768;
	ld.global.f64 	%fd327, [%rd198+6144];
	add.s64 	%rd305, %rd290, 1024;
	ld.global.f64 	%fd339, [%rd198+8192];
	abs.f64 	%fd163, %fd323;
	abs.f64 	%fd164, %fd324;
	setp.lt.f64 	%p12, %fd163, %fd164;
	@%p12 bra 	$L__BB5_130;
	setp.lt.f64 	%p13, %fd164, %fd163;
	setp.lt.s64 	%p14, %rd289, %rd290;
	or.pred  	%p15, %p13, %p14;
	selp.f64 	%fd324, %fd323, %fd324, %p15;
	selp.b64 	%rd290, %rd289, %rd290, %p15;
$L__BB5_130:
	abs.f64 	%fd167, %fd324;
	abs.f64 	%fd168, %fd325;
	setp.lt.f64 	%p16, %fd167, %fd168;
	@%p16 bra 	$L__BB5_132;
	setp.lt.f64 	%p17, %fd168, %fd167;
	setp.lt.s64 	%p18, %rd290, %rd291;
	or.pred  	%p19, %p17, %p18;
	selp.f64 	%fd325, %fd324, %fd325, %p19;
	selp.b64 	%rd291, %rd290, %rd291, %p19;
$L__BB5_132:
	abs.f64 	%fd171, %fd325;
	abs.f64 	%fd172, %fd326;
	setp.lt.f64 	%p20, %fd171, %fd172;
	@%p20 bra 	$L__BB5_134;
	setp.lt.f64 	%p21, %fd172, %fd171;
	setp.lt.s64 	%p22, %rd291, %rd292;
	or.pred  	%p23, %p21, %p22;
	selp.f64 	%fd326, %fd325, %fd326, %p23;
	selp.b64 	%rd292, %rd291, %rd292, %p23;
$L__BB5_134:
	abs.f64 	%fd175, %fd326;
	abs.f64 	%fd176, %fd327;
	setp.lt.f64 	%p24, %fd175, %fd176;
	@%p24 bra 	$L__BB5_136;
	setp.lt.f64 	%p25, %fd176, %fd175;
	setp.lt.s64 	%p26, %rd292, %rd293;
	or.pred  	%p27, %p25, %p26;
	selp.f64 	%fd327, %fd326, %fd327, %p27;
	selp.b64 	%rd293, %rd292, %rd293, %p27;
$L__BB5_136:
	abs.f64 	%fd179, %fd327;
	abs.f64 	%fd180, %fd339;
	setp.lt.f64 	%p28, %fd179, %fd180;
	@%p28 bra 	$L__BB5_138;
	setp.lt.f64 	%p29, %fd180, %fd179;
	setp.lt.s64 	%p30, %rd293, %rd305;
	or.pred  	%p31, %p29, %p30;
	selp.f64 	%fd339, %fd327, %fd339, %p31;
	selp.b64 	%rd305, %rd293, %rd305, %p31;
$L__BB5_138:
	setp.ne.s32 	%p32, %r35, 0;
	bar.sync 	0;
	@%p32 bra 	$L__BB5_140;
	atom.global.add.u32 	%r76, [%rd1+4], 1280;
	add.s32 	%r77, %r76, %r3;
	st.shared.u32 	[_ZN6thrust24THRUST_300001_SM_1000_NS8cuda_cub4core6detail5shmemE+152], %r77;
$L__BB5_140:
	bar.sync 	0;
	ld.shared.u32 	%r427, [_ZN6thrust24THRUST_300001_SM_1000_NS8cuda_cub4core6detail5shmemE+152];
	add.s32 	%r78, %r427, 1280;
	setp.le.s32 	%p33, %r78, %r66;
	mov.f64 	%fd323, %fd339;
	mov.u64 	%rd289, %rd305;
	@%p33 bra 	$L__BB5_128;
$L__BB5_141:
	setp.le.s32 	%p34, %r66, %r427;
	@%p34 bra 	$L__BB5_164;
	sub.s32 	%r40, %r66, %r427;
	setp.ge.s32 	%p35, %r35, %r40;
	@%p35 bra 	$L__BB5_164;
	not.b32 	%r79, %r35;
	add.s32 	%r80, %r66, %r79;
	sub.s32 	%r41, %r80, %r427;
	and.b32  	%r81, %r41, 768;
	setp.eq.s32 	%p36, %r81, 768;
	mov.u32 	%r431, %r35;
	@%p36 bra 	$L__BB5_149;
	add.s32 	%r429, %r35, %r427;
	shr.u32 	%r82, %r41, 8;
	add.s32 	%r83, %r82, 1;
	and.b32  	%r84, %r83, 3;
	neg.s32 	%r428, %r84;
	mov.u32 	%r431, %r35;
$L__BB5_145:
	.pragma "nounroll";
	mov.u64 	%rd122, %rd305;
	mov.f64 	%fd184, %fd339;
	cvt.s64.s32 	%rd200, %r429;
	add.s64 	%rd123, %rd3, %rd200;
	mul.wide.s32 	%rd201, %r429, 8;
	add.s64 	%rd202, %rd2, %rd201;
	ld.global.f64 	%fd185, [%rd202];
	abs.f64 	%fd186, %fd184;
	abs.f64 	%fd187, %fd185;
	setp.lt.f64 	%p37, %fd186, %fd187;
	mov.f64 	%fd339, %fd185;
	mov.u64 	%rd305, %rd123;
	@%p37 bra 	$L__BB5_148;
	setp.lt.f64 	%p38, %fd187, %fd186;
	mov.f64 	%fd339, %fd184;
	mov.u64 	%rd305, %rd122;
	@%p38 bra 	$L__BB5_148;
	setp.lt.s64 	%p39, %rd122, %rd123;
	selp.f64 	%fd339, %fd184, %fd185, %p39;
	min.s64 	%rd305, %rd122, %rd123;
$L__BB5_148:
	add.s32 	%r431, %r431, 256;
	add.s32 	%r429, %r429, 256;
	add.s32 	%r428, %r428, 1;
	setp.ne.s32 	%p40, %r428, 0;
	@%p40 bra 	$L__BB5_145;
$L__BB5_149:
	setp.lt.u32 	%p41, %r41, 768;
	@%p41 bra 	$L__BB5_164;
	add.s32 	%r432, %r431, %r427;
	add.s32 	%r435, %r432, 256;
	add.s32 	%r434, %r432, 512;
	add.s32 	%r433, %r432, 768;
	add.s64 	%rd128, %rd2, 4096;
$L__BB5_151:
	cvt.s64.s32 	%rd203, %r435;
	add.s64 	%rd130, %rd3, %rd203;
	cvt.s64.s32 	%rd204, %r434;
	add.s64 	%rd131, %rd3, %rd204;
	cvt.s64.s32 	%rd205, %r433;
	add.s64 	%rd132, %rd3, %rd205;
	cvt.s64.s32 	%rd206, %r432;
	mul.wide.s32 	%rd207, %r432, 8;
	add.s64 	%rd133, %rd128, %rd207;
	add.s64 	%rd134, %rd3, %rd206;
	ld.global.f64 	%fd193, [%rd133+-4096];
	abs.f64 	%fd194, %fd339;
	abs.f64 	%fd195, %fd193;
	setp.lt.f64 	%p42, %fd194, %fd195;
	mov.f64 	%fd335, %fd193;
	mov.u64 	%rd301, %rd134;
	@%p42 bra 	$L__BB5_154;
	setp.lt.f64 	%p43, %fd195, %fd194;
	mov.f64 	%fd335, %fd339;
	mov.u64 	%rd301, %rd305;
	@%p43 bra 	$L__BB5_154;
	setp.lt.s64 	%p44, %rd305, %rd134;
	selp.f64 	%fd335, %fd339, %fd193, %p44;
	min.s64 	%rd301, %rd305, %rd134;
$L__BB5_154:
	ld.global.f64 	%fd198, [%rd133+-2048];
	abs.f64 	%fd199, %fd335;
	abs.f64 	%fd200, %fd198;
	setp.lt.f64 	%p45, %fd199, %fd200;
	mov.f64 	%fd336, %fd198;
	mov.u64 	%rd302, %rd130;
	@%p45 bra 	$L__BB5_157;
	setp.lt.f64 	%p46, %fd200, %fd199;
	mov.f64 	%fd336, %fd335;
	mov.u64 	%rd302, %rd301;
	@%p46 bra 	$L__BB5_157;
	setp.lt.s64 	%p47, %rd301, %rd130;
	selp.f64 	%fd336, %fd335, %fd198, %p47;
	min.s64 	%rd302, %rd301, %rd130;
$L__BB5_157:
	ld.global.f64 	%fd203, [%rd133];
	abs.f64 	%fd204, %fd336;
	abs.f64 	%fd205, %fd203;
	setp.lt.f64 	%p48, %fd204, %fd205;
	mov.f64 	%fd337, %fd203;
	mov.u64 	%rd303, %rd131;
	@%p48 bra 	$L__BB5_160;
	setp.lt.f64 	%p49, %fd205, %fd204;
	mov.f64 	%fd337, %fd336;
	mov.u64 	%rd303, %rd302;
	@%p49 bra 	$L__BB5_160;
	setp.lt.s64 	%p50, %rd302, %rd131;
	selp.f64 	%fd337, %fd336, %fd203, %p50;
	min.s64 	%rd303, %rd302, %rd131;
$L__BB5_160:
	ld.global.f64 	%fd208, [%rd133+2048];
	abs.f64 	%fd209, %fd337;
	abs.f64 	%fd210, %fd208;
	setp.lt.f64 	%p51, %fd209, %fd210;
	mov.f64 	%fd339, %fd208;
	mov.u64 	%rd305, %rd132;
	@%p51 bra 	$L__BB5_163;
	setp.lt.f64 	%p52, %fd210, %fd209;
	mov.f64 	%fd339, %fd337;
	mov.u64 	%rd305, %rd303;
	@%p52 bra 	$L__BB5_163;
	setp.lt.s64 	%p53, %rd303, %rd132;
	selp.f64 	%fd339, %fd337, %fd208, %p53;
	min.s64 	%rd305, %rd303, %rd132;
$L__BB5_163:
	add.s32 	%r431, %r431, 1024;
	add.s32 	%r435, %r435, 1024;
	add.s32 	%r434, %r434, 1024;
	add.s32 	%r433, %r433, 1024;
	add.s32 	%r432, %r432, 1024;
	setp.lt.s32 	%p54, %r431, %r40;
	@%p54 bra 	$L__BB5_151;
$L__BB5_164:
	// begin inline asm
	mov.u32 %r85, %laneid;
	// end inline asm
	mov.b64 	%rd208, %fd339;
	mov.b64 	{%r87, %r92}, %rd208;
	mov.b32 	%r103, 1;
	mov.b32 	%r104, 31;
	mov.b32 	%r105, -1;
	// begin inline asm
	shfl.sync.down.b32 %r86, %r87, %r103, %r104, %r105;
	// end inline asm
	// begin inline asm
	shfl.sync.down.b32 %r91, %r92, %r103, %r104, %r105;
	// end inline asm
	mov.b64 	%rd209, {%r86, %r91};
	mov.b64 	%fd214, %rd209;
	mov.b64 	{%r97, %r102}, %rd305;
	// begin inline asm
	shfl.sync.down.b32 %r96, %r97, %r103, %r104, %r105;
	// end inline asm
	// begin inline asm
	shfl.sync.down.b32 %r101, %r102, %r103, %r104, %r105;
	// end inline asm
	mov.b64 	%rd144, {%r96, %r101};
	setp.gt.s32 	%p55, %r85, 30;
	mov.f64 	%fd340, %fd339;
	mov.u64 	%rd306, %rd305;
	@%p55 bra 	$L__BB5_168;
	abs.f64 	%fd215, %fd339;
	abs.f64 	%fd216, %fd214;
	setp.lt.f64 	%p56, %fd215, %fd216;
	mov.f64 	%fd340, %fd214;
	mov.u64 	%rd306, %rd144;
	@%p56 bra 	$L__BB5_168;
	setp.lt.f64 	%p57, %fd216, %fd215;
	mov.f64 	%fd340, %fd339;
	mov.u64 	%rd306, %rd305;
	@%p57 bra 	$L__BB5_168;
	setp.lt.s64 	%p58, %rd305, %rd144;
	selp.f64 	%fd340, %fd339, %fd214, %p58;
	min.s64 	%rd306, %rd305, %rd144;
$L__BB5_168:
	mov.b64 	%rd210, %fd340;
	mov.b64 	{%r107, %r112}, %rd210;
	mov.b32 	%r123, 2;
	mov.b32 	%r124, 31;
	mov.b32 	%r125, -1;
	// begin inline asm
	shfl.sync.down.b32 %r106, %r107, %r123, %r124, %r125;
	// end inline asm
	// begin inline asm
	shfl.sync.down.b32 %r111, %r112, %r123, %r124, %r125;
	// end inline asm
	mov.b64 	%rd211, {%r106, %r111};
	mov.b64 	%fd219, %rd211;
	mov.b64 	{%r117, %r122}, %rd306;
	// begin inline asm
	shfl.sync.down.b32 %r116, %r117, %r123, %r124, %r125;
	// end inline asm
	// begin inline asm
	shfl.sync.down.b32 %r121, %r122, %r123, %r124, %r125;
	// end inline asm
	mov.b64 	%rd147, {%r116, %r121};
	setp.gt.s32 	%p59, %r85, 29;
	mov.f64 	%fd341, %fd340;
	mov.u64 	%rd307, %rd306;
	@%p59 bra 	$L__BB5_172;
	abs.f64 	%fd220, %fd340;
	abs.f64 	%fd221, %fd219;
	setp.lt.f64 	%p60, %fd220, %fd221;
	mov.f64 	%fd341, %fd219;
	mov.u64 	%rd307, %rd147;
	@%p60 bra 	$L__BB5_172;
	setp.lt.f64 	%p61, %fd221, %fd220;
	mov.f64 	%fd341, %fd340;
	mov.u64 	%rd307, %rd306;
	@%p61 bra 	$L__BB5_172;
	setp.lt.s64 	%p62, %rd306, %rd147;
	selp.f64 	%fd341, %fd340, %fd219, %p62;
	min.s64 	%rd307, %rd306, %rd147;
$L__BB5_172:
	mov.b64 	%rd212, %fd341;
	mov.b64 	{%r127, %r132}, %rd212;
	mov.b32 	%r143, 4;
	mov.b32 	%r144, 31;
	mov.b32 	%r145, -1;
	// begin inline asm
	shfl.sync.down.b32 %r126, %r127, %r143, %r144, %r145;
	// end inline asm
	// begin inline asm
	shfl.sync.down.b32 %r131, %r132, %r143, %r144, %r145;
	// end inline asm
	mov.b64 	%rd213, {%r126, %r131};
	mov.b64 	%fd224, %rd213;
	mov.b64 	{%r137, %r142}, %rd307;
	// begin inline asm
	shfl.sync.down.b32 %r136, %r137, %r143, %r144, %r145;
	// end inline asm
	// begin inline asm
	shfl.sync.down.b32 %r141, %r142, %r143, %r144, %r145;
	// end inline asm
	mov.b64 	%rd150, {%r136, %r141};
	setp.gt.s32 	%p63, %r85, 27;
	mov.f64 	%fd342, %fd341;
	mov.u64 	%rd308, %rd307;
	@%p63 bra 	$L__BB5_176;
	abs.f64 	%fd225, %fd341;
	abs.f64 	%fd226, %fd224;
	setp.lt.f64 	%p64, %fd225, %fd226;
	mov.f64 	%fd342, %fd224;
	mov.u64 	%rd308, %rd150;
	@%p64 bra 	$L__BB5_176;
	setp.lt.f64 	%p65, %fd226, %fd225;
	mov.f64 	%fd342, %fd341;
	mov.u64 	%rd308, %rd307;
	@%p65 bra 	$L__BB5_176;
	setp.lt.s64 	%p66, %rd307, %rd150;
	selp.f64 	%fd342, %fd341, %fd224, %p66;
	min.s64 	%rd308, %rd307, %rd150;
$L__BB5_176:
	mov.b64 	%rd214, %fd342;
	mov.b64 	{%r147, %r152}, %rd214;
	mov.b32 	%r163, 8;
	mov.b32 	%r164, 31;
	mov.b32 	%r165, -1;
	// begin inline asm
	shfl.sync.down.b32 %r146, %r147, %r163, %r164, %r165;
	// end inline asm
	// begin inline asm
	shfl.sync.down.b32 %r151, %r152, %r163, %r164, %r165;
	// end inline asm
	mov.b64 	%rd215, {%r146, %r151};
	mov.b64 	%fd229, %rd215;
	mov.b64 	{%r157, %r162}, %rd308;
	// begin inline asm
	shfl.sync.down.b32 %r156, %r157, %r163, %r164, %r165;
	// end inline asm
	// begin inline asm
	shfl.sync.down.b32 %r161, %r162, %r163, %r164, %r165;
	// end inline asm
	mov.b64 	%rd153, {%r156, %r161};
	setp.gt.s32 	%p67, %r85, 23;
	mov.f64 	%fd343, %fd342;
	mov.u64 	%rd309, %rd308;
	@%p67 bra 	$L__BB5_180;
	abs.f64 	%fd230, %fd342;
	abs.f64 	%fd231, %fd229;
	setp.lt.f64 	%p68, %fd230, %fd231;
	mov.f64 	%fd343, %fd229;
	mov.u64 	%rd309, %rd153;
	@%p68 bra 	$L__BB5_180;
	setp.lt.f64 	%p69, %fd231, %fd230;
	mov.f64 	%fd343, %fd342;
	mov.u64 	%rd309, %rd308;
	@%p69 bra 	$L__BB5_180;
	setp.lt.s64 	%p70, %rd308, %rd153;
	selp.f64 	%fd343, %fd342, %fd229, %p70;
	min.s64 	%rd309, %rd308, %rd153;
$L__BB5_180:
	mov.b64 	%rd216, %fd343;
	mov.b64 	{%r167, %r172}, %rd216;
	mov.b32 	%r183, 16;
	mov.b32 	%r184, 31;
	mov.b32 	%r185, -1;
	// begin inline asm
	shfl.sync.down.b32 %r166, %r167, %r183, %r184, %r185;
	// end inline asm
	// begin inline asm
	shfl.sync.down.b32 %r171, %r172, %r183, %r184, %r185;
	// end inline asm
	mov.b64 	%rd217, {%r166, %r171};
	mov.b64 	%fd234, %rd217;
	mov.b64 	{%r177, %r182}, %rd309;
	// begin inline asm
	shfl.sync.down.b32 %r176, %r177, %r183, %r184, %r185;
	// end inline asm
	// begin inline asm
	shfl.sync.down.b32 %r181, %r182, %r183, %r184, %r185;
	// end inline asm
	mov.b64 	%rd156, {%r176, %r181};
	setp.gt.s32 	%p71, %r85, 15;
	mov.f64 	%fd351, %fd343;
	mov.u64 	%rd317, %rd309;
	@%p71 bra 	$L__BB5_184;
	abs.f64 	%fd235, %fd343;
	abs.f64 	%fd236, %fd234;
	setp.lt.f64 	%p72, %fd235, %fd236;
	mov.f64 	%fd351, %fd234;
	mov.u64 	%rd317, %rd156;
	@%p72 bra 	$L__BB5_184;
	setp.lt.f64 	%p73, %fd236, %fd235;
	mov.f64 	%fd351, %fd343;
	mov.u64 	%rd317, %rd309;
	@%p73 bra 	$L__BB5_184;
	setp.lt.s64 	%p74, %rd309, %rd156;
	selp.f64 	%fd351, %fd343, %fd234, %p74;
	min.s64 	%rd317, %rd309, %rd156;
$L__BB5_184:
	setp.ne.s32 	%p75, %r85, 0;
	@%p75 bra 	$L__BB5_186;
	shr.u32 	%r186, %r35, 1;
	and.b32  	%r187, %r186, 496;
	mov.u32 	%r188, _ZN6thrust24THRUST_300001_SM_1000_NS8cuda_cub4core6detail5shmemE;
	add.s32 	%r189, %r188, %r187;
	st.shared.f64 	[%r189+8], %fd351;
	st.shared.u64 	[%r189+16], %rd317;
$L__BB5_186:
	bar.sync 	0;
	setp.ne.s32 	%p76, %r35, 0;
	@%p76 bra 	$L__BB5_208;
	ld.shared.f64 	%fd239, [_ZN6thrust24THRUST_300001_SM_1000_NS8cuda_cub4core6detail5shmemE+24];
	ld.shared.u64 	%rd159, [_ZN6thrust24THRUST_300001_SM_1000_NS8cuda_cub4core6detail5shmemE+32];
	abs.f64 	%fd240, %fd351;
	abs.f64 	%fd241, %fd239;
	setp.lt.f64 	%p77, %fd240, %fd241;
	mov.f64 	%fd345, %fd239;
	mov.u64 	%rd311, %rd159;
	@%p77 bra 	$L__BB5_190;
	setp.lt.f64 	%p78, %fd241, %fd240;
	mov.f64 	%fd345, %fd351;
	mov.u64 	%rd311, %rd317;
	@%p78 bra 	$L__BB5_190;
	setp.lt.s64 	%p79, %rd317, %rd159;
	selp.f64 	%fd345, %fd351, %fd239, %p79;
	min.s64 	%rd311, %rd317, %rd159;
$L__BB5_190:
	ld.shared.f64 	%fd244, [_ZN6thrust24THRUST_300001_SM_1000_NS8cuda_cub4core6detail5shmemE+40];
	ld.shared.u64 	%rd162, [_ZN6thrust24THRUST_300001_SM_1000_NS8cuda_cub4core6detail5shmemE+48];
	abs.f64 	%fd245, %fd345;
	abs.f64 	%fd246, %fd244;
	setp.lt.f64 	%p80, %fd245, %fd246;
	mov.f64 	%fd346, %fd244;
	mov.u64 	%rd312, %rd162;
	@%p80 bra 	$L__BB5_193;
	setp.lt.f64 	%p81, %fd246, %fd245;
	mov.f64 	%fd346, %fd345;
	mov.u64 	%rd312, %rd311;
	@%p81 bra 	$L__BB5_193;
	setp.lt.s64 	%p82, %rd311, %rd162;
	selp.f64 	%fd346, %fd345, %fd244, %p82;
	min.s64 	%rd312, %rd311, %rd162;
$L__BB5_193:
	ld.shared.f64 	%fd249, [_ZN6thrust24THRUST_300001_SM_1000_NS8cuda_cub4core6detail5shmemE+56];
	ld.shared.u64 	%rd165, [_ZN6thrust24THRUST_300001_SM_1000_NS8cuda_cub4core6detail5shmemE+64];
	abs.f64 	%fd250, %fd346;
	abs.f64 	%fd251, %fd249;
	setp.lt.f64 	%p83, %fd250, %fd251;
	mov.f64 	%fd347, %fd249;
	mov.u64 	%rd313, %rd165;
	@%p83 bra 	$L__BB5_196;
	setp.lt.f64 	%p84, %fd251, %fd250;
	mov.f64 	%fd347, %fd346;
	mov.u64 	%rd313, %rd312;
	@%p84 bra 	$L__BB5_196;
	setp.lt.s64 	%p85, %rd312, %rd165;
	selp.f64 	%fd347, %fd346, %fd249, %p85;
	min.s64 	%rd313, %rd312, %rd165;
$L__BB5_196:
	ld.shared.f64 	%fd254, [_ZN6thrust24THRUST_300001_SM_1000_NS8cuda_cub4core6detail5shmemE+72];
	ld.shared.u64 	%rd168, [_ZN6thrust24THRUST_300001_SM_1000_NS8cuda_cub4core6detail5shmemE+80];
	abs.f64 	%fd255, %fd347;
	abs.f64 	%fd256, %fd254;
	setp.lt.f64 	%p86, %fd255, %fd256;
	mov.f64 	%fd348, %fd254;
	mov.u64 	%rd314, %rd168;
	@%p86 bra 	$L__BB5_199;
	setp.lt.f64 	%p87, %fd256, %fd255;
	mov.f64 	%fd348, %fd347;
	mov.u64 	%rd314, %rd313;
	@%p87 bra 	$L__BB5_199;
	setp.lt.s64 	%p88, %rd313, %rd168;
	selp.f64 	%fd348, %fd347, %fd254, %p88;
	min.s64 	%rd314, %rd313, %rd168;
$L__BB5_199:
	ld.shared.f64 	%fd259, [_ZN6thrust24THRUST_300001_SM_1000_NS8cuda_cub4core6detail5shmemE+88];
	ld.shared.u64 	%rd171, [_ZN6thrust24THRUST_300001_SM_1000_NS8cuda_cub4core6detail5shmemE+96];
	abs.f64 	%fd260, %fd348;
	abs.f64 	%fd261, %fd259;
	setp.lt.f64 	%p89, %fd260, %fd261;
	mov.f64 	%fd349, %fd259;
	mov.u64 	%rd315, %rd171;
	@%p89 bra 	$L__BB5_202;
	setp.lt.f64 	%p90, %fd261, %fd260;
	mov.f64 	%fd349, %fd348;
	mov.u64 	%rd315, %rd314;
	@%p90 bra 	$L__BB5_202;
	setp.lt.s64 	%p91, %rd314, %rd171;
	selp.f64 	%fd349, %fd348, %fd259, %p91;
	min.s64 	%rd315, %rd314, %rd171;
$L__BB5_202:
	ld.shared.f64 	%fd264, [_ZN6thrust24THRUST_300001_SM_1000_NS8cuda_cub4core6detail5shmemE+104];
	ld.shared.u64 	%rd174, [_ZN6thrust24THRUST_300001_SM_1000_NS8cuda_cub4core6detail5shmemE+112];
	abs.f64 	%fd265, %fd349;
	abs.f64 	%fd266, %fd264;
	setp.lt.f64 	%p92, %fd265, %fd266;
	mov.f64 	%fd350, %fd264;
	mov.u64 	%rd316, %rd174;
	@%p92 bra 	$L__BB5_205;
	setp.lt.f64 	%p93, %fd266, %fd265;
	mov.f64 	%fd350, %fd349;
	mov.u64 	%rd316, %rd315;
	@%p93 bra 	$L__BB5_205;
	setp.lt.s64 	%p94, %rd315, %rd174;
	selp.f64 	%fd350, %fd349, %fd264, %p94;
	min.s64 	%rd316, %rd315, %rd174;
$L__BB5_205:
	ld.shared.f64 	%fd269, [_ZN6thrust24THRUST_300001_SM_1000_NS8cuda_cub4core6detail5shmemE+120];
	ld.shared.u64 	%rd177, [_ZN6thrust24THRUST_300001_SM_1000_NS8cuda_cub4core6detail5shmemE+128];
	abs.f64 	%fd270, %fd350;
	abs.f64 	%fd271, %fd269;
	setp.lt.f64 	%p95, %fd270, %fd271;
	mov.u64 	%rd317, %rd177;
	mov.f64 	%fd351, %fd269;
	@%p95 bra 	$L__BB5_208;
	setp.lt.f64 	%p96, %fd271, %fd270;
	mov.u64 	%rd317, %rd316;
	mov.f64 	%fd351, %fd350;
	@%p96 bra 	$L__BB5_208;
	setp.lt.s64 	%p97, %rd316, %rd177;
	selp.f64 	%fd351, %fd350, %fd269, %p97;
	min.s64 	%rd317, %rd316, %rd177;
$L__BB5_208:
	mov.u32 	%r415, %tid.x;
	setp.ne.s32 	%p214, %r415, 0;
	@%p214 bra 	$L__BB5_210;
	ld.param.u64 	%rd254, [_ZN6thrust24THRUST_300001_SM_1000_NS8cuda_cub4core6detail13_kernel_agentINS1_8__reduce11ReduceAgentINS0_12zip_iteratorIN4cuda3std3__45tupleIJNS0_10device_ptrIdEENS0_17counting_iteratorIlNS0_11use_defaultESF_SF_EEEEEEEPNSB_IJdlEEESJ_iNS1_9__extrema9arg_max_fIdl10comparatorEEEEJSI_SK_iN3cub18CUB_300001_SM_100013GridEvenShareIiEENSR_9GridQueueIjEESO_EEEvDpT0__param_1];
	cvta.to.global.u64 	%rd251, %rd254;
	mul.wide.u32 	%rd252, %r1, 16;
	add.s64 	%rd253, %rd251, %rd252;
	st.global.f64 	[%rd253], %fd351;
	st.global.u64 	[%rd253+8], %rd317;
$L__BB5_210:
	ret;

}
	// .globl	_ZN6thrust24THRUST_300001_SM_1000_NS8cuda_cub4core6detail13_kernel_agentINS1_8__reduce10DrainAgentIiEEJN3cub18CUB_300001_SM_10009GridQueueIjEEiEEEvDpT0_
.visible .entry _ZN6thrust24THRUST_300001_SM_1000_NS8cuda_cub4core6detail13_kernel_agentINS1_8__reduce10DrainAgentIiEEJN3cub18CUB_300001_SM_10009GridQueueIjEEiEEEvDpT0_(
	.param .align 8 .b8 _ZN6thrust24THRUST_300001_SM_1000_NS8cuda_cub4core6detail13_kernel_agentINS1_8__reduce10DrainAgentIiEEJN3cub18CUB_300001_SM_10009GridQueueIjEEiEEEvDpT0__param_0[8],
	.param .u32 _ZN6thrust24THRUST_300001_SM_1000_NS8cuda_cub4core6detail13_kernel_agentINS1_8__reduce10DrainAgentIiEEJN3cub18CUB_300001_SM_10009GridQueueIjEEiEEEvDpT0__param_1
)
.maxntid 1
{
	.reg .b32 	%r<3>;
	.reg .b64 	%rd<3>;

	ld.param.u64 	%rd1, [_ZN6thrust24THRUST_300001_SM_1000_NS8cuda_cub4core6detail13_kernel_agentINS1_8__reduce10DrainAgentIiEEJN3cub18CUB_300001_SM_10009GridQueueIjEEiEEEvDpT0__param_0];
	ld.param.u32 	%r1, [_ZN6thrust24THRUST_300001_SM_1000_NS8cuda_cub4core6detail13_kernel_agentINS1_8__reduce10DrainAgentIiEEJN3cub18CUB_300001_SM_10009GridQueueIjEEiEEEvDpT0__param_1];
	cvta.to.global.u64 	%rd2, %rd1;
	st.global.u32 	[%rd2], %r1;
	mov.b32 	%r2, 0;
	st.global.u32 	[%rd2+4], %r2;
	ret;

}
	// .globl	_ZN6thrust24THRUST_300001_SM_1000_NS8cuda_cub4core6detail13_kernel_agentINS1_8__reduce11ReduceAgentIPN4cuda3std3__45tupleIJdlEEESC_SB_iNS1_9__extrema9arg_max_fIdl10comparatorEEEEJSC_SC_iSG_EEEvDpT0_
.visible .entry _ZN6thrust24THRUST_300001_SM_1000_NS8cuda_cub4core6detail13_kernel_agentINS1_8__reduce11ReduceAgentIPN4cuda3std3__45tupleIJdlEEESC_SB_iNS1_9__extrema9arg_max_fIdl10comparatorEEEEJSC_SC_iSG_EEEvDpT0_(
	.param .u64 .ptr .align 1 _ZN6thrust24THRUST_300001_SM_1000_NS8cuda_cub4core6detail13_kernel_agentINS1_8__reduce11ReduceAgentIPN4cuda3std3__45tupleIJdlEEESC_SB_iNS1_9__extrema9arg_max_fIdl10comparatorEEEEJSC_SC_iSG_EEEvDpT0__param_0,
	.param .u64 .ptr .align 1 _ZN6thrust24THRUST_300001_SM_1000_NS8cuda_cub4core6detail13_kernel_agentINS1_8__reduce11ReduceAgentIPN4cuda3std3__45tupleIJdlEEESC_SB_iNS1_9__extrema9arg_max_fIdl10comparatorEEEEJSC_SC_iSG_EEEvDpT0__param_1,
	.param .u32 _ZN6thrust24THRUST_300001_SM_1000_NS8cuda_cub4core6detail13_kernel_agentINS1_8__reduce11ReduceAgentIPN4cuda3std3__45tupleIJdlEEESC_SB_iNS1_9__extrema9arg_max_fIdl10comparatorEEEEJSC_SC_iSG_EEEvDpT0__param_2,
	.param .align 1 .b8 _ZN6thrust24THRUST_300001_SM_1000_NS8cuda_cub4core6detail13_kernel_agentINS1_8__reduce11ReduceAgentIPN4cuda3std3__45tupleIJdlEEESC_SB_iNS1_9__extrema9arg_max_fIdl10comparatorEEEEJSC_SC_iSG_EEEvDpT0__param_3[1]
)
.maxntid 256
{
	.reg .pred 	%p<222>;
	.reg .b32 	%r<390>;
	.reg .b64 	%rd<395>;
	.reg .b64 	%fd<358>;

	ld.param.u32 	%r37, [_ZN6thrust24THRUST_300001_SM_1000_NS8cuda_cub4core6detail13_kernel_agentINS1_8__reduce11ReduceAgentIPN4cuda3std3__45tupleIJdlEEESC_SB_iNS1_9__extrema9arg_max_fIdl10comparatorEEEEJSC_SC_iSG_EEEvDpT0__param_2];
	setp.eq.s32 	%p1, %r37, 0;
	@%p1 bra 	$L__BB7_211;
	setp.gt.s32 	%p2, %r37, 1279;
	@%p2 bra 	$L__BB7_121;
	mov.u32 	%r1, %tid.x;
	setp.ge.s32 	%p105, %r1, %r37;
	mov.f64 	%fd301, 0d0000000000000000;
	mov.b64 	%rd337, 0;
	mov.u32 	%r380, %r1;
	@%p105 bra 	$L__BB7_4;
	ld.param.u64 	%rd323, [_ZN6thrust24THRUST_300001_SM_1000_NS8cuda_cub4core6detail13_kernel_agentINS1_8__reduce11ReduceAgentIPN4cuda3std3__45tupleIJdlEEESC_SB_iNS1_9__extrema9arg_max_fIdl10comparatorEEEEJSC_SC_iSG_EEEvDpT0__param_0];
	mul.wide.u32 	%rd273, %r1, 16;
	add.s64 	%rd270, %rd323, %rd273;
	// begin inline asm
	ld.global.nc.u64 %rd269, [%rd270];
	// end inline asm
	add.s64 	%rd272, %rd270, 8;
	// begin inline asm
	ld.global.nc.u64 %rd337, [%rd272];
	// end inline asm
	mov.b64 	%fd301, %rd269;
	add.s32 	%r380, %r1, 256;
$L__BB7_4:
	setp.ge.s32 	%p106, %r380, %r37;
	@%p106 bra 	$L__BB7_25;
	not.b32 	%r153, %r380;
	add.s32 	%r4, %r37, %r153;
	and.b32  	%r154, %r4, 768;
	setp.eq.s32 	%p107, %r154, 768;
	@%p107 bra 	$L__BB7_11;
	ld.param.u64 	%rd324, [_ZN6thrust24THRUST_300001_SM_1000_NS8cuda_cub4core6detail13_kernel_agentINS1_8__reduce11ReduceAgentIPN4cuda3std3__45tupleIJdlEEESC_SB_iNS1_9__extrema9arg_max_fIdl10comparatorEEEEJSC_SC_iSG_EEEvDpT0__param_0];
	mul.wide.u32 	%rd275, %r380, 16;
	add.s64 	%rd328, %rd324, %rd275;
	shr.u32 	%r155, %r4, 8;
	add.s32 	%r156, %r155, 1;
	and.b32  	%r157, %r156, 3;
	neg.s32 	%r378, %r157;
$L__BB7_7:
	.pragma "nounroll";
	mov.u64 	%rd5, %rd337;
	mov.f64 	%fd3, %fd301;
	// begin inline asm
	ld.global.nc.u64 %rd276, [%rd328];
	// end inline asm
	add.s64 	%rd279, %rd328, 8;
	// begin inline asm
	ld.global.nc.u64 %rd278, [%rd279];
	// end inline asm
	mov.b64 	%fd4, %rd276;
	abs.f64 	%fd5, %fd3;
	abs.f64 	%fd6, %fd4;
	setp.lt.f64 	%p108, %fd5, %fd6;
	mov.u64 	%rd337, %rd278;
	mov.f64 	%fd301, %fd4;
	@%p108 bra 	$L__BB7_10;
	setp.lt.f64 	%p109, %fd6, %fd5;
	mov.u64 	%rd337, %rd5;
	mov.f64 	%fd301, %fd3;
	@%p109 bra 	$L__BB7_10;
	setp.lt.s64 	%p110, %rd5, %rd278;
	min.s64 	%rd337, %rd5, %rd278;
	selp.f64 	%fd301, %fd3, %fd4, %p110;
$L__BB7_10:
	add.s32 	%r380, %r380, 256;
	add.s64 	%rd328, %rd328, 4096;
	add.s32 	%r378, %r378, 1;
	setp.ne.s32 	%p111, %r378, 0;
	@%p111 bra 	$L__BB7_7;
$L__BB7_11:
	setp.lt.u32 	%p112, %r4, 768;
	@%p112 bra 	$L__BB7_25;
$L__BB7_12:
	ld.param.u64 	%rd325, [_ZN6thrust24THRUST_300001_SM_1000_NS8cuda_cub4core6detail13_kernel_agentINS1_8__reduce11ReduceAgentIPN4cuda3std3__45tupleIJdlEEESC_SB_iNS1_9__extrema9arg_max_fIdl10comparatorEEEEJSC_SC_iSG_EEEvDpT0__param_0];
	mul.wide.s32 	%rd284, %r380, 16;
	add.s64 	%rd281, %rd325, %rd284;
	// begin inline asm
	ld.global.nc.u64 %rd280, [%rd281];
	// end inline asm
	add.s64 	%rd283, %rd281, 8;
	// begin inline asm
	ld.global.nc.u64 %rd282, [%rd283];
	// end inline asm
	mov.b64 	%fd12, %rd280;
	abs.f64 	%fd13, %fd301;
	abs.f64 	%fd14, %fd12;
	setp.lt.f64 	%p113, %fd13, %fd14;
	mov.u64 	%rd334, %rd282;
	mov.f64 	%fd298, %fd12;
	@%p113 bra 	$L__BB7_15;
	setp.lt.f64 	%p114, %fd14, %fd13;
	mov.u64 	%rd334, %rd337;
	mov.f64 	%fd298, %fd301;
	@%p114 bra 	$L__BB7_15;
	setp.lt.s64 	%p115, %rd337, %rd282;
	min.s64 	%rd334, %rd337, %rd282;
	selp.f64 	%fd298, %fd301, %fd12, %p115;
$L__BB7_15:
	add.s64 	%rd286, %rd281, 4096;
	// begin inline asm
	ld.global.nc.u64 %rd285, [%rd286];
	// end inline asm
	add.s64 	%rd288, %rd281, 4104;
	// begin inline asm
	ld.global.nc.u64 %rd287, [%rd288];
	// end inline asm
	mov.b64 	%fd17, %rd285;
	abs.f64 	%fd18, %fd298;
	abs.f64 	%fd19, %fd17;
	setp.lt.f64 	%p116, %fd18, %fd19;
	mov.u64 	%rd335, %rd287;
	mov.f64 	%fd299, %fd17;
	@%p116 bra 	$L__BB7_18;
	setp.lt.f64 	%p117, %fd19, %fd18;
	mov.u64 	%rd335, %rd334;
	mov.f64 	%fd299, %fd298;
	@%p117 bra 	$L__BB7_18;
	setp.lt.s64 	%p118, %rd334, %rd287;
	min.s64 	%rd335, %rd334, %rd287;
	selp.f64 	%fd299, %fd298, %fd17, %p118;
$L__BB7_18:
	add.s64 	%rd290, %rd281, 8192;
	// begin inline asm
	ld.global.nc.u64 %rd289, [%rd290];
	// end inline asm
	add.s64 	%rd292, %rd281, 8200;
	// begin inline asm
	ld.global.nc.u64 %rd291, [%rd292];
	// end inline asm
	mov.b64 	%fd22, %rd289;
	abs.f64 	%fd23, %fd299;
	abs.f64 	%fd24, %fd22;
	setp.lt.f64 	%p119, %fd23, %fd24;
	mov.u64 	%rd336, %rd291;
	mov.f64 	%fd300, %fd22;
	@%p119 bra 	$L__BB7_21;
	setp.lt.f64 	%p120, %fd24, %fd23;
	mov.u64 	%rd336, %rd335;
	mov.f64 	%fd300, %fd299;
	@%p120 bra 	$L__BB7_21;
	setp.lt.s64 	%p121, %rd335, %rd291;
	min.s64 	%rd336, %rd335, %rd291;
	selp.f64 	%fd300, %fd299, %fd22, %p121;
$L__BB7_21:
	add.s64 	%rd294, %rd281, 12288;
	// begin inline asm
	ld.global.nc.u64 %rd293, [%rd294];
	// end inline asm
	add.s64 	%rd296, %rd281, 12296;
	// begin inline asm
	ld.global.nc.u64 %rd295, [%rd296];
	// end inline asm
	mov.b64 	%fd27, %rd293;
	abs.f64 	%fd28, %fd300;
	abs.f64 	%fd29, %fd27;
	setp.lt.f64 	%p122, %fd28, %fd29;
	mov.u64 	%rd337, %rd295;
	mov.f64 	%fd301, %fd27;
	@%p122 bra 	$L__BB7_24;
	setp.lt.f64 	%p123, %fd29, %fd28;
	mov.u64 	%rd337, %rd336;
	mov.f64 	%fd301, %fd300;
	@%p123 bra 	$L__BB7_24;
	setp.lt.s64 	%p124, %rd336, %rd295;
	min.s64 	%rd337, %rd336, %rd295;
	selp.f64 	%fd301, %fd300, %fd27, %p124;
$L__BB7_24:
	add.s32 	%r380, %r380, 1024;
	setp.lt.s32 	%p125, %r380, %r37;
	@%p125 bra 	$L__BB7_12;
$L__BB7_25:
	setp.lt.s32 	%p126, %r37, 256;
	@%p126 bra 	$L__BB7_70;
	// begin inline asm
	mov.u32 %r271, %laneid;
	// end inline asm
	mov.b64 	%rd307, %fd301;
	mov.b64 	{%r273, %r278}, %rd307;
	mov.b32 	%r289, 1;
	mov.b32 	%r290, 31;
	mov.b32 	%r291, -1;
	// begin inline asm
	shfl.sync.down.b32 %r272, %r273, %r289, %r290, %r291;
	// end inline asm
	// begin inline asm
	shfl.sync.down.b32 %r277, %r278, %r289, %r290, %r291;
	// end inline asm
	mov.b64 	%rd308, {%r272, %r277};
	mov.b64 	%fd33, %rd308;
	mov.b64 	{%r283, %r288}, %rd337;
	// begin inline asm
	shfl.sync.down.b32 %r282, %r283, %r289, %r290, %r291;
	// end inline asm
	// begin inline asm
	shfl.sync.down.b32 %r287, %r288, %r289, %r290, %r291;
	// end inline asm
	mov.b64 	%rd27, {%r282, %r287};
	setp.gt.s32 	%p178, %r271, 30;
	mov.u64 	%rd339, %rd337;
	mov.f64 	%fd303, %fd301;
	@%p178 bra 	$L__BB7_30;
	abs.f64 	%fd34, %fd301;
	abs.f64 	%fd35, %fd33;
	setp.lt.f64 	%p179, %fd34, %fd35;
	mov.u64 	%rd339, %rd27;
	mov.f64 	%fd303, %fd33;
	@%p179 bra 	$L__BB7_30;
	setp.lt.f64 	%p180, %fd35, %fd34;
	mov.u64 	%rd339, %rd337;
	mov.f64 	%fd303, %fd301;
	@%p180 bra 	$L__BB7_30;
	setp.lt.s64 	%p181, %rd337, %rd27;
	min.s64 	%rd339, %rd337, %rd27;
	selp.f64 	%fd303, %fd301, %fd33, %p181;
$L__BB7_30:
	mov.b64 	%rd309, %fd303;
	mov.b64 	{%r293, %r298}, %rd309;
	mov.b32 	%r309, 2;
	mov.b32 	%r310, 31;
	mov.b32 	%r311, -1;
	// begin inline asm
	shfl.sync.down.b32 %r292, %r293, %r309, %r310, %r311;
	// end inline asm
	// begin inline asm
	shfl.sync.down.b32 %r297, %r298, %r309, %r310, %r311;
	// end inline asm
	mov.b64 	%rd310, {%r292, %r297};
	mov.b64 	%fd38, %rd310;
	mov.b64 	{%r303, %r308}, %rd339;
	// begin inline asm
	shfl.sync.down.b32 %r302, %r303, %r309, %r310, %r311;
	// end inline asm
	// begin inline asm
	shfl.sync.down.b32 %r307, %r308, %r309, %r310, %r311;
	// end inline asm
	mov.b64 	%rd30, {%r302, %r307};
	setp.gt.s32 	%p182, %r271, 29;
	mov.u64 	%rd340, %rd339;
	mov.f64 	%fd304, %fd303;
	@%p182 bra 	$L__BB7_34;
	abs.f64 	%fd39, %fd303;
	abs.f64 	%fd40, %fd38;
	setp.lt.f64 	%p183, %fd39, %fd40;
	mov.u64 	%rd340, %rd30;
	mov.f64 	%fd304, %fd38;
	@%p183 bra 	$L__BB7_34;
	setp.lt.f64 	%p184, %fd40, %fd39;
	mov.u64 	%rd340, %rd339;
	mov.f64 	%fd304, %fd303;
	@%p184 bra 	$L__BB7_34;
	setp.lt.s64 	%p185, %rd339, %rd30;
	min.s64 	%rd340, %rd339, %rd30;
	selp.f64 	%fd304, %fd303, %fd38, %p185;
$L__BB7_34:
	mov.b64 	%rd311, %fd304;
	mov.b64 	{%r313, %r318}, %rd311;
	mov.b32 	%r329, 4;
	mov.b32 	%r330, 31;
	mov.b32 	%r331, -1;
	// begin inline asm
	shfl.sync.down.b32 %r312, %r313, %r329, %r330, %r331;
	// end inline asm
	// begin inline asm
	shfl.sync.down.b32 %r317, %r318, %r329, %r330, %r331;
	// end inline asm
	mov.b64 	%rd312, {%r312, %r317};
	mov.b64 	%fd43, %rd312;
	mov.b64 	{%r323, %r328}, %rd340;
	// begin inline asm
	shfl.sync.down.b32 %r322, %r323, %r329, %r330, %r331;
	// end inline asm
	// begin inline asm
	shfl.sync.down.b32 %r327, %r328, %r329, %r330, %r331;
	// end inline asm
	mov.b64 	%rd33, {%r322, %r327};
	setp.gt.s32 	%p186, %r271, 27;
	mov.u64 	%rd341, %rd340;
	mov.f64 	%fd305, %fd304;
	@%p186 bra 	$L__BB7_38;
	abs.f64 	%fd44, %fd304;
	abs.f64 	%fd45, %fd43;
	setp.lt.f64 	%p187, %fd44, %fd45;
	mov.u64 	%rd341, %rd33;
	mov.f64 	%fd305, %fd43;
	@%p187 bra 	$L__BB7_38;
	setp.lt.f64 	%p188, %fd45, %fd44;
	mov.u64 	%rd341, %rd340;
	mov.f64 	%fd305, %fd304;
	@%p188 bra 	$L__BB7_38;
	setp.lt.s64 	%p189, %rd340, %rd33;
	min.s64 	%rd341, %rd340, %rd33;
	selp.f64 	%fd305, %fd304, %fd43, %p189;
$L__BB7_38:
	mov.b64 	%rd313, %fd305;
	mov.b64 	{%r333, %r338}, %rd313;
	mov.b32 	%r349, 8;
	mov.b32 	%r350, 31;
	mov.b32 	%r351, -1;
	// begin inline asm
	shfl.sync.down.b32 %r332, %r333, %r349, %r350, %r351;
	// end inline asm
	// begin inline asm
	shfl.sync.down.b32 %r337, %r338, %r349, %r350, %r351;
	// end inline asm
	mov.b64 	%rd314, {%r332, %r337};
	mov.b64 	%fd48, %rd314;
	mov.b64 	{%r343, %r348}, %rd341;
	// begin inline asm
	shfl.sync.down.b32 %r342, %r343, %r349, %r350, %r351;
	// end inline asm
	// begin inline asm
	shfl.sync.down.b32 %r347, %r348, %r349, %r350, %r351;
	// end inline asm
	mov.b64 	%rd36, {%r342, %r347};
	setp.gt.s32 	%p190, %r271, 23;
	mov.u64 	%rd342, %rd341;
	mov.f64 	%fd306, %fd305;
	@%p190 bra 	$L__BB7_42;
	abs.f64 	%fd49, %fd305;
	abs.f64 	%fd50, %fd48;
	setp.lt.f64 	%p191, %fd49, %fd50;
	mov.u64 	%rd342, %rd36;
	mov.f64 	%fd306, %fd48;
	@%p191 bra 	$L__BB7_42;
	setp.lt.f64 	%p192, %fd50, %fd49;
	mov.u64 	%rd342, %rd341;
	mov.f64 	%fd306, %fd305;
	@%p192 bra 	$L__BB7_42;
	setp.lt.s64 	%p193, %rd341, %rd36;
	min.s64 	%rd342, %rd341, %rd36;
	selp.f64 	%fd306, %fd305, %fd48, %p193;
$L__BB7_42:
	mov.b64 	%rd315, %fd306;
	mov.b64 	{%r353, %r358}, %rd315;
	mov.b32 	%r369, 16;
	mov.b32 	%r370, 31;
	mov.b32 	%r371, -1;
	// begin inline asm
	shfl.sync.down.b32 %r352, %r353, %r369, %r370, %r371;
	// end inline asm
	// begin inline asm
	shfl.sync.down.b32 %r357, %r358, %r369, %r370, %r371;
	// end inline asm
	mov.b64 	%rd316, {%r352, %r357};
	mov.b64 	%fd53, %rd316;
	mov.b64 	{%r363, %r368}, %rd342;
	// begin inline asm
	shfl.sync.down.b32 %r362, %r363, %r369, %r370, %r371;
	// end inline asm
	// begin inline asm
	shfl.sync.down.b32 %r367, %r368, %r369, %r370, %r371;
	// end inline asm
	mov.b64 	%rd39, {%r362, %r367};
	setp.gt.s32 	%p194, %r271, 15;
	mov.u64 	%rd394, %rd342;
	mov.f64 	%fd357, %fd306;
	@%p194 bra 	$L__BB7_46;
	abs.f64 	%fd54, %fd306;
	abs.f64 	%fd55, %fd53;
	setp.lt.f64 	%p195, %fd54, %fd55;
	mov.u64 	%rd394, %rd39;
	mov.f64 	%fd357, %fd53;
	@%p195 bra 	$L__BB7_46;
	setp.lt.f64 	%p196, %fd55, %fd54;
	mov.u64 	%rd394, %rd342;
	mov.f64 	%fd357, %fd306;
	@%p196 bra 	$L__BB7_46;
	setp.lt.s64 	%p197, %rd342, %rd39;
	min.s64 	%rd394, %rd342, %rd39;
	selp.f64 	%fd357, %fd306, %fd53, %p197;
$L__BB7_46:
	setp.ne.s32 	%p198, %r271, 0;
	@%p198 bra 	$L__BB7_48;
	shr.u32 	%r372, %r1, 1;
	and.b32  	%r373, %r372, 496;
	mov.u32 	%r374, _ZN6thrust24THRUST_300001_SM_1000_NS8cuda_cub4core6detail5shmemE;
	add.s32 	%r375, %r374, %r373;
	st.shared.f64 	[%r375+8], %fd357;
	st.shared.u64 	[%r375+16], %rd394;
$L__BB7_48:
	bar.sync 	0;
	setp.ne.s32 	%p199, %r1, 0;
	@%p199 bra 	$L__BB7_209;
	ld.shared.f64 	%fd58, [_ZN6thrust24THRUST_300001_SM_1000_NS8cuda_cub4core6detail5shmemE+24];
	ld.shared.u64 	%rd42, [_ZN6thrust24THRUST_300001_SM_1000_NS8cuda_cub4core6detail5shmemE+32];
	abs.f64 	%fd59, %fd357;
	abs.f64 	%fd60, %fd58;
	setp.lt.f64 	%p200, %fd59, %fd60;
	mov.u64 	%rd344, %rd42;
	mov.f64 	%fd308, %fd58;
	@%p200 bra 	$L__BB7_52;
	setp.lt.f64 	%p201, %fd60, %fd59;
	mov.u64 	%rd344, %rd394;
	mov.f64 	%fd308, %fd357;
	@%p201 bra 	$L__BB7_52;
	setp.lt.s64 	%p202, %rd394, %rd42;
	min.s64 	%rd344, %rd394, %rd42;
	selp.f64 	%fd308, %fd357, %fd58, %p202;
$L__BB7_52:
	ld.shared.f64 	%fd63, [_ZN6thrust24THRUST_300001_SM_1000_NS8cuda_cub4core6detail5shmemE+40];
	ld.shared.u64 	%rd45, [_ZN6thrust24THRUST_300001_SM_1000_NS8cuda_cub4core6detail5shmemE+48];
	abs.f64 	%fd64, %fd308;
	abs.f64 	%fd65, %fd63;
	setp.lt.f64 	%p203, %fd64, %fd65;
	mov.u64 	%rd345, %rd45;
	mov.f64 	%fd309, %fd63;
	@%p203 bra 	$L__BB7_55;
	setp.lt.f64 	%p204, %fd65, %fd64;
	mov.u64 	%rd345, %rd344;
	mov.f64 	%fd309, %fd308;
	@%p204 bra 	$L__BB7_55;
	setp.lt.s64 	%p205, %rd344, %rd45;
	min.s64 	%rd345, %rd344, %rd45;
	selp.f64 	%fd309, %fd308, %fd63, %p205;
$L__BB7_55:
	ld.shared.f64 	%fd68, [_ZN6thrust24THRUST_300001_SM_1000_NS8cuda_cub4core6detail5shmemE+56];
	ld.shared.u64 	%rd48, [_ZN6thrust24THRUST_300001_SM_1000_NS8cuda_cub4core6detail5shmemE+64];
	abs.f64 	%fd69, %fd309;
	abs.f64 	%fd70, %fd68;
	setp.lt.f64 	%p206, %fd69, %fd70;
	mov.u64 	%rd346, %rd48;
	mov.f64 	%fd310, %fd68;
	@%p206 bra 	$L__BB7_58;
	setp.lt.f64 	%p207, %fd70, %fd69;
	mov.u64 	%rd346, %rd345;
	mov.f64 	%fd310, %fd309;
	@%p207 bra 	$L__BB7_58;
	setp.lt.s64 	%p208, %rd345, %rd48;
	min.s64 	%rd346, %rd345, %rd48;
	selp.f64 	%fd310, %fd309, %fd68, %p208;
$L__BB7_58:
	ld.shared.f64 	%fd73, [_ZN6thrust24THRUST_300001_SM_1000_NS8cuda_cub4core6detail5shmemE+72];
	ld.shared.u64 	%rd51, [_ZN6thrust24THRUST_300001_SM_1000_NS8cuda_cub4core6detail5shmemE+80];
	abs.f64 	%fd74, %fd310;
	abs.f64 	%fd75, %fd73;
	setp.lt.f64 	%p209, %fd74, %fd75;
	mov.u64 	%rd347, %rd51;
	mov.f64 	%fd311, %fd73;
	@%p209 bra 	$L__BB7_61;
	setp.lt.f64 	%p210, %fd75, %fd74;
	mov.u64 	%rd347, %rd346;
	mov.f64 	%fd311, %fd310;
	@%p210 bra 	$L__BB7_61;
	setp.lt.s64 	%p211, %rd346, %rd51;
	min.s64 	%rd347, %rd346, %rd51;
	selp.f64 	%fd311, %fd310, %fd73, %p211;
$L__BB7_61:
	ld.shared.f64 	%fd78, [_ZN6thrust24THRUST_300001_SM_1000_NS8cuda_cub4core6detail5shmemE+88];
	ld.shared.u64 	%rd54, [_ZN6thrust24THRUST_300001_SM_1000_NS8cuda_cub4core6detail5shmemE+96];
	abs.f64 	%fd79, %fd311;
	abs.f64 	%fd80, %fd78;
	setp.lt.f64 	%p212, %fd79, %fd80;
	mov.u64 	%rd348, %rd54;
	mov.f64 	%fd312, %fd78;
	@%p212 bra 	$L__BB7_64;
	setp.lt.f64 	%p213, %fd80, %fd79;
	mov.u64 	%rd348, %rd347;
	mov.f64 	%fd312, %fd311;
	@%p213 bra 	$L__BB7_64;
	setp.lt.s64 	%p214, %rd347, %rd54;
	min.s64 	%rd348, %rd347, %rd54;
	selp.f64 	%fd312, %fd311, %fd78, %p214;
$L__BB7_64:
	ld.shared.f64 	%fd83, [_ZN6thrust24THRUST_300001_SM_1000_NS8cuda_cub4core6detail5shmemE+104];
	ld.shared.u64 	%rd57, [_ZN6thrust24THRUST_300001_SM_1000_NS8cuda_cub4core6detail5shmemE+112];
	abs.f64 	%fd84, %fd312;
	abs.f64 	%fd85, %fd83;
	setp.lt.f64 	%p215, %fd84, %fd85;
	mov.u64 	%rd349, %rd57;
	mov.f64 	%fd313, %fd83;
	@%p215 bra 	$L__BB7_67;
	setp.lt.f64 	%p216, %fd85, %fd84;
	mov.u64 	%rd349, %rd348;
	mov.f64 	%fd313, %fd312;
	@%p216 bra 	$L__BB7_67;
	setp.lt.s64 	%p217, %rd348, %rd57;
	min.s64 	%rd349, %rd348, %rd57;
	selp.f64 	%fd313, %fd312, %fd83, %p217;
$L__BB7_67:
	ld.shared.f64 	%fd88, [_ZN6thrust24THRUST_300001_SM_1000_NS8cuda_cub4core6detail5shmemE+120];
	ld.shared.u64 	%rd60, [_ZN6thrust24THRUST_300001_SM_1000_NS8cuda_cub4core6detail5shmemE+128];
	abs.f64 	%fd89, %fd313;
	abs.f64 	%fd90, %fd88;
	setp.lt.f64 	%p218, %fd89, %fd90;
	mov.u64 	%rd394, %rd60;
	mov.f64 	%fd357, %fd88;
	@%p218 bra 	$L__BB7_209;
	setp.lt.f64 	%p219, %fd90, %fd89;
	mov.u64 	%rd394, %rd349;
	mov.f64 	%fd357, %fd313;
	@%p219 bra 	$L__BB7_209;
	setp.lt.s64 	%p220, %rd349, %rd60;
	min.s64 	%rd394, %rd349, %rd60;
	selp.f64 	%fd357, %fd313, %fd88, %p220;
	bra.uni 	$L__BB7_209;
$L__BB7_70:
	// begin inline asm
	mov.u32 %r158, %laneid;
	// end inline asm
	and.b32  	%r179, %r1, 992;
	add.s32 	%r180, %r179, 32;
	setp.gt.s32 	%p127, %r180, %r37;
	not.b32 	%r181, %r179;
	add.s32 	%r182, %r37, %r181;
	selp.b32 	%r177, %r182, 31, %p127;
	mov.b64 	%rd297, %fd301;
	mov.b64 	{%r160, %r165}, %rd297;
	mov.b32 	%r176, 1;
	mov.b32 	%r178, -1;
	// begin inline asm
	shfl.sync.down.b32 %r159, %r160, %r176, %r177, %r178;
	// end inline asm
	// begin inline asm
	shfl.sync.down.b32 %r164, %r165, %r176, %r177, %r178;
	// end inline asm
	mov.b64 	%rd298, {%r159, %r164};
	mov.b64 	%fd92, %rd298;
	mov.b64 	{%r170, %r175}, %rd337;
	// begin inline asm
	shfl.sync.down.b32 %r169, %r170, %r176, %r177, %r178;
	// end inline asm
	// begin inline asm
	shfl.sync.down.b32 %r174, %r175, %r176, %r177, %r178;
	// end inline asm
	mov.b64 	%rd62, {%r169, %r174};
	setp.ge.s32 	%p128, %r158, %r177;
	mov.u64 	%rd350, %rd337;
	mov.f64 	%fd314, %fd301;
	@%p128 bra 	$L__BB7_74;
	abs.f64 	%fd93, %fd301;
	abs.f64 	%fd94, %fd92;
	setp.lt.f64 	%p129, %fd93, %fd94;
	mov.u64 	%rd350, %rd62;
	mov.f64 	%fd314, %fd92;
	@%p129 bra 	$L__BB7_74;
	setp.lt.f64 	%p130, %fd94, %fd93;
	mov.u64 	%rd350, %rd337;
	mov.f64 	%fd314, %fd301;
	@%p130 bra 	$L__BB7_74;
	setp.lt.s64 	%p131, %rd337, %rd62;
	min.s64 	%rd350, %rd337, %rd62;
	selp.f64 	%fd314, %fd301, %fd92, %p131;
$L__BB7_74:
	mov.b64 	%rd299, %fd314;
	mov.b64 	{%r184, %r189}, %rd299;
	mov.b32 	%r200, 2;
	mov.b32 	%r202, -1;
	// begin inline asm
	shfl.sync.down.b32 %r183, %r184, %r200, %r177, %r202;
	// end inline asm
	// begin inline asm
	shfl.sync.down.b32 %r188, %r189, %r200, %r177, %r202;
	// end inline asm
	mov.b64 	%rd300, {%r183, %r188};
	mov.b64 	%fd97, %rd300;
	mov.b64 	{%r194, %r199}, %rd350;
	// begin inline asm
	shfl.sync.down.b32 %r193, %r194, %r200, %r177, %r202;
	// end inline asm
	// begin inline asm
	shfl.sync.down.b32 %r198, %r199, %r200, %r177, %r202;
	// end inline asm
	mov.b64 	%rd65, {%r193, %r198};
	add.s32 	%r203, %r158, 2;
	setp.gt.s32 	%p132, %r203, %r177;
	mov.u64 	%rd351, %rd350;
	mov.f64 	%fd315, %fd314;
	@%p132 bra 	$L__BB7_78;
	abs.f64 	%fd98, %fd314;
	abs.f64 	%fd99, %fd97;
	setp.lt.f64 	%p133, %fd98, %fd99;
	mov.u64 	%rd351, %rd65;
	mov.f64 	%fd315, %fd97;
	@%p133 bra 	$L__BB7_78;
	setp.lt.f64 	%p134, %fd99, %fd98;
	mov.u64 	%rd351, %rd350;
	mov.f64 	%fd315, %fd314;
	@%p134 bra 	$L__BB7_78;
	setp.lt.s64 	%p135, %rd350, %rd65;
	min.s64 	%rd351, %rd350, %rd65;
	selp.f64 	%fd315, %fd314, %fd97, %p135;
$L__BB7_78:
	mov.b64 	%rd301, %fd315;
	mov.b64 	{%r205, %r210}, %rd301;
	mov.b32 	%r221, 4;
	mov.b32 	%r223, -1;
	// begin inline asm
	shfl.sync.down.b32 %r204, %r205, %r221, %r177, %r223;
	// end inline asm
	// begin inline asm
	shfl.sync.down.b32 %r209, %r210, %r221, %r177, %r223;
	// end inline asm
	mov.b64 	%rd302, {%r204, %r209};
	mov.b64 	%fd102, %rd302;
	mov.b64 	{%r215, %r220}, %rd351;
	// begin inline asm
	shfl.sync.down.b32 %r214, %r215, %r221, %r177, %r223;
	// end inline asm
	// begin inline asm
	shfl.sync.down.b32 %r219, %r220, %r221, %r177, %r223;
	// end inline asm
	mov.b64 	%rd68, {%r214, %r219};
	add.s32 	%r224, %r158, 4;
	setp.gt.s32 	%p136, %r224, %r177;
	mov.u64 	%rd352, %rd351;
	mov.f64 	%fd316, %fd315;
	@%p136 bra 	$L__BB7_82;
	abs.f64 	%fd103, %fd315;
	abs.f64 	%fd104, %fd102;
	setp.lt.f64 	%p137, %fd103, %fd104;
	mov.u64 	%rd352, %rd68;
	mov.f64 	%fd316, %fd102;
	@%p137 bra 	$L__BB7_82;
	setp.lt.f64 	%p138, %fd104, %fd103;
	mov.u64 	%rd352, %rd351;
	mov.f64 	%fd316, %fd315;
	@%p138 bra 	$L__BB7_82;
	setp.lt.s64 	%p139, %rd351, %rd68;
	min.s64 	%rd352, %rd351, %rd68;
	selp.f64 	%fd316, %fd315, %fd102, %p139;
$L__BB7_82:
	mov.b64 	%rd303, %fd316;
	mov.b64 	{%r226, %r231}, %rd303;
	mov.b32 	%r242, 8;
	mov.b32 	%r244, -1;
	// begin inline asm
	shfl.sync.down.b32 %r225, %r226, %r242, %r177, %r244;
	// end inline asm
	// begin inline asm
	shfl.sync.down.b32 %r230, %r231, %r242, %r177, %r244;
	// end inline asm
	mov.b64 	%rd304, {%r225, %r230};
	mov.b64 	%fd107, %rd304;
	mov.b64 	{%r236, %r241}, %rd352;
	// begin inline asm
	shfl.sync.down.b32 %r235, %r236, %r242, %r177, %r244;
	// end inline asm
	// begin inline asm
	shfl.sync.down.b32 %r240, %r241, %r242, %r177, %r244;
	// end inline asm
	mov.b64 	%rd71, {%r235, %r240};
	add.s32 	%r245, %r158, 8;
	setp.gt.s32 	%p140, %r245, %r177;
	mov.u64 	%rd353, %rd352;
	mov.f64 	%fd317, %fd316;
	@%p140 bra 	$L__BB7_86;
	abs.f64 	%fd108, %fd316;
	abs.f64 	%fd109, %fd107;
	setp.lt.f64 	%p141, %fd108, %fd109;
	mov.u64 	%rd353, %rd71;
	mov.f64 	%fd317, %fd107;
	@%p141 bra 	$L__BB7_86;
	setp.lt.f64 	%p142, %fd109, %fd108;
	mov.u64 	%rd353, %rd352;
	mov.f64 	%fd317, %fd316;
	@%p142 bra 	$L__BB7_86;
	setp.lt.s64 	%p143, %rd352, %rd71;
	min.s64 	%rd353, %rd352, %rd71;
	selp.f64 	%fd317, %fd316, %fd107, %p143;
$L__BB7_86:
	mov.b64 	%rd305, %fd317;
	mov.b64 	{%r247, %r252}, %rd305;
	mov.b32 	%r263, 16;
	mov.b32 	%r265, -1;
	// begin inline asm
	shfl.sync.down.b32 %r246, %r247, %r263, %r177, %r265;
	// end inline asm
	// begin inline asm
	shfl.sync.down.b32 %r251, %r252, %r263, %r177, %r265;
	// end inline asm
	mov.b64 	%rd306, {%r246, %r251};
	mov.b64 	%fd112, %rd306;
	mov.b64 	{%r257, %r262}, %rd353;
	// begin inline asm
	shfl.sync.down.b32 %r256, %r257, %r263, %r177, %r265;
	// end inline asm
	// begin inline asm
	shfl.sync.down.b32 %r261, %r262, %r263, %r177, %r265;
	// end inline asm
	mov.b64 	%rd74, {%r256, %r261};
	add.s32 	%r266, %r158, 16;
	setp.gt.s32 	%p144, %r266, %r177;
	mov.u64 	%rd394, %rd353;
	mov.f64 	%fd357, %fd317;
	@%p144 bra 	$L__BB7_90;
	abs.f64 	%fd113, %fd317;
	abs.f64 	%fd114, %fd112;
	setp.lt.f64 	%p145, %fd113, %fd114;
	mov.u64 	%rd394, %rd74;
	mov.f64 	%fd357, %fd112;
	@%p145 bra 	$L__BB7_90;
	setp.lt.f64 	%p146, %fd114, %fd113;
	mov.u64 	%rd394, %rd353;
	mov.f64 	%fd357, %fd317;
	@%p146 bra 	$L__BB7_90;
	setp.lt.s64 	%p147, %rd353, %rd74;
	min.s64 	%rd394, %rd353, %rd74;
	selp.f64 	%fd357, %fd317, %fd112, %p147;
$L__BB7_90:
	setp.ne.s32 	%p148, %r158, 0;
	@%p148 bra 	$L__BB7_92;
	shr.u32 	%r267, %r1, 1;
	and.b32  	%r268, %r267, 496;
	mov.u32 	%r269, _ZN6thrust24THRUST_300001_SM_1000_NS8cuda_cub4core6detail5shmemE;
	add.s32 	%r270, %r269, %r268;
	st.shared.f64 	[%r270+8], %fd357;
	st.shared.u64 	[%r270+16], %rd394;
$L__BB7_92:
	bar.sync 	0;
	setp.ne.s32 	%p149, %r1, 0;
	@%p149 bra 	$L__BB7_209;
	setp.lt.s32 	%p150, %r37, 33;
	mov.f64 	%fd319, %fd357;
	mov.u64 	%rd355, %rd394;
	@%p150 bra 	$L__BB7_97;
	ld.shared.f64 	%fd117, [_ZN6thrust24THRUST_300001_SM_1000_NS8cuda_cub4core6detail5shmemE+24];
	ld.shared.u64 	%rd77, [_ZN6thrust24THRUST_300001_SM_1000_NS8cuda_cub4core6detail5shmemE+32];
	abs.f64 	%fd118, %fd357;
	abs.f64 	%fd119, %fd117;
	setp.lt.f64 	%p151, %fd118, %fd119;
	mov.f64 	%fd319, %fd117;
	mov.u64 	%rd355, %rd77;
	@%p151 bra 	$L__BB7_97;
	setp.lt.f64 	%p152, %fd119, %fd118;
	mov.f64 	%fd319, %fd357;
	mov.u64 	%rd355, %rd394;
	@%p152 bra 	$L__BB7_97;
	setp.lt.s64 	%p153, %rd394, %rd77;
	min.s64 	%rd355, %rd394, %rd77;
	selp.f64 	%fd319, %fd357, %fd117, %p153;
$L__BB7_97:
	setp.lt.s32 	%p154, %r37, 65;
	mov.f64 	%fd320, %fd319;
	mov.u64 	%rd356, %rd355;
	@%p154 bra 	$L__BB7_101;
	ld.shared.f64 	%fd122, [_ZN6thrust24THRUST_300001_SM_1000_NS8cuda_cub4core6detail5shmemE+40];
	ld.shared.u64 	%rd80, [_ZN6thrust24THRUST_300001_SM_1000_NS8cuda_cub4core6detail5shmemE+48];
	abs.f64 	%fd123, %fd319;
	abs.f64 	%fd124, %fd122;
	setp.lt.f64 	%p155, %fd123, %fd124;
	mov.f64 	%fd320, %fd122;
	mov.u64 	%rd356, %rd80;
	@%p155 bra 	$L__BB7_101;
	setp.lt.f64 	%p156, %fd124, %fd123;
	mov.f64 	%fd320, %fd319;
	mov.u64 	%rd356, %rd355;
	@%p156 bra 	$L__BB7_101;
	setp.lt.s64 	%p157, %rd355, %rd80;
	min.s64 	%rd356, %rd355, %rd80;
	selp.f64 	%fd320, %fd319, %fd122, %p157;
$L__BB7_101:
	setp.lt.s32 	%p158, %r37, 97;
	mov.f64 	%fd321, %fd320;
	mov.u64 	%rd357, %rd356;
	@%p158 bra 	$L__BB7_105;
	ld.shared.f64 	%fd127, [_ZN6thrust24THRUST_300001_SM_1000_NS8cuda_cub4core6detail5shmemE+56];
	ld.shared.u64 	%rd83, [_ZN6thrust24THRUST_300001_SM_1000_NS8cuda_cub4core6detail5shmemE+64];
	abs.f64 	%fd128, %fd320;
	abs.f64 	%fd129, %fd127;
	setp.lt.f64 	%p159, %fd128, %fd129;
	mov.f64 	%fd321, %fd127;
	mov.u64 	%rd357, %rd83;
	@%p159 bra 	$L__BB7_105;
	setp.lt.f64 	%p160, %fd129, %fd128;
	mov.f64 	%fd321, %fd320;
	mov.u64 	%rd357, %rd356;
	@%p160 bra 	$L__BB7_105;
	setp.lt.s64 	%p161, %rd356, %rd83;
	min.s64 	%rd357, %rd356, %rd83;
	selp.f64 	%fd321, %fd320, %fd127, %p161;
$L__BB7_105:
	setp.lt.s32 	%p162, %r37, 129;
	mov.f64 	%fd322, %fd321;
	mov.u64 	%rd358, %rd357;
	@%p162 bra 	$L__BB7_109;
	ld.shared.f64 	%fd132, [_ZN6thrust24THRUST_300001_SM_1000_NS8cuda_cub4core6detail5shmemE+72];
	ld.shared.u64 	%rd86, [_ZN6thrust24THRUST_300001_SM_1000_NS8cuda_cub4core6detail5shmemE+80];
	abs.f64 	%fd133, %fd321;
	abs.f64 	%fd134, %fd132;
	setp.lt.f64 	%p163, %fd133, %fd134;
	mov.f64 	%fd322, %fd132;
	mov.u64 	%rd358, %rd86;
	@%p163 bra 	$L__BB7_109;
	setp.lt.f64 	%p164, %fd134, %fd133;
	mov.f64 	%fd322, %fd321;
	mov.u64 	%rd358, %rd357;
	@%p164 bra 	$L__BB7_109;
	setp.lt.s64 	%p165, %rd357, %rd86;
	min.s64 	%rd358, %rd357, %rd86;
	selp.f64 	%fd322, %fd321, %fd132, %p165;
$L__BB7_109:
	setp.lt.s32 	%p166, %r37, 161;
	mov.f64 	%fd323, %fd322;
	mov.u64 	%rd359, %rd358;
	@%p166 bra 	$L__BB7_113;
	ld.shared.f64 	%fd137, [_ZN6thrust24THRUST_300001_SM_1000_NS8cuda_cub4core6detail5shmemE+88];
	ld.shared.u64 	%rd89, [_ZN6thrust24THRUST_300001_SM_1000_NS8cuda_cub4core6detail5shmemE+96];
	abs.f64 	%fd138, %fd322;
	abs.f64 	%fd139, %fd137;
	setp.lt.f64 	%p167, %fd138, %fd139;
	mov.f64 	%fd323, %fd137;
	mov.u64 	%rd359, %rd89;
	@%p167 bra 	$L__BB7_113;
	setp.lt.f64 	%p168, %fd139, %fd138;
	mov.f64 	%fd323, %fd322;
	mov.u64 	%rd359, %rd358;
	@%p168 bra 	$L__BB7_113;
	setp.lt.s64 	%p169, %rd358, %rd89;
	min.s64 	%rd359, %rd358, %rd89;
	selp.f64 	%fd323, %fd322, %fd137, %p169;
$L__BB7_113:
	setp.lt.s32 	%p170, %r37, 193;
	mov.f64 	%fd324, %fd323;
	mov.u64 	%rd360, %rd359;
	@%p170 bra 	$L__BB7_117;
	ld.shared.f64 	%fd142, [_ZN6thrust24THRUST_300001_SM_1000_NS8cuda_cub4core6detail5shmemE+104];
	ld.shared.u64 	%rd92, [_ZN6thrust24THRUST_300001_SM_1000_NS8cuda_cub4core6detail5shmemE+112];
	abs.f64 	%fd143, %fd323;
	abs.f64 	%fd144, %fd142;
	setp.lt.f64 	%p171, %fd143, %fd144;
	mov.f64 	%fd324, %fd142;
	mov.u64 	%rd360, %rd92;
	@%p171 bra 	$L__BB7_117;
	setp.lt.f64 	%p172, %fd144, %fd143;
	mov.f64 	%fd324, %fd323;
	mov.u64 	%rd360, %rd359;
	@%p172 bra 	$L__BB7_117;
	setp.lt.s64 	%p173, %rd359, %rd92;
	min.s64 	%rd360, %rd359, %rd92;
	selp.f64 	%fd324, %fd323, %fd142, %p173;
$L__BB7_117:
	setp.lt.s32 	%p174, %r37, 225;
	mov.u64 	%rd394, %rd360;
	mov.f64 	%fd357, %fd324;
	@%p174 bra 	$L__BB7_209;
	ld.shared.f64 	%fd147, [_ZN6thrust24THRUST_300001_SM_1000_NS8cuda_cub4core6detail5shmemE+120];
	ld.shared.u64 	%rd95, [_ZN6thrust24THRUST_300001_SM_1000_NS8cuda_cub4core6detail5shmemE+128];
	abs.f64 	%fd148, %fd324;
	abs.f64 	%fd149, %fd147;
	setp.lt.f64 	%p175, %fd148, %fd149;
	mov.u64 	%rd394, %rd95;
	mov.f64 	%fd357, %fd147;
	@%p175 bra 	$L__BB7_209;
	setp.lt.f64 	%p176, %fd149, %fd148;
	mov.u64 	%rd394, %rd360;
	mov.f64 	%fd357, %fd324;
	@%p176 bra 	$L__BB7_209;
	setp.lt.s64 	%p177, %rd360, %rd95;
	min.s64 	%rd394, %rd360, %rd95;
	selp.f64 	%fd357, %fd324, %fd147, %p177;
	bra.uni 	$L__BB7_209;
$L__BB7_121:
	ld.param.u64 	%rd318, [_ZN6thrust24THRUST_300001_SM_1000_NS8cuda_cub4core6detail13_kernel_agentINS1_8__reduce11ReduceAgentIPN4cuda3std3__45tupleIJdlEEESC_SB_iNS1_9__extrema9arg_max_fIdl10comparatorEEEEJSC_SC_iSG_EEEvDpT0__param_0];
	mov.u32 	%r16, %tid.x;
	mul.wide.u32 	%rd208, %r16, 16;
	add.s64 	%rd189, %rd318, %rd208;
	// begin inline asm
	ld.global.nc.u64 %rd188, [%rd189];
	// end inline asm
	add.s64 	%rd191, %rd189, 8;
	// begin inline asm
	ld.global.nc.u64 %rd190, [%rd191];
	// end inline asm
	mov.b64 	%fd151, %rd188;
	add.s64 	%rd193, %rd189, 4096;
	// begin inline asm
	ld.global.nc.u64 %rd192, [%rd193];
	// end inline asm
	add.s64 	%rd195, %rd189, 4104;
	// begin inline asm
	ld.global.nc.u64 %rd361, [%rd195];
	// end inline asm
	mov.b64 	%fd325, %rd192;
	add.s64 	%rd197, %rd189, 8192;
	// begin inline asm
	ld.global.nc.u64 %rd196, [%rd197];
	// end inline asm
	add.s64 	%rd199, %rd189, 8200;
	// begin inline asm
	ld.global.nc.u64 %rd362, [%rd199];
	// end inline asm
	mov.b64 	%fd326, %rd196;
	add.s64 	%rd201, %rd189, 12288;
	// begin inline asm
	ld.global.nc.u64 %rd200, [%rd201];
	// end inline asm
	add.s64 	%rd203, %rd189, 12296;
	// begin inline asm
	ld.global.nc.u64 %rd363, [%rd203];
	// end inline asm
	mov.b64 	%fd327, %rd200;
	add.s64 	%rd205, %rd189, 16384;
	// begin inline asm
	ld.global.nc.u64 %rd204, [%rd205];
	// end inline asm
	add.s64 	%rd207, %rd189, 16392;
	// begin inline asm
	ld.global.nc.u64 %rd381, [%rd207];
	// end inline asm
	mov.b64 	%fd344, %rd204;
	abs.f64 	%fd156, %fd151;
	abs.f64 	%fd157, %fd325;
	setp.lt.f64 	%p3, %fd156, %fd157;
	@%p3 bra 	$L__BB7_123;
	setp.lt.f64 	%p4, %fd157, %fd156;
	setp.lt.s64 	%p5, %rd190, %rd361;
	or.pred  	%p6, %p4, %p5;
	selp.b64 	%rd361, %rd190, %rd361, %p6;
	selp.f64 	%fd325, %fd151, %fd325, %p6;
$L__BB7_123:
	abs.f64 	%fd160, %fd325;
	abs.f64 	%fd161, %fd326;
	setp.lt.f64 	%p7, %fd160, %fd161;
	@%p7 bra 	$L__BB7_125;
	setp.lt.f64 	%p8, %fd161, %fd160;
	setp.lt.s64 	%p9, %rd361, %rd362;
	or.pred  	%p10, %p8, %p9;
	selp.b64 	%rd362, %rd361, %rd362, %p10;
	selp.f64 	%fd326, %fd325, %fd326, %p10;
$L__BB7_125:
	abs.f64 	%fd164, %fd326;
	abs.f64 	%fd165, %fd327;
	setp.lt.f64 	%p11, %fd164, %fd165;
	@%p11 bra 	$L__BB7_127;
	setp.lt.f64 	%p12, %fd165, %fd164;
	setp.lt.s64 	%p13, %rd362, %rd363;
	or.pred  	%p14, %p12, %p13;
	selp.b64 	%rd363, %rd362, %rd363, %p14;
	selp.f64 	%fd327, %fd326, %fd327, %p14;
$L__BB7_127:
	abs.f64 	%fd168, %fd327;
	abs.f64 	%fd169, %fd344;
	setp.lt.f64 	%p15, %fd168, %fd169;
	@%p15 bra 	$L__BB7_129;
	setp.lt.f64 	%p16, %fd169, %fd168;
	setp.lt.s64 	%p17, %rd363, %rd381;
	or.pred  	%p18, %p16, %p17;
	selp.b64 	%rd381, %rd363, %rd381, %p18;
	selp.f64 	%fd344, %fd327, %fd344, %p18;
$L__BB7_129:
	setp.lt.u32 	%p19, %r37, 2560;
	mov.b32 	%r383, 1280;
	@%p19 bra 	$L__BB7_142;
	mov.b32 	%r382, 1280;
	mov.f64 	%fd329, %fd344;
	mov.u64 	%rd365, %rd381;
$L__BB7_131:
	ld.param.u64 	%rd319, [_ZN6thrust24THRUST_300001_SM_1000_NS8cuda_cub4core6detail13_kernel_agentINS1_8__reduce11ReduceAgentIPN4cuda3std3__45tupleIJdlEEESC_SB_iNS1_9__extrema9arg_max_fIdl10comparatorEEEEJSC_SC_iSG_EEEvDpT0__param_0];
	add.s32 	%r40, %r382, %r16;
	mul.wide.u32 	%rd229, %r40, 16;
	add.s64 	%rd210, %rd319, %rd229;
	// begin inline asm
	ld.global.nc.u64 %rd209, [%rd210];
	// end inline asm
	add.s64 	%rd212, %rd210, 8;
	// begin inline asm
	ld.global.nc.u64 %rd366, [%rd212];
	// end inline asm
	mov.b64 	%fd330, %rd209;
	add.s64 	%rd214, %rd210, 4096;
	// begin inline asm
	ld.global.nc.u64 %rd213, [%rd214];
	// end inline asm
	add.s64 	%rd216, %rd210, 4104;
	// begin inline asm
	ld.global.nc.u64 %rd367, [%rd216];
	// end inline asm
	mov.b64 	%fd331, %rd213;
	add.s64 	%rd218, %rd210, 8192;
	// begin inline asm
	ld.global.nc.u64 %rd217, [%rd218];
	// end inline asm
	add.s64 	%rd220, %rd210, 8200;
	// begin inline asm
	ld.global.nc.u64 %rd368, [%rd220];
	// end inline asm
	mov.b64 	%fd332, %rd217;
	add.s64 	%rd222, %rd210, 12288;
	// begin inline asm
	ld.global.nc.u64 %rd221, [%rd222];
	// end inline asm
	add.s64 	%rd224, %rd210, 12296;
	// begin inline asm
	ld.global.nc.u64 %rd369, [%rd224];
	// end inline asm
	mov.b64 	%fd333, %rd221;
	add.s64 	%rd226, %rd210, 16384;
	// begin inline asm
	ld.global.nc.u64 %rd225, [%rd226];
	// end inline asm
	add.s64 	%rd228, %rd210, 16392;
	// begin inline asm
	ld.global.nc.u64 %rd381, [%rd228];
	// end inline asm
	mov.b64 	%fd344, %rd225;
	abs.f64 	%fd178, %fd329;
	abs.f64 	%fd179, %fd330;
	setp.lt.f64 	%p20, %fd178, %fd179;
	@%p20 bra 	$L__BB7_133;
	setp.lt.f64 	%p21, %fd179, %fd178;
	setp.lt.s64 	%p22, %rd365, %rd366;
	or.pred  	%p23, %p21, %p22;
	selp.b64 	%rd366, %rd365, %rd366, %p23;
	selp.f64 	%fd330, %fd329, %fd330, %p23;
$L__BB7_133:
	abs.f64 	%fd182, %fd330;
	abs.f64 	%fd183, %fd331;
	setp.lt.f64 	%p24, %fd182, %fd183;
	@%p24 bra 	$L__BB7_135;
	setp.lt.f64 	%p25, %fd183, %fd182;
	setp.lt.s64 	%p26, %rd366, %rd367;
	or.pred  	%p27, %p25, %p26;
	selp.b64 	%rd367, %rd366, %rd367, %p27;
	selp.f64 	%fd331, %fd330, %fd331, %p27;
$L__BB7_135:
	abs.f64 	%fd186, %fd331;
	abs.f64 	%fd187, %fd332;
	setp.lt.f64 	%p28, %fd186, %fd187;
	@%p28 bra 	$L__BB7_137;
	setp.lt.f64 	%p29, %fd187, %fd186;
	setp.lt.s64 	%p30, %rd367, %rd368;
	or.pred  	%p31, %p29, %p30;
	selp.b64 	%rd368, %rd367, %rd368, %p31;
	selp.f64 	%fd332, %fd331, %fd332, %p31;
$L__BB7_137:
	abs.f64 	%fd190, %fd332;
	abs.f64 	%fd191, %fd333;
	setp.lt.f64 	%p32, %fd190, %fd191;
	@%p32 bra 	$L__BB7_139;
	setp.lt.f64 	%p33, %fd191, %fd190;
	setp.lt.s64 	%p34, %rd368, %rd369;
	or.pred  	%p35, %p33, %p34;
	selp.b64 	%rd369, %rd368, %rd369, %p35;
	selp.f64 	%fd333, %fd332, %fd333, %p35;
$L__BB7_139:
	abs.f64 	%fd194, %fd333;
	abs.f64 	%fd195, %fd344;
	setp.lt.f64 	%p36, %fd194, %fd195;
	@%p36 bra 	$L__BB7_141;
	setp.lt.f64 	%p37, %fd195, %fd194;
	setp.lt.s64 	%p38, %rd369, %rd381;
	or.pred  	%p39, %p37, %p38;
	selp.b64 	%rd381, %rd369, %rd381, %p39;
	selp.f64 	%fd344, %fd333, %fd344, %p39;
$L__BB7_141:
	add.s32 	%r383, %r382, 1280;
	add.s32 	%r41, %r382, 2560;
	setp.le.s32 	%p40, %r41, %r37;
	mov.u32 	%r382, %r383;
	mov.f64 	%fd329, %fd344;
	mov.u64 	%rd365, %rd381;
	@%p40 bra 	$L__BB7_131;
$L__BB7_142:
	setp.le.s32 	%p41, %r37, %r383;
	@%p41 bra 	$L__BB7_165;
	sub.s32 	%r20, %r37, %r383;
	setp.ge.s32 	%p42, %r16, %r20;
	@%p42 bra 	$L__BB7_165;
	not.b32 	%r42, %r16;
	add.s32 	%r43, %r37, %r42;
	sub.s32 	%r21, %r43, %r383;
	and.b32  	%r44, %r21, 768;
	setp.eq.s32 	%p43, %r44, 768;
	mov.u32 	%r387, %r16;
	@%p43 bra 	$L__BB7_150;
	add.s32 	%r385, %r16, %r383;
	shr.u32 	%r45, %r21, 8;
	add.s32 	%r46, %r45, 1;
	and.b32  	%r47, %r46, 3;
	neg.s32 	%r384, %r47;
	mov.u32 	%r387, %r16;
$L__BB7_146:
	.pragma "nounroll";
	mov.u64 	%rd127, %rd381;
	mov.f64 	%fd199, %fd344;
	ld.param.u64 	%rd320, [_ZN6thrust24THRUST_300001_SM_1000_NS8cuda_cub4core6detail13_kernel_agentINS1_8__reduce11ReduceAgentIPN4cuda3std3__45tupleIJdlEEESC_SB_iNS1_9__extrema9arg_max_fIdl10comparatorEEEEJSC_SC_iSG_EEEvDpT0__param_0];
	mul.wide.u32 	%rd235, %r385, 16;
	add.s64 	%rd232, %rd320, %rd235;
	// begin inline asm
	ld.global.nc.u64 %rd231, [%rd232];
	// end inline asm
	add.s64 	%rd234, %rd232, 8;
	// begin inline asm
	ld.global.nc.u64 %rd233, [%rd234];
	// end inline asm
	mov.b64 	%fd200, %rd231;
	abs.f64 	%fd201, %fd199;
	abs.f64 	%fd202, %fd200;
	setp.lt.f64 	%p44, %fd201, %fd202;
	mov.f64 	%fd344, %fd200;
	mov.u64 	%rd381, %rd233;
	@%p44 bra 	$L__BB7_149;
	setp.lt.f64 	%p45, %fd202, %fd201;
	mov.f64 	%fd344, %fd199;
	mov.u64 	%rd381, %rd127;
	@%p45 bra 	$L__BB7_149;
	setp.lt.s64 	%p46, %rd127, %rd233;
	selp.f64 	%fd344, %fd199, %fd200, %p46;
	min.s64 	%rd381, %rd127, %rd233;
$L__BB7_149:
	add.s32 	%r387, %r387, 256;
	add.s32 	%r385, %r385, 256;
	add.s32 	%r384, %r384, 1;
	setp.ne.s32 	%p47, %r384, 0;
	@%p47 bra 	$L__BB7_146;
$L__BB7_150:
	setp.lt.u32 	%p48, %r21, 768;
	@%p48 bra 	$L__BB7_165;
	ld.param.u64 	%rd321, [_ZN6thrust24THRUST_300001_SM_1000_NS8cuda_cub4core6detail13_kernel_agentINS1_8__reduce11ReduceAgentIPN4cuda3std3__45tupleIJdlEEESC_SB_iNS1_9__extrema9arg_max_fIdl10comparatorEEEEJSC_SC_iSG_EEEvDpT0__param_0];
	cvt.u64.u32 	%rd236, %r387;
	cvt.u64.u32 	%rd237, %r383;
	add.s64 	%rd238, %rd236, %rd237;
	shl.b64 	%rd239, %rd238, 4;
	add.s64 	%rd240, %rd239, %rd321;
	add.s64 	%rd376, %rd240, 12296;
	add.s32 	%r388, %r387, %r383;
$L__BB7_152:
	ld.param.u64 	%rd322, [_ZN6thrust24THRUST_300001_SM_1000_NS8cuda_cub4core6detail13_kernel_agentINS1_8__reduce11ReduceAgentIPN4cuda3std3__45tupleIJdlEEESC_SB_iNS1_9__extrema9arg_max_fIdl10comparatorEEEEJSC_SC_iSG_EEEvDpT0__param_0];
	mul.wide.u32 	%rd245, %r388, 16;
	add.s64 	%rd242, %rd322, %rd245;
	// begin inline asm
	ld.global.nc.u64 %rd241, [%rd242];
	// end inline asm
	add.s64 	%rd244, %rd242, 8;
	// begin inline asm
	ld.global.nc.u64 %rd243, [%rd244];
	// end inline asm
	mov.b64 	%fd208, %rd241;
	abs.f64 	%fd209, %fd344;
	abs.f64 	%fd210, %fd208;
	setp.lt.f64 	%p49, %fd209, %fd210;
	mov.f64 	%fd341, %fd208;
	mov.u64 	%rd378, %rd243;
	@%p49 bra 	$L__BB7_155;
	setp.lt.f64 	%p50, %fd210, %fd209;
	mov.f64 	%fd341, %fd344;
	mov.u64 	%rd378, %rd381;
	@%p50 bra 	$L__BB7_155;
	setp.lt.s64 	%p51, %rd381, %rd243;
	selp.f64 	%fd341, %fd344, %fd208, %p51;
	min.s64 	%rd378, %rd381, %rd243;
$L__BB7_155:
	add.s64 	%rd247, %rd376, -8200;
	// begin inline asm
	ld.global.nc.u64 %rd246, [%rd247];
	// end inline asm
	add.s64 	%rd249, %rd376, -8192;
	// begin inline asm
	ld.global.nc.u64 %rd248, [%rd249];
	// end inline asm
	mov.b64 	%fd213, %rd246;
	abs.f64 	%fd214, %fd341;
	abs.f64 	%fd215, %fd213;
	setp.lt.f64 	%p52, %fd214, %fd215;
	mov.f64 	%fd342, %fd213;
	mov.u64 	%rd379, %rd248;
	@%p52 bra 	$L__BB7_158;
	setp.lt.f64 	%p53, %fd215, %fd214;
	mov.f64 	%fd342, %fd341;
	mov.u64 	%rd379, %rd378;
	@%p53 bra 	$L__BB7_158;
	setp.lt.s64 	%p54, %rd378, %rd248;
	selp.f64 	%fd342, %fd341, %fd213, %p54;
	min.s64 	%rd379, %rd378, %rd248;
$L__BB7_158:
	add.s64 	%rd251, %rd376, -4104;
	// begin inline asm
	ld.global.nc.u64 %rd250, [%rd251];
	// end inline asm
	add.s64 	%rd253, %rd376, -4096;
	// begin inline asm
	ld.global.nc.u64 %rd252, [%rd253];
	// end inline asm
	mov.b64 	%fd218, %rd250;
	abs.f64 	%fd219, %fd342;
	abs.f64 	%fd220, %fd218;
	setp.lt.f64 	%p55, %fd219, %fd220;
	mov.f64 	%fd343, %fd218;
	mov.u64 	%rd380, %rd252;
	@%p55 bra 	$L__BB7_161;
	setp.lt.f64 	%p56, %fd220, %fd219;
	mov.f64 	%fd343, %fd342;
	mov.u64 	%rd380, %rd379;
	@%p56 bra 	$L__BB7_161;
	setp.lt.s64 	%p57, %rd379, %rd252;
	selp.f64 	%fd343, %fd342, %fd218, %p57;
	min.s64 	%rd380, %rd379, %rd252;
$L__BB7_161:
	add.s64 	%rd255, %rd376, -8;
	// begin inline asm
	ld.global.nc.u64 %rd254, [%rd255];
	// end inline asm
	// begin inline asm
	ld.global.nc.u64 %rd256, [%rd376];
	// end inline asm
	mov.b64 	%fd223, %rd254;
	abs.f64 	%fd224, %fd343;
	abs.f64 	%fd225, %fd223;
	setp.lt.f64 	%p58, %fd224, %fd225;
	mov.f64 	%fd344, %fd223;
	mov.u64 	%rd381, %rd256;
	@%p58 bra 	$L__BB7_164;
	setp.lt.f64 	%p59, %fd225, %fd224;
	mov.f64 	%fd344, %fd343;
	mov.u64 	%rd381, %rd380;
	@%p59 bra 	$L__BB7_164;
	setp.lt.s64 	%p60, %rd380, %rd256;
	selp.f64 	%fd344, %fd343, %fd223, %p60;
	min.s64 	%rd381, %rd380, %rd256;
$L__BB7_164:
	add.s32 	%r387, %r387, 1024;
	add.s64 	%rd376, %rd376, 16384;
	add.s32 	%r388, %r388, 1024;
	setp.lt.s32 	%p61, %r387, %r20;
	@%p61 bra 	$L__BB7_152;
$L__BB7_165:
	// begin inline asm
	mov.u32 %r48, %laneid;
	// end inline asm
	mov.b64 	%rd258, %fd344;
	mov.b64 	{%r50, %r55}, %rd258;
	mov.b32 	%r66, 1;
	mov.b32 	%r67, 31;
	mov.b32 	%r68, -1;
	// begin inline asm
	shfl.sync.down.b32 %r49, %r50, %r66, %r67, %r68;
	// end inline asm
	// begin inline asm
	shfl.sync.down.b32 %r54, %r55, %r66, %r67, %r68;
	// end inline asm
	mov.b64 	%rd259, {%r49, %r54};
	mov.b64 	%fd229, %rd259;
	mov.b64 	{%r60, %r65}, %rd381;
	// begin inline asm
	shfl.sync.down.b32 %r59, %r60, %r66, %r67, %r68;
	// end inline asm
	// begin inline asm
	shfl.sync.down.b32 %r64, %r65, %r66, %r67, %r68;
	// end inline asm
	mov.b64 	%rd150, {%r59, %r64};
	setp.gt.s32 	%p62, %r48, 30;
	mov.f64 	%fd346, %fd344;
	mov.u64 	%rd383, %rd381;
	@%p62 bra 	$L__BB7_169;
	abs.f64 	%fd230, %fd344;
	abs.f64 	%fd231, %fd229;
	setp.lt.f64 	%p63, %fd230, %fd231;
	mov.f64 	%fd346, %fd229;
	mov.u64 	%rd383, %rd150;
	@%p63 bra 	$L__BB7_169;
	setp.lt.f64 	%p64, %fd231, %fd230;
	mov.f64 	%fd346, %fd344;
	mov.u64 	%rd383, %rd381;
	@%p64 bra 	$L__BB7_169;
	setp.lt.s64 	%p65, %rd381, %rd150;
	selp.f64 	%fd346, %fd344, %fd229, %p65;
	min.s64 	%rd383, %rd381, %rd150;
$L__BB7_169:
	mov.b64 	%rd260, %fd346;
	mov.b64 	{%r70, %r75}, %rd260;
	mov.b32 	%r86, 2;
	mov.b32 	%r87, 31;
	mov.b32 	%r88, -1;
	// begin inline asm
	shfl.sync.down.b32 %r69, %r70, %r86, %r87, %r88;
	// end inline asm
	// begin inline asm
	shfl.sync.down.b32 %r74, %r75, %r86, %r87, %r88;
	// end inline asm
	mov.b64 	%rd261, {%r69, %r74};
	mov.b64 	%fd234, %rd261;
	mov.b64 	{%r80, %r85}, %rd383;
	// begin inline asm
	shfl.sync.down.b32 %r79, %r80, %r86, %r87, %r88;
	// end inline asm
	// begin inline asm
	shfl.sync.down.b32 %r84, %r85, %r86, %r87, %r88;
	// end inline asm
	mov.b64 	%rd153, {%r79, %r84};
	setp.gt.s32 	%p66, %r48, 29;
	mov.f64 	%fd347, %fd346;
	mov.u64 	%rd384, %rd383;
	@%p66 bra 	$L__BB7_173;
	abs.f64 	%fd235, %fd346;
	abs.f64 	%fd236, %fd234;
	setp.lt.f64 	%p67, %fd235, %fd236;
	mov.f64 	%fd347, %fd234;
	mov.u64 	%rd384, %rd153;
	@%p67 bra 	$L__BB7_173;
	setp.lt.f64 	%p68, %fd236, %fd235;
	mov.f64 	%fd347, %fd346;
	mov.u64 	%rd384, %rd383;
	@%p68 bra 	$L__BB7_173;
	setp.lt.s64 	%p69, %rd383, %rd153;
	selp.f64 	%fd347, %fd346, %fd234, %p69;
	min.s64 	%rd384, %rd383, %rd153;
$L__BB7_173:
	mov.b64 	%rd262, %fd347;
	mov.b64 	{%r90, %r95}, %rd262;
	mov.b32 	%r106, 4;
	mov.b32 	%r107, 31;
	mov.b32 	%r108, -1;
	// begin inline asm
	shfl.sync.down.b32 %r89, %r90, %r106, %r107, %r108;
	// end inline asm
	// begin inline asm
	shfl.sync.down.b32 %r94, %r95, %r106, %r107, %r108;
	// end inline asm
	mov.b64 	%rd263, {%r89, %r94};
	mov.b64 	%fd239, %rd263;
	mov.b64 	{%r100, %r105}, %rd384;
	// begin inline asm
	shfl.sync.down.b32 %r99, %r100, %r106, %r107, %r108;
	// end inline asm
	// begin inline asm
	shfl.sync.down.b32 %r104, %r105, %r106, %r107, %r108;
	// end inline asm
	mov.b64 	%rd156, {%r99, %r104};
	setp.gt.s32 	%p70, %r48, 27;
	mov.f64 	%fd348, %fd347;
	mov.u64 	%rd385, %rd384;
	@%p70 bra 	$L__BB7_177;
	abs.f64 	%fd240, %fd347;
	abs.f64 	%fd241, %fd239;
	setp.lt.f64 	%p71, %fd240, %fd241;
	mov.f64 	%fd348, %fd239;
	mov.u64 	%rd385, %rd156;
	@%p71 bra 	$L__BB7_177;
	setp.lt.f64 	%p72, %fd241, %fd240;
	mov.f64 	%fd348, %fd347;
	mov.u64 	%rd385, %rd384;
	@%p72 bra 	$L__BB7_177;
	setp.lt.s64 	%p73, %rd384, %rd156;
	selp.f64 	%fd348, %fd347, %fd239, %p73;
	min.s64 	%rd385, %rd384, %rd156;
$L__BB7_177:
	mov.b64 	%rd264, %fd348;
	mov.b64 	{%r110, %r115}, %rd264;
	mov.b32 	%r126, 8;
	mov.b32 	%r127, 31;
	mov.b32 	%r128, -1;
	// begin inline asm
	shfl.sync.down.b32 %r109, %r110, %r126, %r127, %r128;
	// end inline asm
	// begin inline asm
	shfl.sync.down.b32 %r114, %r115, %r126, %r127, %r128;
	// end inline asm
	mov.b64 	%rd265, {%r109, %r114};
	mov.b64 	%fd244, %rd265;
	mov.b64 	{%r120, %r125}, %rd385;
	// begin inline asm
	shfl.sync.down.b32 %r119, %r120, %r126, %r127, %r128;
	// end inline asm
	// begin inline asm
	shfl.sync.down.b32 %r124, %r125, %r126, %r127, %r128;
	// end inline asm
	mov.b64 	%rd159, {%r119, %r124};
	setp.gt.s32 	%p74, %r48, 23;
	mov.f64 	%fd349, %fd348;
	mov.u64 	%rd386, %rd385;
	@%p74 bra 	$L__BB7_181;
	abs.f64 	%fd245, %fd348;
	abs.f64 	%fd246, %fd244;
	setp.lt.f64 	%p75, %fd245, %fd246;
	mov.f64 	%fd349, %fd244;
	mov.u64 	%rd386, %rd159;
	@%p75 bra 	$L__BB7_181;
	setp.lt.f64 	%p76, %fd246, %fd245;
	mov.f64 	%fd349, %fd348;
	mov.u64 	%rd386, %rd385;
	@%p76 bra 	$L__BB7_181;
	setp.lt.s64 	%p77, %rd385, %rd159;
	selp.f64 	%fd349, %fd348, %fd244, %p77;
	min.s64 	%rd386, %rd385, %rd159;
$L__BB7_181:
	mov.b64 	%rd266, %fd349;
	mov.b64 	{%r130, %r135}, %rd266;
	mov.b32 	%r146, 16;
	mov.b32 	%r147, 31;
	mov.b32 	%r148, -1;
	// begin inline asm
	shfl.sync.down.b32 %r129, %r130, %r146, %r147, %r148;
	// end inline asm
	// begin inline asm
	shfl.sync.down.b32 %r134, %r135, %r146, %r147, %r148;
	// end inline asm
	mov.b64 	%rd267, {%r129, %r134};
	mov.b64 	%fd249, %rd267;
	mov.b64 	{%r140, %r145}, %rd386;
	// begin inline asm
	shfl.sync.down.b32 %r139, %r140, %r146, %r147, %r148;
	// end inline asm
	// begin inline asm
	shfl.sync.down.b32 %r144, %r145, %r146, %r147, %r148;
	// end inline asm
	mov.b64 	%rd162, {%r139, %r144};
	setp.gt.s32 	%p78, %r48, 15;
	mov.f64 	%fd357, %fd349;
	mov.u64 	%rd394, %rd386;
	@%p78 bra 	$L__BB7_185;
	abs.f64 	%fd250, %fd349;
	abs.f64 	%fd251, %fd249;
	setp.lt.f64 	%p79, %fd250, %fd251;
	mov.f64 	%fd357, %fd249;
	mov.u64 	%rd394, %rd162;
	@%p79 bra 	$L__BB7_185;
	setp.lt.f64 	%p80, %fd251, %fd250;
	mov.f64 	%fd357, %fd349;
	mov.u64 	%rd394, %rd386;
	@%p80 bra 	$L__BB7_185;
	setp.lt.s64 	%p81, %rd386, %rd162;
	selp.f64 	%fd357, %fd349, %fd249, %p81;
	min.s64 	%rd394, %rd386, %rd162;
$L__BB7_185:
	setp.ne.s32 	%p82, %r48, 0;
	@%p82 bra 	$L__BB7_187;
	shr.u32 	%r149, %r16, 1;
	and.b32  	%r150, %r149, 496;
	mov.u32 	%r151, _ZN6thrust24THRUST_300001_SM_1000_NS8cuda_cub4core6detail5shmemE;
	add.s32 	%r152, %r151, %r150;
	st.shared.f64 	[%r152+8], %fd357;
	st.shared.u64 	[%r152+16], %rd394;
$L__BB7_187:
	bar.sync 	0;
	setp.ne.s32 	%p83, %r16, 0;
	@%p83 bra 	$L__BB7_209;
	ld.shared.f64 	%fd254, [_ZN6thrust24THRUST_300001_SM_1000_NS8cuda_cub4core6detail5shmemE+24];
	ld.shared.u64 	%rd165, [_ZN6thrust24THRUST_300001_SM_1000_NS8cuda_cub4core6detail5shmemE+32];
	abs.f64 	%fd255, %fd357;
	abs.f64 	%fd256, %fd254;
	setp.lt.f64 	%p84, %fd255, %fd256;
	mov.f64 	%fd351, %fd254;
	mov.u64 	%rd388, %rd165;
	@%p84 bra 	$L__BB7_191;
	setp.lt.f64 	%p85, %fd256, %fd255;
	mov.f64 	%fd351, %fd357;
	mov.u64 	%rd388, %rd394;
	@%p85 bra 	$L__BB7_191;
	setp.lt.s64 	%p86, %rd394, %rd165;
	selp.f64 	%fd351, %fd357, %fd254, %p86;
	min.s64 	%rd388, %rd394, %rd165;
$L__BB7_191:
	ld.shared.f64 	%fd259, [_ZN6thrust24THRUST_300001_SM_1000_NS8cuda_cub4core6detail5shmemE+40];
	ld.shared.u64 	%rd168, [_ZN6thrust24THRUST_300001_SM_1000_NS8cuda_cub4core6detail5shmemE+48];
	abs.f64 	%fd260, %fd351;
	abs.f64 	%fd261, %fd259;
	setp.lt.f64 	%p87, %fd260, %fd261;
	mov.f64 	%fd352, %fd259;
	mov.u64 	%rd389, %rd168;
	@%p87 bra 	$L__BB7_194;
	setp.lt.f64 	%p88, %fd261, %fd260;
	mov.f64 	%fd352, %fd351;
	mov.u64 	%rd389, %rd388;
	@%p88 bra 	$L__BB7_194;
	setp.lt.s64 	%p89, %rd388, %rd168;
	selp.f64 	%fd352, %fd351, %fd259, %p89;
	min.s64 	%rd389, %rd388, %rd168;
$L__BB7_194:
	ld.shared.f64 	%fd264, [_ZN6thrust24THRUST_300001_SM_1000_NS8cuda_cub4core6detail5shmemE+56];
	ld.shared.u64 	%rd171, [_ZN6thrust24THRUST_300001_SM_1000_NS8cuda_cub4core6detail5shmemE+64];
	abs.f64 	%fd265, %fd352;
	abs.f64 	%fd266, %fd264;
	setp.lt.f64 	%p90, %fd265, %fd266;
	mov.f64 	%fd353, %fd264;
	mov.u64 	%rd390, %rd171;
	@%p90 bra 	$L__BB7_197;
	setp.lt.f64 	%p91, %fd266, %fd265;
	mov.f64 	%fd353, %fd352;
	mov.u64 	%rd390, %rd389;
	@%p91 bra 	$L__BB7_197;
	setp.lt.s64 	%p92, %rd389, %rd171;
	selp.f64 	%fd353, %fd352, %fd264, %p92;
	min.s64 	%rd390, %rd389, %rd171;
$L__BB7_197:
	ld.shared.f64 	%fd269, [_ZN6thrust24THRUST_300001_SM_1000_NS8cuda_cub4core6detail5shmemE+72];
	ld.shared.u64 	%rd174, [_ZN6thrust24THRUST_300001_SM_1000_NS8cuda_cub4core6detail5shmemE+80];
	abs.f64 	%fd270, %fd353;
	abs.f64 	%fd271, %fd269;
	setp.lt.f64 	%p93, %fd270, %fd271;
	mov.f64 	%fd354, %fd269;
	mov.u64 	%rd391, %rd174;
	@%p93 bra 	$L__BB7_200;
	setp.lt.f64 	%p94, %fd271, %fd270;
	mov.f64 	%fd354, %fd353;
	mov.u64 	%rd391, %rd390;
	@%p94 bra 	$L__BB7_200;
	setp.lt.s64 	%p95, %rd390, %rd174;
	selp.f64 	%fd354, %fd353, %fd269, %p95;
	min.s64 	%rd391, %rd390, %rd174;
$L__BB7_200:
	ld.shared.f64 	%fd274, [_ZN6thrust24THRUST_300001_SM_1000_NS8cuda_cub4core6detail5shmemE+88];
	ld.shared.u64 	%rd177, [_ZN6thrust24THRUST_300001_SM_1000_NS8cuda_cub4core6detail5shmemE+96];
	abs.f64 	%fd275, %fd354;
	abs.f64 	%fd276, %fd274;
	setp.lt.f64 	%p96, %fd275, %fd276;
	mov.f64 	%fd355, %fd274;
	mov.u64 	%rd392, %rd177;
	@%p96 bra 	$L__BB7_203;
	setp.lt.f64 	%p97, %fd276, %fd275;
	mov.f64 	%fd355, %fd354;
	mov.u64 	%rd392, %rd391;
	@%p97 bra 	$L__BB7_203;
	setp.lt.s64 	%p98, %rd391, %rd177;
	selp.f64 	%fd355, %fd354, %fd274, %p98;
	min.s64 	%rd392, %rd391, %rd177;
$L__BB7_203:
	ld.shared.f64 	%fd279, [_ZN6thrust24THRUST_300001_SM_1000_NS8cuda_cub4core6detail5shmemE+104];
	ld.shared.u64 	%rd180, [_ZN6thrust24THRUST_300001_SM_1000_NS8cuda_cub4core6detail5shmemE+112];
	abs.f64 	%fd280, %fd355;
	abs.f64 	%fd281, %fd279;
	setp.lt.f64 	%p99, %fd280, %fd281;
	mov.f64 	%fd356, %fd279;
	mov.u64 	%rd393, %rd180;
	@%p99 bra 	$L__BB7_206;
	setp.lt.f64 	%p100, %fd281, %fd280;
	mov.f64 	%fd356, %fd355;
	mov.u64 	%rd393, %rd392;
	@%p100 bra 	$L__BB7_206;
	setp.lt.s64 	%p101, %rd392, %rd180;
	selp.f64 	%fd356, %fd355, %fd279, %p101;
	min.s64 	%rd393, %rd392, %rd180;
$L__BB7_206:
	ld.shared.f64 	%fd284, [_ZN6thrust24THRUST_300001_SM_1000_NS8cuda_cub4core6detail5shmemE+120];
	ld.shared.u64 	%rd183, [_ZN6thrust24THRUST_300001_SM_1000_NS8cuda_cub4core6detail5shmemE+128];
	abs.f64 	%fd285, %fd356;
	abs.f64 	%fd286, %fd284;
	setp.lt.f64 	%p102, %fd285, %fd286;
	mov.u64 	%rd394, %rd183;
	mov.f64 	%fd357, %fd284;
	@%p102 bra 	$L__BB7_209;
	setp.lt.f64 	%p103, %fd286, %fd285;
	mov.u64 	%rd394, %rd393;
	mov.f64 	%fd357, %fd356;
	@%p103 bra 	$L__BB7_209;
	setp.lt.s64 	%p104, %rd393, %rd183;
	selp.f64 	%fd357, %fd356, %fd284, %p104;
	min.s64 	%rd394, %rd393, %rd183;
$L__BB7_209:
	mov.u32 	%r376, %tid.x;
	setp.ne.s32 	%p221, %r376, 0;
	@%p221 bra 	$L__BB7_211;
	ld.param.u64 	%rd326, [_ZN6thrust24THRUST_300001_SM_1000_NS8cuda_cub4core6detail13_kernel_agentINS1_8__reduce11ReduceAgentIPN4cuda3std3__45tupleIJdlEEESC_SB_iNS1_9__extrema9arg_max_fIdl10comparatorEEEEJSC_SC_iSG_EEEvDpT0__param_1];
	cvta.to.global.u64 	%rd317, %rd326;
	st.global.f64 	[%rd317], %fd357;
	st.global.u64 	[%rd317+8], %rd394;
$L__BB7_211:
	ret;

}
	// .globl	_ZN6thrust24THRUST_300001_SM_1000_NS8cuda_cub4core6detail13_kernel_agentINS1_8__reduce11ReduceAgentINS0_12zip_iteratorIN4cuda3std3__45tupleIJNS0_10device_ptrIdEENS0_17counting_iteratorIlNS0_11use_defaultESF_SF_EEEEEEEPNSB_IJdlEEESJ_lNS1_9__extrema9arg_max_fIdl10comparatorEEEEJSI_SK_lSO_EEEvDpT0_
.visible .entry _ZN6thrust24THRUST_300001_SM_1000_NS8cuda_cub4core6detail13_kernel_agentINS1_8__reduce11ReduceAgentINS0_12zip_iteratorIN4cuda3std3__45tupleIJNS0_10device_ptrIdEENS0_17counting_iteratorIlNS0_11use_defaultESF_SF_EEEEEEEPNSB_IJdlEEESJ_lNS1_9__extrema9arg_max_fIdl10comparatorEEEEJSI_SK_lSO_EEEvDpT0_(
	.param .align 8 .b8 _ZN6thrust24THRUST_300001_SM_1000_NS8cuda_cub4core6detail13_kernel_agentINS1_8__reduce11ReduceAgentINS0_12zip_iteratorIN4cuda3std3__45tupleIJNS0_10device_ptrIdEENS0_17counting_iteratorIlNS0_11use_defaultESF_SF_EEEEEEEPNSB_IJdlEEESJ_lNS1_9__extrema9arg_max_fIdl10comparatorEEEEJSI_SK_lSO_EEEvDpT0__param_0[16],
	.param .u64 .ptr .align 1 _ZN6thrust24THRUST_300001_SM_1000_NS8cuda_cub4core6detail13_kernel_agentINS1_8__reduce11ReduceAgentINS0_12zip_iteratorIN4cuda3std3__45tupleIJNS0_10device_ptrIdEENS0_17counting_iteratorIlNS0_11use_defaultESF_SF_EEEEEEEPNSB_IJdlEEESJ_lNS1_9__extrema9arg_max_fIdl10comparatorEEEEJSI_SK_lSO_EEEvDpT0__param_1,
	.param .u64 _ZN6thrust24THRUST_300001_SM_1000_NS8cuda_cub4core6detail13_kernel_agentINS1_8__reduce11ReduceAgentINS0_12zip_iteratorIN4cuda3std3__45tupleIJNS0_10device_ptrIdEENS0_17counting_iteratorIlNS0_11use_defaultESF_SF_EEEEEEEPNSB_IJdlEEESJ_lNS1_9__extrema9arg_max_fIdl10comparatorEEEEJSI_SK_lSO_EEEvDpT0__param_2,
	.param .align 1 .b8 _ZN6thrust24THRUST_300001_SM_1000_NS8cuda_cub4core6detail13_kernel_agentINS1_8__reduce11ReduceAgentINS0_12zip_iteratorIN4cuda3std3__45tupleIJNS0_10device_ptrIdEENS0_17counting_iteratorIlNS0_11use_defaultESF_SF_EEEEEEEPNSB_IJdlEEESJ_lNS1_9__extrema9arg_max_fIdl10comparatorEEEEJSI_SK_lSO_EEEvDpT0__param_3[1]
)
.maxntid 256
{
	.reg .pred 	%p<213>;
	.reg .b32 	%r<391>;
	.reg .b64 	%rd<341>;
	.reg .b64 	%fd<352>;

	ld.param.u64 	%rd192, [_ZN6thrust24THRUST_300001_SM_1000_NS8cuda_cub4core6detail13_kernel_agentINS1_8__reduce11ReduceAgentINS0_12zip_iteratorIN4cuda3std3__45tupleIJNS0_10device_ptrIdEENS0_17counting_iteratorIlNS0_11use_defaultESF_SF_EEEEEEEPNSB_IJdlEEESJ_lNS1_9__extrema9arg_max_fIdl10comparatorEEEEJSI_SK_lSO_EEEvDpT0__param_0+8];
	ld.param.u64 	%rd191, [_ZN6thrust24THRUST_300001_SM_1000_NS8cuda_cub4core6detail13_kernel_agentINS1_8__reduce11ReduceAgentINS0_12zip_iteratorIN4cuda3std3__45tupleIJNS0_10device_ptrIdEENS0_17counting_iteratorIlNS0_11use_defaultESF_SF_EEEEEEEPNSB_IJdlEEESJ_lNS1_9__extrema9arg_max_fIdl10comparatorEEEEJSI_SK_lSO_EEEvDpT0__param_0];
	ld.param.u64 	%rd194, [_ZN6thrust24THRUST_300001_SM_1000_NS8cuda_cub4core6detail13_kernel_agentINS1_8__reduce11ReduceAgentINS0_12zip_iteratorIN4cuda3std3__45tupleIJNS0_10device_ptrIdEENS0_17counting_iteratorIlNS0_11use_defaultESF_SF_EEEEEEEPNSB_IJdlEEESJ_lNS1_9__extrema9arg_max_fIdl10comparatorEEEEJSI_SK_lSO_EEEvDpT0__param_2];
	setp.eq.s64 	%p1, %rd194, 0;
	@%p1 bra 	$L__BB8_206;
	cvta.to.global.u64 	%rd1, %rd191;
	setp.gt.s64 	%p2, %rd194, 1279;
	@%p2 bra 	$L__BB8_122;
	cvt.u32.u64 	%r1, %rd194;
	mov.u32 	%r2, %tid.x;
	setp.ge.s32 	%p96, %r2, %r1;
	mov.f64 	%fd298, 0d0000000000000000;
	mov.b64 	%rd283, 0;
	mov.u32 	%r385, %r2;
	@%p96 bra 	$L__BB8_4;
	cvt.u64.u32 	%rd239, %r2;
	mul.wide.u32 	%rd240, %r2, 8;
	add.s64 	%rd241, %rd1, %rd240;
	add.s64 	%rd283, %rd192, %rd239;
	ld.global.f64 	%fd298, [%rd241];
	add.s32 	%r385, %r2, 256;
$L__BB8_4:
	setp.ge.s32 	%p97, %r385, %r1;
	@%p97 bra 	$L__BB8_26;
	not.b32 	%r154, %r385;
	add.s32 	%r5, %r154, %r1;
	and.b32  	%r155, %r5, 768;
	setp.eq.s32 	%p98, %r155, 768;
	@%p98 bra 	$L__BB8_11;
	cvt.u64.u32 	%rd243, %r385;
	add.s64 	%rd274, %rd192, %rd243;
	mul.wide.u32 	%rd244, %r385, 8;
	add.s64 	%rd273, %rd1, %rd244;
	shr.u32 	%r156, %r5, 8;
	add.s32 	%r157, %r156, 1;
	and.b32  	%r158, %r157, 3;
	neg.s32 	%r383, %r158;
$L__BB8_7:
	.pragma "nounroll";
	mov.u64 	%rd9, %rd283;
	mov.f64 	%fd3, %fd298;
	ld.global.f64 	%fd4, [%rd273];
	abs.f64 	%fd5, %fd3;
	abs.f64 	%fd6, %fd4;
	setp.lt.f64 	%p99, %fd5, %fd6;
	mov.u64 	%rd283, %rd274;
	mov.f64 	%fd298, %fd4;
	@%p99 bra 	$L__BB8_10;
	setp.lt.f64 	%p100, %fd6, %fd5;
	mov.u64 	%rd283, %rd9;
	mov.f64 	%fd298, %fd3;
	@%p100 bra 	$L__BB8_10;
	setp.lt.s64 	%p101, %rd9, %rd274;
	min.s64 	%rd283, %rd9, %rd274;
	selp.f64 	%fd298, %fd3, %fd4, %p101;
$L__BB8_10:
	add.s32 	%r385, %r385, 256;
	add.s64 	%rd274, %rd274, 256;
	add.s64 	%rd273, %rd273, 2048;
	add.s32 	%r383, %r383, 1;
	setp.ne.s32 	%p102, %r383, 0;
	@%p102 bra 	$L__BB8_7;
$L__BB8_11:
	setp.lt.u32 	%p103, %r5, 768;
	@%p103 bra 	$L__BB8_26;
	add.s32 	%r386, %r385, 512;
$L__BB8_13:
	mov.u32 	%r13, %r386;
	add.s32 	%r159, %r13, -512;
	cvt.s64.s32 	%rd245, %r159;
	mul.wide.s32 	%rd246, %r159, 8;
	add.s64 	%rd17, %rd1, %rd246;
	add.s64 	%rd18, %rd192, %rd245;
	ld.global.f64 	%fd12, [%rd17];
	abs.f64 	%fd13, %fd298;
	abs.f64 	%fd14, %fd12;
	setp.lt.f64 	%p104, %fd13, %fd14;
	mov.u64 	%rd280, %rd18;
	mov.f64 	%fd295, %fd12;
	@%p104 bra 	$L__BB8_16;
	setp.lt.f64 	%p105, %fd14, %fd13;
	mov.u64 	%rd280, %rd283;
	mov.f64 	%fd295, %fd298;
	@%p105 bra 	$L__BB8_16;
	setp.lt.s64 	%p106, %rd283, %rd18;
	min.s64 	%rd280, %rd283, %rd18;
	selp.f64 	%fd295, %fd298, %fd12, %p106;
$L__BB8_16:
	add.s32 	%r160, %r13, -256;
	cvt.s64.s32 	%rd247, %r160;
	add.s64 	%rd21, %rd192, %rd247;
	ld.global.f64 	%fd17, [%rd17+2048];
	abs.f64 	%fd18, %fd295;
	abs.f64 	%fd19, %fd17;
	setp.lt.f64 	%p107, %fd18, %fd19;
	mov.u64 	%rd281, %rd21;
	mov.f64 	%fd296, %fd17;
	@%p107 bra 	$L__BB8_19;
	setp.lt.f64 	%p108, %fd19, %fd18;
	mov.u64 	%rd281, %rd280;
	mov.f64 	%fd296, %fd295;
	@%p108 bra 	$L__BB8_19;
	setp.lt.s64 	%p109, %rd280, %rd21;
	min.s64 	%rd281, %rd280, %rd21;
	selp.f64 	%fd296, %fd295, %fd17, %p109;
$L__BB8_19:
	cvt.s64.s32 	%rd248, %r13;
	add.s64 	%rd24, %rd192, %rd248;
	ld.global.f64 	%fd22, [%rd17+4096];
	abs.f64 	%fd23, %fd296;
	abs.f64 	%fd24, %fd22;
	setp.lt.f64 	%p110, %fd23, %fd24;
	mov.u64 	%rd282, %rd24;
	mov.f64 	%fd297, %fd22;
	@%p110 bra 	$L__BB8_22;
	setp.lt.f64 	%p111, %fd24, %fd23;
	mov.u64 	%rd282, %rd281;
	mov.f64 	%fd297, %fd296;
	@%p111 bra 	$L__BB8_22;
	setp.lt.s64 	%p112, %rd281, %rd24;
	min.s64 	%rd282, %rd281, %rd24;
	selp.f64 	%fd297, %fd296, %fd22, %p112;
$L__BB8_22:
	add.s32 	%r161, %r13, 256;
	cvt.s64.s32 	%rd249, %r161;
	add.s64 	%rd27, %rd192, %rd249;
	ld.global.f64 	%fd27, [%rd17+6144];
	abs.f64 	%fd28, %fd297;
	abs.f64 	%fd29, %fd27;
	setp.lt.f64 	%p113, %fd28, %fd29;
	mov.u64 	%rd283, %rd27;
	mov.f64 	%fd298, %fd27;
	@%p113 bra 	$L__BB8_25;
	setp.lt.f64 	%p114, %fd29, %fd28;
	mov.u64 	%rd283, %rd282;
	mov.f64 	%fd298, %fd297;
	@%p114 bra 	$L__BB8_25;
	setp.lt.s64 	%p115, %rd282, %rd27;
	min.s64 	%rd283, %rd282, %rd27;
	selp.f64 	%fd298, %fd297, %fd27, %p115;
$L__BB8_25:
	add.s32 	%r386, %r13, 1024;
	add.s32 	%r162, %r13, 512;
	setp.lt.s32 	%p116, %r162, %r1;
	@%p116 bra 	$L__BB8_13;
$L__BB8_26:
	setp.lt.s32 	%p117, %r1, 256;
	@%p117 bra 	$L__BB8_71;
	// begin inline asm
	mov.u32 %r276, %laneid;
	// end inline asm
	mov.b64 	%rd260, %fd298;
	mov.b64 	{%r278, %r283}, %rd260;
	mov.b32 	%r294, 1;
	mov.b32 	%r295, 31;
	mov.b32 	%r296, -1;
	// begin inline asm
	shfl.sync.down.b32 %r277, %r278, %r294, %r295, %r296;
	// end inline asm
	// begin inline asm
	shfl.sync.down.b32 %r282, %r283, %r294, %r295, %r296;
	// end inline asm
	mov.b64 	%rd261, {%r277, %r282};
	mov.b64 	%fd33, %rd261;
	mov.b64 	{%r288, %r293}, %rd283;
	// begin inline asm
	shfl.sync.down.b32 %r287, %r288, %r294, %r295, %r296;
	// end inline asm
	// begin inline asm
	shfl.sync.down.b32 %r292, %r293, %r294, %r295, %r296;
	// end inline asm
	mov.b64 	%rd31, {%r287, %r292};
	setp.gt.s32 	%p169, %r276, 30;
	mov.u64 	%rd285, %rd283;
	mov.f64 	%fd300, %fd298;
	@%p169 bra 	$L__BB8_31;
	abs.f64 	%fd34, %fd298;
	abs.f64 	%fd35, %fd33;
	setp.lt.f64 	%p170, %fd34, %fd35;
	mov.u64 	%rd285, %rd31;
	mov.f64 	%fd300, %fd33;
	@%p170 bra 	$L__BB8_31;
	setp.lt.f64 	%p171, %fd35, %fd34;
	mov.u64 	%rd285, %rd283;
	mov.f64 	%fd300, %fd298;
	@%p171 bra 	$L__BB8_31;
	setp.lt.s64 	%p172, %rd283, %rd31;
	min.s64 	%rd285, %rd283, %rd31;
	selp.f64 	%fd300, %fd298, %fd33, %p172;
$L__BB8_31:
	mov.b64 	%rd262, %fd300;
	mov.b64 	{%r298, %r303}, %rd262;
	mov.b32 	%r314, 2;
	mov.b32 	%r315, 31;
	mov.b32 	%r316, -1;
	// begin inline asm
	shfl.sync.down.b32 %r297, %r298, %r314, %r315, %r316;
	// end inline asm
	// begin inline asm
	shfl.sync.down.b32 %r302, %r303, %r314, %r315, %r316;
	// end inline asm
	mov.b64 	%rd263, {%r297, %r302};
	mov.b64 	%fd38, %rd263;
	mov.b64 	{%r308, %r313}, %rd285;
	// begin inline asm
	shfl.sync.down.b32 %r307, %r308, %r314, %r315, %r316;
	// end inline asm
	// begin inline asm
	shfl.sync.down.b32 %r312, %r313, %r314, %r315, %r316;
	// end inline asm
	mov.b64 	%rd34, {%r307, %r312};
	setp.gt.s32 	%p173, %r276, 29;
	mov.u64 	%rd286, %rd285;
	mov.f64 	%fd301, %fd300;
	@%p173 bra 	$L__BB8_35;
	abs.f64 	%fd39, %fd300;
	abs.f64 	%fd40, %fd38;
	setp.lt.f64 	%p174, %fd39, %fd40;
	mov.u64 	%rd286, %rd34;
	mov.f64 	%fd301, %fd38;
	@%p174 bra 	$L__BB8_35;
	setp.lt.f64 	%p175, %fd40, %fd39;
	mov.u64 	%rd286, %rd285;
	mov.f64 	%fd301, %fd300;
	@%p175 bra 	$L__BB8_35;
	setp.lt.s64 	%p176, %rd285, %rd34;
	min.s64 	%rd286, %rd285, %rd34;
	selp.f64 	%fd301, %fd300, %fd38, %p176;
$L__BB8_35:
	mov.b64 	%rd264, %fd301;
	mov.b64 	{%r318, %r323}, %rd264;
	mov.b32 	%r334, 4;
	mov.b32 	%r335, 31;
	mov.b32 	%r336, -1;
	// begin inline asm
	shfl.sync.down.b32 %r317, %r318, %r334, %r335, %r336;
	// end inline asm
	// begin inline asm
	shfl.sync.down.b32 %r322, %r323, %r334, %r335, %r336;
	// end inline asm
	mov.b64 	%rd265, {%r317, %r322};
	mov.b64 	%fd43, %rd265;
	mov.b64 	{%r328, %r333}, %rd286;
	// begin inline asm
	shfl.sync.down.b32 %r327, %r328, %r334, %r335, %r336;
	// end inline asm
	// begin inline asm
	shfl.sync.down.b32 %r332, %r333, %r334, %r335, %r336;
	// end inline asm
	mov.b64 	%rd37, {%r327, %r332};
	setp.gt.s32 	%p177, %r276, 27;
	mov.u64 	%rd287, %rd286;
	mov.f64 	%fd302, %fd301;
	@%p177 bra 	$L__BB8_39;
	abs.f64 	%fd44, %fd301;
	abs.f64 	%fd45, %fd43;
	setp.lt.f64 	%p178, %fd44, %fd45;
	mov.u64 	%rd287, %rd37;
	mov.f64 	%fd302, %fd43;
	@%p178 bra 	$L__BB8_39;
	setp.lt.f64 	%p179, %fd45, %fd44;
	mov.u64 	%rd287, %rd286;
	mov.f64 	%fd302, %fd301;
	@%p179 bra 	$L__BB8_39;
	setp.lt.s64 	%p180, %rd286, %rd37;
	min.s64 	%rd287, %rd286, %rd37;
	selp.f64 	%fd302, %fd301, %fd43, %p180;
$L__BB8_39:
	mov.b64 	%rd266, %fd302;
	mov.b64 	{%r338, %r343}, %rd266;
	mov.b32 	%r354, 8;
	mov.b32 	%r355, 31;
	mov.b32 	%r356, -1;
	// begin inline asm
	shfl.sync.down.b32 %r337, %r338, %r354, %r355, %r356;
	// end inline asm
	// begin inline asm
	shfl.sync.down.b32 %r342, %r343, %r354, %r355, %r356;
	// end inline asm
	mov.b64 	%rd267, {%r337, %r342};
	mov.b64 	%fd48, %rd267;
	mov.b64 	{%r348, %r353}, %rd287;
	// begin inline asm
	shfl.sync.down.b32 %r347, %r348, %r354, %r355, %r356;
	// end inline asm
	// begin inline asm
	shfl.sync.down.b32 %r352, %r353, %r354, %r355, %r356;
	// end inline asm
	mov.b64 	%rd40, {%r347, %r352};
	setp.gt.s32 	%p181, %r276, 23;
	mov.u64 	%rd288, %rd287;
	mov.f64 	%fd303, %fd302;
	@%p181 bra 	$L__BB8_43;
	abs.f64 	%fd49, %fd302;
	abs.f64 	%fd50, %fd48;
	setp.lt.f64 	%p182, %fd49, %fd50;
	mov.u64 	%rd288, %rd40;
	mov.f64 	%fd303, %fd48;
	@%p182 bra 	$L__BB8_43;
	setp.lt.f64 	%p183, %fd50, %fd49;
	mov.u64 	%rd288, %rd287;
	mov.f64 	%fd303, %fd302;
	@%p183 bra 	$L__BB8_43;
	setp.lt.s64 	%p184, %rd287, %rd40;
	min.s64 	%rd288, %rd287, %rd40;
	selp.f64 	%fd303, %fd302, %fd48, %p184;
$L__BB8_43:
	mov.b64 	%rd268, %fd303;
	mov.b64 	{%r358, %r363}, %rd268;
	mov.b32 	%r374, 16;
	mov.b32 	%r375, 31;
	mov.b32 	%r376, -1;
	// begin inline asm
	shfl.sync.down.b32 %r357, %r358, %r374, %r375, %r376;
	// end inline asm
	// begin inline asm
	shfl.sync.down.b32 %r362, %r363, %r374, %r375, %r376;
	// end inline asm
	mov.b64 	%rd269, {%r357, %r362};
	mov.b64 	%fd53, %rd269;
	mov.b64 	{%r368, %r373}, %rd288;
	// begin inline asm
	shfl.sync.down.b32 %r367, %r368, %r374, %r375, %r376;
	// end inline asm
	// begin inline asm
	shfl.sync.down.b32 %r372, %r373, %r374, %r375, %r376;
	// end inline asm
	mov.b64 	%rd43, {%r367, %r372};
	setp.gt.s32 	%p185, %r276, 15;
	mov.u64 	%rd340, %rd288;
	mov.f64 	%fd351, %fd303;
	@%p185 bra 	$L__BB8_47;
	abs.f64 	%fd54, %fd303;
	abs.f64 	%fd55, %fd53;
	setp.lt.f64 	%p186, %fd54, %fd55;
	mov.u64 	%rd340, %rd43;
	mov.f64 	%fd351, %fd53;
	@%p186 bra 	$L__BB8_47;
	setp.lt.f64 	%p187, %fd55, %fd54;
	mov.u64 	%rd340, %rd288;
	mov.f64 	%fd351, %fd303;
	@%p187 bra 	$L__BB8_47;
	setp.lt.s64 	%p188, %rd288, %rd43;
	min.s64 	%rd340, %rd288, %rd43;
	selp.f64 	%fd351, %fd303, %fd53, %p188;
$L__BB8_47:
	setp.ne.s32 	%p189, %r276, 0;
	@%p189 bra 	$L__BB8_49;
	shr.u32 	%r377, %r2, 1;
	and.b32  	%r378, %r377, 496;
	mov.u32 	%r379, _ZN6thrust24THRUST_300001_SM_1000_NS8cuda_cub4core6detail5shmemE;
	add.s32 	%r380, %r379, %r378;
	st.shared.f64 	[%r380+8], %fd351;
	st.shared.u64 	[%r380+16], %rd340;
$L__BB8_49:
	bar.sync 	0;
	setp.ne.s32 	%p190, %r2, 0;
	@%p190 bra 	$L__BB8_204;
	ld.shared.f64 	%fd58, [_ZN6thrust24THRUST_300001_SM_1000_NS8cuda_cub4core6detail5shmemE+24];
	ld.shared.u64 	%rd46, [_ZN6thrust24THRUST_300001_SM_1000_NS8cuda_cub4core6detail5shmemE+32];
	abs.f64 	%fd59, %fd351;
	abs.f64 	%fd60, %fd58;
	setp.lt.f64 	%p191, %fd59, %fd60;
	mov.u64 	%rd290, %rd46;
	mov.f64 	%fd305, %fd58;
	@%p191 bra 	$L__BB8_53;
	setp.lt.f64 	%p192, %fd60, %fd59;
	mov.u64 	%rd290, %rd340;
	mov.f64 	%fd305, %fd351;
	@%p192 bra 	$L__BB8_53;
	setp.lt.s64 	%p193, %rd340, %rd46;
	min.s64 	%rd290, %rd340, %rd46;
	selp.f64 	%fd305, %fd351, %fd58, %p193;
$L__BB8_53:
	ld.shared.f64 	%fd63, [_ZN6thrust24THRUST_300001_SM_1000_NS8cuda_cub4core6detail5shmemE+40];
	ld.shared.u64 	%rd49, [_ZN6thrust24THRUST_300001_SM_1000_NS8cuda_cub4core6detail5shmemE+48];
	abs.f64 	%fd64, %fd305;
	abs.f64 	%fd65, %fd63;
	setp.lt.f64 	%p194, %fd64, %fd65;
	mov.u64 	%rd291, %rd49;
	mov.f64 	%fd306, %fd63;
	@%p194 bra 	$L__BB8_56;
	setp.lt.f64 	%p195, %fd65, %fd64;
	mov.u64 	%rd291, %rd290;
	mov.f64 	%fd306, %fd305;
	@%p195 bra 	$L__BB8_56;
	setp.lt.s64 	%p196, %rd290, %rd49;
	min.s64 	%rd291, %rd290, %rd49;
	selp.f64 	%fd306, %fd305, %fd63, %p196;
$L__BB8_56:
	ld.shared.f64 	%fd68, [_ZN6thrust24THRUST_300001_SM_1000_NS8cuda_cub4core6detail5shmemE+56];
	ld.shared.u64 	%rd52, [_ZN6thrust24THRUST_300001_SM_1000_NS8cuda_cub4core6detail5shmemE+64];
	abs.f64 	%fd69, %fd306;
	abs.f64 	%fd70, %fd68;
	setp.lt.f64 	%p197, %fd69, %fd70;
	mov.u64 	%rd292, %rd52;
	mov.f64 	%fd307, %fd68;
	@%p197 bra 	$L__BB8_59;
	setp.lt.f64 	%p198, %fd70, %fd69;
	mov.u64 	%rd292, %rd291;
	mov.f64 	%fd307, %fd306;
	@%p198 bra 	$L__BB8_59;
	setp.lt.s64 	%p199, %rd291, %rd52;
	min.s64 	%rd292, %rd291, %rd52;
	selp.f64 	%fd307, %fd306, %fd68, %p199;
$L__BB8_59:
	ld.shared.f64 	%fd73, [_ZN6thrust24THRUST_300001_SM_1000_NS8cuda_cub4core6detail5shmemE+72];
	ld.shared.u64 	%rd55, [_ZN6thrust24THRUST_300001_SM_1000_NS8cuda_cub4core6detail5shmemE+80];
	abs.f64 	%fd74, %fd307;
	abs.f64 	%fd75, %fd73;
	setp.lt.f64 	%p200, %fd74, %fd75;
	mov.u64 	%rd293, %rd55;
	mov.f64 	%fd308, %fd73;
	@%p200 bra 	$L__BB8_62;
	setp.lt.f64 	%p201, %fd75, %fd74;
	mov.u64 	%rd293, %rd292;
	mov.f64 	%fd308, %fd307;
	@%p201 bra 	$L__BB8_62;
	setp.lt.s64 	%p202, %rd292, %rd55;
	min.s64 	%rd293, %rd292, %rd55;
	selp.f64 	%fd308, %fd307, %fd73, %p202;
$L__BB8_62:
	ld.shared.f64 	%fd78, [_ZN6thrust24THRUST_300001_SM_1000_NS8cuda_cub4core6detail5shmemE+88];
	ld.shared.u64 	%rd58, [_ZN6thrust24THRUST_300001_SM_1000_NS8cuda_cub4core6detail5shmemE+96];
	abs.f64 	%fd79, %fd308;
	abs.f64 	%fd80, %fd78;
	setp.lt.f64 	%p203, %fd79, %fd80;
	mov.u64 	%rd294, %rd58;
	mov.f64 	%fd309, %fd78;
	@%p203 bra 	$L__BB8_65;
	setp.lt.f64 	%p204, %fd80, %fd79;
	mov.u64 	%rd294, %rd293;
	mov.f64 	%fd309, %fd308;
	@%p204 bra 	$L__BB8_65;
	setp.lt.s64 	%p205, %rd293, %rd58;
	min.s64 	%rd294, %rd293, %rd58;
	selp.f64 	%fd309, %fd308, %fd78, %p205;
$L__BB8_65:
	ld.shared.f64 	%fd83, [_ZN6thrust24THRUST_300001_SM_1000_NS8cuda_cub4core6detail5shmemE+104];
	ld.shared.u64 	%rd61, [_ZN6thrust24THRUST_300001_SM_1000_NS8cuda_cub4core6detail5shmemE+112];
	abs.f64 	%fd84, %fd309;
	abs.f64 	%fd85, %fd83;
	setp.lt.f64 	%p206, %fd84, %fd85;
	mov.u64 	%rd295, %rd61;
	mov.f64 	%fd310, %fd83;
	@%p206 bra 	$L__BB8_68;
	setp.lt.f64 	%p207, %fd85, %fd84;
	mov.u64 	%rd295, %rd294;
	mov.f64 	%fd310, %fd309;
	@%p207 bra 	$L__BB8_68;
	setp.lt.s64 	%p208, %rd294, %rd61;
	min.s64 	%rd295, %rd294, %rd61;
	selp.f64 	%fd310, %fd309, %fd83, %p208;
$L__BB8_68:
	ld.shared.f64 	%fd88, [_ZN6thrust24THRUST_300001_SM_1000_NS8cuda_cub4core6detail5shmemE+120];
	ld.shared.u64 	%rd64, [_ZN6thrust24THRUST_300001_SM_1000_NS8cuda_cub4core6detail5shmemE+128];
	abs.f64 	%fd89, %fd310;
	abs.f64 	%fd90, %fd88;
	setp.lt.f64 	%p209, %fd89, %fd90;
	mov.u64 	%rd340, %rd64;
	mov.f64 	%fd351, %fd88;
	@%p209 bra 	$L__BB8_204;
	setp.lt.f64 	%p210, %fd90, %fd89;
	mov.u64 	%rd340, %rd295;
	mov.f64 	%fd351, %fd310;
	@%p210 bra 	$L__BB8_204;
	setp.lt.s64 	%p211, %rd295, %rd64;
	min.s64 	%rd340, %rd295, %rd64;
	selp.f64 	%fd351, %fd310, %fd88, %p211;
	bra.uni 	$L__BB8_204;
$L__BB8_71:
	// begin inline asm
	mov.u32 %r163, %laneid;
	// end inline asm
	and.b32  	%r184, %r2, 992;
	add.s32 	%r185, %r184, 32;
	setp.gt.s32 	%p118, %r185, %r1;
	not.b32 	%r186, %r184;
	add.s32 	%r187, %r1, %r186;
	selp.b32 	%r182, %r187, 31, %p118;
	mov.b64 	%rd250, %fd298;
	mov.b64 	{%r165, %r170}, %rd250;
	mov.b32 	%r181, 1;
	mov.b32 	%r183, -1;
	// begin inline asm
	shfl.sync.down.b32 %r164, %r165, %r181, %r182, %r183;
	// end inline asm
	// begin inline asm
	shfl.sync.down.b32 %r169, %r170, %r181, %r182, %r183;
	// end inline asm
	mov.b64 	%rd251, {%r164, %r169};
	mov.b64 	%fd92, %rd251;
	mov.b64 	{%r175, %r180}, %rd283;
	// begin inline asm
	shfl.sync.down.b32 %r174, %r175, %r181, %r182, %r183;
	// end inline asm
	// begin inline asm
	shfl.sync.down.b32 %r179, %r180, %r181, %r182, %r183;
	// end inline asm
	mov.b64 	%rd66, {%r174, %r179};
	setp.ge.s32 	%p119, %r163, %r182;
	mov.u64 	%rd296, %rd283;
	mov.f64 	%fd311, %fd298;
	@%p119 bra 	$L__BB8_75;
	abs.f64 	%fd93, %fd298;
	abs.f64 	%fd94, %fd92;
	setp.lt.f64 	%p120, %fd93, %fd94;
	mov.u64 	%rd296, %rd66;
	mov.f64 	%fd311, %fd92;
	@%p120 bra 	$L__BB8_75;
	setp.lt.f64 	%p121, %fd94, %fd93;
	mov.u64 	%rd296, %rd283;
	mov.f64 	%fd311, %fd298;
	@%p121 bra 	$L__BB8_75;
	setp.lt.s64 	%p122, %rd283, %rd66;
	min.s64 	%rd296, %rd283, %rd66;
	selp.f64 	%fd311, %fd298, %fd92, %p122;
$L__BB8_75:
	mov.b64 	%rd252, %fd311;
	mov.b64 	{%r189, %r194}, %rd252;
	mov.b32 	%r205, 2;
	mov.b32 	%r207, -1;
	// begin inline asm
	shfl.sync.down.b32 %r188, %r189, %r205, %r182, %r207;
	// end inline asm
	// begin inline asm
	shfl.sync.down.b32 %r193, %r194, %r205, %r182, %r207;
	// end inline asm
	mov.b64 	%rd253, {%r188, %r193};
	mov.b64 	%fd97, %rd253;
	mov.b64 	{%r199, %r204}, %rd296;
	// begin inline asm
	shfl.sync.down.b32 %r198, %r199, %r205, %r182, %r207;
	// end inline asm
	// begin inline asm
	shfl.sync.down.b32 %r203, %r204, %r205, %r182, %r207;
	// end inline asm
	mov.b64 	%rd69, {%r198, %r203};
	add.s32 	%r208, %r163, 2;
	setp.gt.s32 	%p123, %r208, %r182;
	mov.u64 	%rd297, %rd296;
	mov.f64 	%fd312, %fd311;
	@%p123 bra 	$L__BB8_79;
	abs.f64 	%fd98, %fd311;
	abs.f64 	%fd99, %fd97;
	setp.lt.f64 	%p124, %fd98, %fd99;
	mov.u64 	%rd297, %rd69;
	mov.f64 	%fd312, %fd97;
	@%p124 bra 	$L__BB8_79;
	setp.lt.f64 	%p125, %fd99, %fd98;
	mov.u64 	%rd297, %rd296;
	mov.f64 	%fd312, %fd311;
	@%p125 bra 	$L__BB8_79;
	setp.lt.s64 	%p126, %rd296, %rd69;
	min.s64 	%rd297, %rd296, %rd69;
	selp.f64 	%fd312, %fd311, %fd97, %p126;
$L__BB8_79:
	mov.b64 	%rd254, %fd312;
	mov.b64 	{%r210, %r215}, %rd254;
	mov.b32 	%r226, 4;
	mov.b32 	%r228, -1;
	// begin inline asm
	shfl.sync.down.b32 %r209, %r210, %r226, %r182, %r228;
	// end inline asm
	// begin inline asm
	shfl.sync.down.b32 %r214, %r215, %r226, %r182, %r228;
	// end inline asm
	mov.b64 	%rd255, {%r209, %r214};
	mov.b64 	%fd102, %rd255;
	mov.b64 	{%r220, %r225}, %rd297;
	// begin inline asm
	shfl.sync.down.b32 %r219, %r220, %r226, %r182, %r228;
	// end inline asm
	// begin inline asm
	shfl.sync.down.b32 %r224, %r225, %r226, %r182, %r228;
	// end inline asm
	mov.b64 	%rd72, {%r219, %r224};
	add.s32 	%r229, %r163, 4;
	setp.gt.s32 	%p127, %r229, %r182;
	mov.u64 	%rd298, %rd297;
	mov.f64 	%fd313, %fd312;
	@%p127 bra 	$L__BB8_83;
	abs.f64 	%fd103, %fd312;
	abs.f64 	%fd104, %fd102;
	setp.lt.f64 	%p128, %fd103, %fd104;
	mov.u64 	%rd298, %rd72;
	mov.f64 	%fd313, %fd102;
	@%p128 bra 	$L__BB8_83;
	setp.lt.f64 	%p129, %fd104, %fd103;
	mov.u64 	%rd298, %rd297;
	mov.f64 	%fd313, %fd312;
	@%p129 bra 	$L__BB8_83;
	setp.lt.s64 	%p130, %rd297, %rd72;
	min.s64 	%rd298, %rd297, %rd72;
	selp.f64 	%fd313, %fd312, %fd102, %p130;
$L__BB8_83:
	mov.b64 	%rd256, %fd313;
	mov.b64 	{%r231, %r236}, %rd256;
	mov.b32 	%r247, 8;
	mov.b32 	%r249, -1;
	// begin inline asm
	shfl.sync.down.b32 %r230, %r231, %r247, %r182, %r249;
	// end inline asm
	// begin inline asm
	shfl.sync.down.b32 %r235, %r236, %r247, %r182, %r249;
	// end inline asm
	mov.b64 	%rd257, {%r230, %r235};
	mov.b64 	%fd107, %rd257;
	mov.b64 	{%r241, %r246}, %rd298;
	// begin inline asm
	shfl.sync.down.b32 %r240, %r241, %r247, %r182, %r249;
	// end inline asm
	// begin inline asm
	shfl.sync.down.b32 %r245, %r246, %r247, %r182, %r249;
	// end inline asm
	mov.b64 	%rd75, {%r240, %r245};
	add.s32 	%r250, %r163, 8;
	setp.gt.s32 	%p131, %r250, %r182;
	mov.u64 	%rd299, %rd298;
	mov.f64 	%fd314, %fd313;
	@%p131 bra 	$L__BB8_87;
	abs.f64 	%fd108, %fd313;
	abs.f64 	%fd109, %fd107;
	setp.lt.f64 	%p132, %fd108, %fd109;
	mov.u64 	%rd299, %rd75;
	mov.f64 	%fd314, %fd107;
	@%p132 bra 	$L__BB8_87;
	setp.lt.f64 	%p133, %fd109, %fd108;
	mov.u64 	%rd299, %rd298;
	mov.f64 	%fd314, %fd313;
	@%p133 bra 	$L__BB8_87;
	setp.lt.s64 	%p134, %rd298, %rd75;
	min.s64 	%rd299, %rd298, %rd75;
	selp.f64 	%fd314, %fd313, %fd107, %p134;
$L__BB8_87:
	mov.b64 	%rd258, %fd314;
	mov.b64 	{%r252, %r257}, %rd258;
	mov.b32 	%r268, 16;
	mov.b32 	%r270, -1;
	// begin inline asm
	shfl.sync.down.b32 %r251, %r252, %r268, %r182, %r270;
	// end inline asm
	// begin inline asm
	shfl.sync.down.b32 %r256, %r257, %r268, %r182, %r270;
	// end inline asm
	mov.b64 	%rd259, {%r251, %r256};
	mov.b64 	%fd112, %rd259;
	mov.b64 	{%r262, %r267}, %rd299;
	// begin inline asm
	shfl.sync.down.b32 %r261, %r262, %r268, %r182, %r270;
	// end inline asm
	// begin inline asm
	shfl.sync.down.b32 %r266, %r267, %r268, %r182, %r270;
	// end inline asm
	mov.b64 	%rd78, {%r261, %r266};
	add.s32 	%r271, %r163, 16;
	setp.gt.s32 	%p135, %r271, %r182;
	mov.u64 	%rd340, %rd299;
	mov.f64 	%fd351, %fd314;
	@%p135 bra 	$L__BB8_91;
	abs.f64 	%fd113, %fd314;
	abs.f64 	%fd114, %fd112;
	setp.lt.f64 	%p136, %fd113, %fd114;
	mov.u64 	%rd340, %rd78;
	mov.f64 	%fd351, %fd112;
	@%p136 bra 	$L__BB8_91;
	setp.lt.f64 	%p137, %fd114, %fd113;
	mov.u64 	%rd340, %rd299;
	mov.f64 	%fd351, %fd314;
	@%p137 bra 	$L__BB8_91;
	setp.lt.s64 	%p138, %rd299, %rd78;
	min.s64 	%rd340, %rd299, %rd78;
	selp.f64 	%fd351, %fd314, %fd112, %p138;
$L__BB8_91:
	setp.ne.s32 	%p139, %r163, 0;
	@%p139 bra 	$L__BB8_93;
	shr.u32 	%r272, %r2, 1;
	and.b32  	%r273, %r272, 496;
	mov.u32 	%r274, _ZN6thrust24THRUST_300001_SM_1000_NS8cuda_cub4core6detail5shmemE;
	add.s32 	%r275, %r274, %r273;
	st.shared.f64 	[%r275+8], %fd351;
	st.shared.u64 	[%r275+16], %rd340;
$L__BB8_93:
	bar.sync 	0;
	setp.ne.s32 	%p140, %r2, 0;
	@%p140 bra 	$L__BB8_204;
	setp.lt.s32 	%p141, %r1, 33;
	mov.f64 	%fd316, %fd351;
	mov.u64 	%rd301, %rd340;
	@%p141 bra 	$L__BB8_98;
	ld.shared.f64 	%fd117, [_ZN6thrust24THRUST_300001_SM_1000_NS8cuda_cub4core6detail5shmemE+24];
	ld.shared.u64 	%rd81, [_ZN6thrust24THRUST_300001_SM_1000_NS8cuda_cub4core6detail5shmemE+32];
	abs.f64 	%fd118, %fd351;
	abs.f64 	%fd119, %fd117;
	setp.lt.f64 	%p142, %fd118, %fd119;
	mov.f64 	%fd316, %fd117;
	mov.u64 	%rd301, %rd81;
	@%p142 bra 	$L__BB8_98;
	setp.lt.f64 	%p143, %fd119, %fd118;
	mov.f64 	%fd316, %fd351;
	mov.u64 	%rd301, %rd340;
	@%p143 bra 	$L__BB8_98;
	setp.lt.s64 	%p144, %rd340, %rd81;
	min.s64 	%rd301, %rd340, %rd81;
	selp.f64 	%fd316, %fd351, %fd117, %p144;
$L__BB8_98:
	setp.lt.s32 	%p145, %r1, 65;
	mov.f64 	%fd317, %fd316;
	mov.u64 	%rd302, %rd301;
	@%p145 bra 	$L__BB8_102;
	ld.shared.f64 	%fd122, [_ZN6thrust24THRUST_300001_SM_1000_NS8cuda_cub4core6detail5shmemE+40];
	ld.shared.u64 	%rd84, [_ZN6thrust24THRUST_300001_SM_1000_NS8cuda_cub4core6detail5shmemE+48];
	abs.f64 	%fd123, %fd316;
	abs.f64 	%fd124, %fd122;
	setp.lt.f64 	%p146, %fd123, %fd124;
	mov.f64 	%fd317, %fd122;
	mov.u64 	%rd302, %rd84;
	@%p146 bra 	$L__BB8_102;
	setp.lt.f64 	%p147, %fd124, %fd123;
	mov.f64 	%fd317, %fd316;
	mov.u64 	%rd302, %rd301;
	@%p147 bra 	$L__BB8_102;
	setp.lt.s64 	%p148, %rd301, %rd84;
	min.s64 	%rd302, %rd301, %rd84;
	selp.f64 	%fd317, %fd316, %fd122, %p148;
$L__BB8_102:
	setp.lt.s32 	%p149, %r1, 97;
	mov.f64 	%fd318, %fd317;
	mov.u64 	%rd303, %rd302;
	@%p149 bra 	$L__BB8_106;
	ld.shared.f64 	%fd127, [_ZN6thrust24THRUST_300001_SM_1000_NS8cuda_cub4core6detail5shmemE+56];
	ld.shared.u64 	%rd87, [_ZN6thrust24THRUST_300001_SM_1000_NS8cuda_cub4core6detail5shmemE+64];
	abs.f64 	%fd128, %fd317;
	abs.f64 	%fd129, %fd127;
	setp.lt.f64 	%p150, %fd128, %fd129;
	mov.f64 	%fd318, %fd127;
	mov.u64 	%rd303, %rd87;
	@%p150 bra 	$L__BB8_106;
	setp.lt.f64 	%p151, %fd129, %fd128;
	mov.f64 	%fd318, %fd317;
	mov.u64 	%rd303, %rd302;
	@%p151 bra 	$L__BB8_106;
	setp.lt.s64 	%p152, %rd302, %rd87;
	min.s64 	%rd303, %rd302, %rd87;
	selp.f64 	%fd318, %fd317, %fd127, %p152;
$L__BB8_106:
	setp.lt.s32 	%p153, %r1, 129;
	mov.f64 	%fd319, %fd318;
	mov.u64 	%rd304, %rd303;
	@%p153 bra 	$L__BB8_110;
	ld.shared.f64 	%fd132, [_ZN6thrust24THRUST_300001_SM_1000_NS8cuda_cub4core6detail5shmemE+72];
	ld.shared.u64 	%rd90, [_ZN6thrust24THRUST_300001_SM_1000_NS8cuda_cub4core6detail5shmemE+80];
	abs.f64 	%fd133, %fd318;
	abs.f64 	%fd134, %fd132;
	setp.lt.f64 	%p154, %fd133, %fd134;
	mov.f64 	%fd319, %fd132;
	mov.u64 	%rd304, %rd90;
	@%p154 bra 	$L__BB8_110;
	setp.lt.f64 	%p155, %fd134, %fd133;
	mov.f64 	%fd319, %fd318;
	mov.u64 	%rd304, %rd303;
	@%p155 bra 	$L__BB8_110;
	setp.lt.s64 	%p156, %rd303, %rd90;
	min.s64 	%rd304, %rd303, %rd90;
	selp.f64 	%fd319, %fd318, %fd132, %p156;
$L__BB8_110:
	setp.lt.s32 	%p157, %r1, 161;
	mov.f64 	%fd320, %fd319;
	mov.u64 	%rd305, %rd304;
	@%p157 bra 	$L__BB8_114;
	ld.shared.f64 	%fd137, [_ZN6thrust24THRUST_300001_SM_1000_NS8cuda_cub4core6detail5shmemE+88];
	ld.shared.u64 	%rd93, [_ZN6thrust24THRUST_300001_SM_1000_NS8cuda_cub4core6detail5shmemE+96];
	abs.f64 	%fd138, %fd319;
	abs.f64 	%fd139, %fd137;
	setp.lt.f64 	%p158, %fd138, %fd139;
	mov.f64 	%fd320, %fd137;
	mov.u64 	%rd305, %rd93;
	@%p158 bra 	$L__BB8_114;
	setp.lt.f64 	%p159, %fd139, %fd138;
	mov.f64 	%fd320, %fd319;
	mov.u64 	%rd305, %rd304;
	@%p159 bra 	$L__BB8_114;
	setp.lt.s64 	%p160, %rd304, %rd93;
	min.s64 	%rd305, %rd304, %rd93;
	selp.f64 	%fd320, %fd319, %fd137, %p160;
$L__BB8_114:
	setp.lt.s32 	%p161, %r1, 193;
	mov.f64 	%fd321, %fd320;
	mov.u64 	%rd306, %rd305;
	@%p161 bra 	$L__BB8_118;
	ld.shared.f64 	%fd142, [_ZN6thrust24THRUST_300001_SM_1000_NS8cuda_cub4core6detail5shmemE+104];
	ld.shared.u64 	%rd96, [_ZN6thrust24THRUST_300001_SM_1000_NS8cuda_cub4core6detail5shmemE+112];
	abs.f64 	%fd143, %fd320;
	abs.f64 	%fd144, %fd142;
	setp.lt.f64 	%p162, %fd143, %fd144;
	mov.f64 	%fd321, %fd142;
	mov.u64 	%rd306, %rd96;
	@%p162 bra 	$L__BB8_118;
	setp.lt.f64 	%p163, %fd144, %fd143;
	mov.f64 	%fd321, %fd320;
	mov.u64 	%rd306, %rd305;
	@%p163 bra 	$L__BB8_118;
	setp.lt.s64 	%p164, %rd305, %rd96;
	min.s64 	%rd306, %rd305, %rd96;
	selp.f64 	%fd321, %fd320, %fd142, %p164;
$L__BB8_118:
	setp.lt.s32 	%p165, %r1, 225;
	mov.u64 	%rd340, %rd306;
	mov.f64 	%fd351, %fd321;
	@%p165 bra 	$L__BB8_204;
	ld.shared.f64 	%fd147, [_ZN6thrust24THRUST_300001_SM_1000_NS8cuda_cub4core6detail5shmemE+120];
	ld.shared.u64 	%rd99, [_ZN6thrust24THRUST_300001_SM_1000_NS8cuda_cub4core6detail5shmemE+128];
	abs.f64 	%fd148, %fd321;
	abs.f64 	%fd149, %fd147;
	setp.lt.f64 	%p166, %fd148, %fd149;
	mov.u64 	%rd340, %rd99;
	mov.f64 	%fd351, %fd147;
	@%p166 bra 	$L__BB8_204;
	setp.lt.f64 	%p167, %fd149, %fd148;
	mov.u64 	%rd340, %rd306;
	mov.f64 	%fd351, %fd321;
	@%p167 bra 	$L__BB8_204;
	setp.lt.s64 	%p168, %rd306, %rd99;
	min.s64 	%rd340, %rd306, %rd99;
	selp.f64 	%fd351, %fd321, %fd147, %p168;
	bra.uni 	$L__BB8_204;
$L__BB8_122:
	mov.u32 	%r18, %tid.x;
	cvt.u64.u32 	%rd101, %r18;
	mul.wide.u32 	%rd195, %r18, 8;
	add.s64 	%rd102, %rd1, %rd195;
	ld.global.f64 	%fd274, [%rd102];
	add.s32 	%r31, %r18, 256;
	cvt.u64.u32 	%rd196, %r31;
	ld.global.f64 	%fd275, [%rd102+2048];
	add.s32 	%r32, %r18, 512;
	cvt.u64.u32 	%rd197, %r32;
	ld.global.f64 	%fd276, [%rd102+4096];
	add.s32 	%r33, %r18, 768;
	cvt.u64.u32 	%rd198, %r33;
	ld.global.f64 	%fd277, [%rd102+6144];
	or.b32  	%r34, %r18, 1024;
	cvt.u64.u32 	%rd103, %r34;
	add.s64 	%rd327, %rd192, %rd103;
	ld.global.f64 	%fd338, [%rd102+8192];
	abs.f64 	%fd278, %fd274;
	abs.f64 	%fd279, %fd275;
	setp.geu.f64 	%p3, %fd278, %fd279;
	selp.f64 	%fd280, %fd274, %fd275, %p3;
	selp.b64 	%rd199, %rd101, %rd196, %p3;
	abs.f64 	%fd281, %fd280;
	abs.f64 	%fd282, %fd276;
	setp.geu.f64 	%p4, %fd281, %fd282;
	selp.f64 	%fd283, %fd280, %fd276, %p4;
	selp.b64 	%rd200, %rd199, %rd197, %p4;
	abs.f64 	%fd284, %fd283;
	abs.f64 	%fd285, %fd277;
	setp.geu.f64 	%p5, %fd284, %fd285;
	selp.f64 	%fd152, %fd283, %fd277, %p5;
	selp.b64 	%rd105, %rd200, %rd198, %p5;
	abs.f64 	%fd153, %fd152;
	abs.f64 	%fd154, %fd338;
	setp.lt.f64 	%p6, %fd153, %fd154;
	@%p6 bra 	$L__BB8_124;
	setp.lt.f64 	%p7, %fd154, %fd153;
	setp.lt.u64 	%p8, %rd105, %rd103;
	or.pred  	%p9, %p7, %p8;
	selp.f64 	%fd338, %fd152, %fd338, %p9;
	add.s64 	%rd203, %rd192, %rd105;
	selp.b64 	%rd327, %rd203, %rd327, %p9;
$L__BB8_124:
	setp.lt.u64 	%p10, %rd194, 2560;
	mov.b64 	%rd316, 1280;
	@%p10 bra 	$L__BB8_137;
	mov.b64 	%rd308, 1280;
	mov.f64 	%fd323, %fd338;
$L__BB8_126:
	add.s64 	%rd206, %rd308, %rd101;
	shl.b64 	%rd207, %rd308, 3;
	add.s64 	%rd208, %rd102, %rd207;
	add.s64 	%rd310, %rd206, %rd192;
	ld.global.f64 	%fd324, [%rd208];
	ld.global.f64 	%fd325, [%rd208+2048];
	ld.global.f64 	%fd326, [%rd208+4096];
	add.s64 	%rd313, %rd310, 768;
	ld.global.f64 	%fd327, [%rd208+6144];
	ld.global.f64 	%fd338, [%rd208+8192];
	abs.f64 	%fd163, %fd323;
	abs.f64 	%fd164, %fd324;
	setp.lt.f64 	%p11, %fd163, %fd164;
	@%p11 bra 	$L__BB8_128;
	setp.lt.f64 	%p12, %fd164, %fd163;
	setp.lt.s64 	%p13, %rd327, %rd310;
	or.pred  	%p14, %p12, %p13;
	selp.f64 	%fd324, %fd323, %fd324, %p14;
	selp.b64 	%rd310, %rd327, %rd310, %p14;
$L__BB8_128:
	add.s64 	%rd209, %rd308, %rd101;
	add.s64 	%rd210, %rd209, %rd192;
	add.s64 	%rd311, %rd210, 256;
	abs.f64 	%fd167, %fd324;
	abs.f64 	%fd168, %fd325;
	setp.lt.f64 	%p15, %fd167, %fd168;
	@%p15 bra 	$L__BB8_130;
	setp.lt.f64 	%p16, %fd168, %fd167;
	setp.lt.s64 	%p17, %rd310, %rd311;
	or.pred  	%p18, %p16, %p17;
	selp.f64 	%fd325, %fd324, %fd325, %p18;
	selp.b64 	%rd311, %rd310, %rd311, %p18;
$L__BB8_130:
	add.s64 	%rd211, %rd308, %rd101;
	add.s64 	%rd212, %rd211, %rd192;
	add.s64 	%rd312, %rd212, 512;
	abs.f64 	%fd171, %fd325;
	abs.f64 	%fd172, %fd326;
	setp.lt.f64 	%p19, %fd171, %fd172;
	@%p19 bra 	$L__BB8_132;
	setp.lt.f64 	%p20, %fd172, %fd171;
	setp.lt.s64 	%p21, %rd311, %rd312;
	or.pred  	%p22, %p20, %p21;
	selp.f64 	%fd326, %fd325, %fd326, %p22;
	selp.b64 	%rd312, %rd311, %rd312, %p22;
$L__BB8_132:
	abs.f64 	%fd175, %fd326;
	abs.f64 	%fd176, %fd327;
	setp.lt.f64 	%p23, %fd175, %fd176;
	@%p23 bra 	$L__BB8_134;
	setp.lt.f64 	%p24, %fd176, %fd175;
	setp.lt.s64 	%p25, %rd312, %rd313;
	or.pred  	%p26, %p24, %p25;
	selp.f64 	%fd327, %fd326, %fd327, %p26;
	selp.b64 	%rd313, %rd312, %rd313, %p26;
$L__BB8_134:
	add.s64 	%rd213, %rd308, %rd101;
	add.s64 	%rd214, %rd213, %rd192;
	add.s64 	%rd327, %rd214, 1024;
	abs.f64 	%fd179, %fd327;
	abs.f64 	%fd180, %fd338;
	setp.lt.f64 	%p27, %fd179, %fd180;
	@%p27 bra 	$L__BB8_136;
	setp.lt.f64 	%p28, %fd180, %fd179;
	setp.lt.s64 	%p29, %rd313, %rd327;
	or.pred  	%p30, %p28, %p29;
	selp.f64 	%fd338, %fd327, %fd338, %p30;
	selp.b64 	%rd327, %rd313, %rd327, %p30;
$L__BB8_136:
	add.s64 	%rd316, %rd308, 1280;
	add.s64 	%rd215, %rd308, 2560;
	setp.le.s64 	%p31, %rd215, %rd194;
	mov.u64 	%rd308, %rd316;
	mov.f64 	%fd323, %fd338;
	@%p31 bra 	$L__BB8_126;
$L__BB8_137:
	setp.le.s64 	%p32, %rd194, %rd316;
	@%p32 bra 	$L__BB8_160;
	cvt.u32.u64 	%r35, %rd316;
	cvt.u32.u64 	%r36, %rd194;
	sub.s32 	%r19, %r36, %r35;
	setp.ge.s32 	%p33, %r18, %r19;
	@%p33 bra 	$L__BB8_160;
	cvta.to.global.u64 	%rd128, %rd191;
	not.b32 	%r38, %r18;
	add.s32 	%r39, %r38, %r36;
	sub.s32 	%r20, %r39, %r35;
	and.b32  	%r41, %r20, 768;
	setp.eq.s32 	%p34, %r41, 768;
	mov.u32 	%r389, %r18;
	@%p34 bra 	$L__BB8_145;
	add.s64 	%rd217, %rd316, %rd101;
	add.s64 	%rd318, %rd217, %rd192;
	shl.b64 	%rd218, %rd217, 3;
	add.s64 	%rd317, %rd128, %rd218;
	shr.u32 	%r42, %r20, 8;
	add.s32 	%r43, %r42, 1;
	and.b32  	%r44, %r43, 3;
	neg.s32 	%r387, %r44;
	mov.u32 	%r389, %r18;
$L__BB8_141:
	.pragma "nounroll";
	mov.u64 	%rd133, %rd327;
	mov.f64 	%fd184, %fd338;
	ld.global.f64 	%fd185, [%rd317];
	abs.f64 	%fd186, %fd184;
	abs.f64 	%fd187, %fd185;
	setp.lt.f64 	%p35, %fd186, %fd187;
	mov.f64 	%fd338, %fd185;
	mov.u64 	%rd327, %rd318;
	@%p35 bra 	$L__BB8_144;
	setp.lt.f64 	%p36, %fd187, %fd186;
	mov.f64 	%fd338, %fd184;
	mov.u64 	%rd327, %rd133;
	@%p36 bra 	$L__BB8_144;
	setp.lt.s64 	%p37, %rd133, %rd318;
	selp.f64 	%fd338, %fd184, %fd185, %p37;
	min.s64 	%rd327, %rd133, %rd318;
$L__BB8_144:
	add.s32 	%r389, %r389, 256;
	add.s64 	%rd318, %rd318, 256;
	add.s64 	%rd317, %rd317, 2048;
	add.s32 	%r387, %r387, 1;
	setp.ne.s32 	%p38, %r387, 0;
	@%p38 bra 	$L__BB8_141;
$L__BB8_145:
	setp.lt.u32 	%p39, %r20, 768;
	@%p39 bra 	$L__BB8_160;
	add.s32 	%r390, %r389, 512;
$L__BB8_147:
	mov.u32 	%r28, %r390;
	add.s32 	%r45, %r28, -512;
	cvt.u64.u32 	%rd219, %r45;
	add.s64 	%rd220, %rd316, %rd219;
	shl.b64 	%rd221, %rd220, 3;
	add.s64 	%rd141, %rd128, %rd221;
	add.s64 	%rd142, %rd220, %rd192;
	ld.global.f64 	%fd193, [%rd141];
	abs.f64 	%fd194, %fd338;
	abs.f64 	%fd195, %fd193;
	setp.lt.f64 	%p40, %fd194, %fd195;
	mov.f64 	%fd335, %fd193;
	mov.u64 	%rd324, %rd142;
	@%p40 bra 	$L__BB8_150;
	setp.lt.f64 	%p41, %fd195, %fd194;
	mov.f64 	%fd335, %fd338;
	mov.u64 	%rd324, %rd327;
	@%p41 bra 	$L__BB8_150;
	setp.lt.s64 	%p42, %rd327, %rd142;
	selp.f64 	%fd335, %fd338, %fd193, %p42;
	min.s64 	%rd324, %rd327, %rd142;
$L__BB8_150:
	add.s32 	%r46, %r28, -256;
	cvt.u64.u32 	%rd222, %r46;
	add.s64 	%rd223, %rd316, %rd222;
	add.s64 	%rd145, %rd223, %rd192;
	ld.global.f64 	%fd198, [%rd141+2048];
	abs.f64 	%fd199, %fd335;
	abs.f64 	%fd200, %fd198;
	setp.lt.f64 	%p43, %fd199, %fd200;
	mov.f64 	%fd336, %fd198;
	mov.u64 	%rd325, %rd145;
	@%p43 bra 	$L__BB8_153;
	setp.lt.f64 	%p44, %fd200, %fd199;
	mov.f64 	%fd336, %fd335;
	mov.u64 	%rd325, %rd324;
	@%p44 bra 	$L__BB8_153;
	setp.lt.s64 	%p45, %rd324, %rd145;
	selp.f64 	%fd336, %fd335, %fd198, %p45;
	min.s64 	%rd325, %rd324, %rd145;
$L__BB8_153:
	cvt.u64.u32 	%rd224, %r28;
	add.s64 	%rd225, %rd316, %rd224;
	add.s64 	%rd148, %rd225, %rd192;
	ld.global.f64 	%fd203, [%rd141+4096];
	abs.f64 	%fd204, %fd336;
	abs.f64 	%fd205, %fd203;
	setp.lt.f64 	%p46, %fd204, %fd205;
	mov.f64 	%fd337, %fd203;
	mov.u64 	%rd326, %rd148;
	@%p46 bra 	$L__BB8_156;
	setp.lt.f64 	%p47, %fd205, %fd204;
	mov.f64 	%fd337, %fd336;
	mov.u64 	%rd326, %rd325;
	@%p47 bra 	$L__BB8_156;
	setp.lt.s64 	%p48, %rd325, %rd148;
	selp.f64 	%fd337, %fd336, %fd203, %p48;
	min.s64 	%rd326, %rd325, %rd148;
$L__BB8_156:
	add.s32 	%r47, %r28, 256;
	cvt.u64.u32 	%rd226, %r47;
	add.s64 	%rd227, %rd316, %rd226;
	add.s64 	%rd151, %rd227, %rd192;
	ld.global.f64 	%fd208, [%rd141+6144];
	abs.f64 	%fd209, %fd337;
	abs.f64 	%fd210, %fd208;
	setp.lt.f64 	%p49, %fd209, %fd210;
	mov.f64 	%fd338, %fd208;
	mov.u64 	%rd327, %rd151;
	@%p49 bra 	$L__BB8_159;
	setp.lt.f64 	%p50, %fd210, %fd209;
	mov.f64 	%fd338, %fd337;
	mov.u64 	%rd327, %rd326;
	@%p50 bra 	$L__BB8_159;
	setp.lt.s64 	%p51, %rd326, %rd151;
	selp.f64 	%fd338, %fd337, %fd208, %p51;
	min.s64 	%rd327, %rd326, %rd151;
$L__BB8_159:
	add.s32 	%r390, %r28, 1024;
	add.s32 	%r48, %r28, 512;
	setp.lt.s32 	%p52, %r48, %r19;
	@%p52 bra 	$L__BB8_147;
$L__BB8_160:
	// begin inline asm
	mov.u32 %r49, %laneid;
	// end inline asm
	mov.b64 	%rd228, %fd338;
	mov.b64 	{%r51, %r56}, %rd228;
	mov.b32 	%r67, 1;
	mov.b32 	%r68, 31;
	mov.b32 	%r69, -1;
	// begin inline asm
	shfl.sync.down.b32 %r50, %r51, %r67, %r68, %r69;
	// end inline asm
	// begin inline asm
	shfl.sync.down.b32 %r55, %r56, %r67, %r68, %r69;
	// end inline asm
	mov.b64 	%rd229, {%r50, %r55};
	mov.b64 	%fd214, %rd229;
	mov.b64 	{%r61, %r66}, %rd327;
	// begin inline asm
	shfl.sync.down.b32 %r60, %r61, %r67, %r68, %r69;
	// end inline asm
	// begin inline asm
	shfl.sync.down.b32 %r65, %r66, %r67, %r68, %r69;
	// end inline asm
	mov.b64 	%rd155, {%r60, %r65};
	setp.gt.s32 	%p53, %r49, 30;
	mov.f64 	%fd340, %fd338;
	mov.u64 	%rd329, %rd327;
	@%p53 bra 	$L__BB8_164;
	abs.f64 	%fd215, %fd338;
	abs.f64 	%fd216, %fd214;
	setp.lt.f64 	%p54, %fd215, %fd216;
	mov.f64 	%fd340, %fd214;
	mov.u64 	%rd329, %rd155;
	@%p54 bra 	$L__BB8_164;
	setp.lt.f64 	%p55, %fd216, %fd215;
	mov.f64 	%fd340, %fd338;
	mov.u64 	%rd329, %rd327;
	@%p55 bra 	$L__BB8_164;
	setp.lt.s64 	%p56, %rd327, %rd155;
	selp.f64 	%fd340, %fd338, %fd214, %p56;
	min.s64 	%rd329, %rd327, %rd155;
$L__BB8_164:
	mov.b64 	%rd230, %fd340;
	mov.b64 	{%r71, %r76}, %rd230;
	mov.b32 	%r87, 2;
	mov.b32 	%r88, 31;
	mov.b32 	%r89, -1;
	// begin inline asm
	shfl.sync.down.b32 %r70, %r71, %r87, %r88, %r89;
	// end inline asm
	// begin inline asm
	shfl.sync.down.b32 %r75, %r76, %r87, %r88, %r89;
	// end inline asm
	mov.b64 	%rd231, {%r70, %r75};
	mov.b64 	%fd219, %rd231;
	mov.b64 	{%r81, %r86}, %rd329;
	// begin inline asm
	shfl.sync.down.b32 %r80, %r81, %r87, %r88, %r89;
	// end inline asm
	// begin inline asm
	shfl.sync.down.b32 %r85, %r86, %r87, %r88, %r89;
	// end inline asm
	mov.b64 	%rd158, {%r80, %r85};
	setp.gt.s32 	%p57, %r49, 29;
	mov.f64 	%fd341, %fd340;
	mov.u64 	%rd330, %rd329;
	@%p57 bra 	$L__BB8_168;
	abs.f64 	%fd220, %fd340;
	abs.f64 	%fd221, %fd219;
	setp.lt.f64 	%p58, %fd220, %fd221;
	mov.f64 	%fd341, %fd219;
	mov.u64 	%rd330, %rd158;
	@%p58 bra 	$L__BB8_168;
	setp.lt.f64 	%p59, %fd221, %fd220;
	mov.f64 	%fd341, %fd340;
	mov.u64 	%rd330, %rd329;
	@%p59 bra 	$L__BB8_168;
	setp.lt.s64 	%p60, %rd329, %rd158;
	selp.f64 	%fd341, %fd340, %fd219, %p60;
	min.s64 	%rd330, %rd329, %rd158;
$L__BB8_168:
	mov.b64 	%rd232, %fd341;
	mov.b64 	{%r91, %r96}, %rd232;
	mov.b32 	%r107, 4;
	mov.b32 	%r108, 31;
	mov.b32 	%r109, -1;
	// begin inline asm
	shfl.sync.down.b32 %r90, %r91, %r107, %r108, %r109;
	// end inline asm
	// begin inline asm
	shfl.sync.down.b32 %r95, %r96, %r107, %r108, %r109;
	// end inline asm
	mov.b64 	%rd233, {%r90, %r95};
	mov.b64 	%fd224, %rd233;
	mov.b64 	{%r101, %r106}, %rd330;
	// begin inline asm
	shfl.sync.down.b32 %r100, %r101, %r107, %r108, %r109;
	// end inline asm
	// begin inline asm
	shfl.sync.down.b32 %r105, %r106, %r107, %r108, %r109;
	// end inline asm
	mov.b64 	%rd161, {%r100, %r105};
	setp.gt.s32 	%p61, %r49, 27;
	mov.f64 	%fd342, %fd341;
	mov.u64 	%rd331, %rd330;
	@%p61 bra 	$L__BB8_172;
	abs.f64 	%fd225, %fd341;
	abs.f64 	%fd226, %fd224;
	setp.lt.f64 	%p62, %fd225, %fd226;
	mov.f64 	%fd342, %fd224;
	mov.u64 	%rd331, %rd161;
	@%p62 bra 	$L__BB8_172;
	setp.lt.f64 	%p63, %fd226, %fd225;
	mov.f64 	%fd342, %fd341;
	mov.u64 	%rd331, %rd330;
	@%p63 bra 	$L__BB8_172;
	setp.lt.s64 	%p64, %rd330, %rd161;
	selp.f64 	%fd342, %fd341, %fd224, %p64;
	min.s64 	%rd331, %rd330, %rd161;
$L__BB8_172:
	mov.b64 	%rd234, %fd342;
	mov.b64 	{%r111, %r116}, %rd234;
	mov.b32 	%r127, 8;
	mov.b32 	%r128, 31;
	mov.b32 	%r129, -1;
	// begin inline asm
	shfl.sync.down.b32 %r110, %r111, %r127, %r128, %r129;
	// end inline asm
	// begin inline asm
	shfl.sync.down.b32 %r115, %r116, %r127, %r128, %r129;
	// end inline asm
	mov.b64 	%rd235, {%r110, %r115};
	mov.b64 	%fd229, %rd235;
	mov.b64 	{%r121, %r126}, %rd331;
	// begin inline asm
	shfl.sync.down.b32 %r120, %r121, %r127, %r128, %r129;
	// end inline asm
	// begin inline asm
	shfl.sync.down.b32 %r125, %r126, %r127, %r128, %r129;
	// end inline asm
	mov.b64 	%rd164, {%r120, %r125};
	setp.gt.s32 	%p65, %r49, 23;
	mov.f64 	%fd343, %fd342;
	mov.u64 	%rd332, %rd331;
	@%p65 bra 	$L__BB8_176;
	abs.f64 	%fd230, %fd342;
	abs.f64 	%fd231, %fd229;
	setp.lt.f64 	%p66, %fd230, %fd231;
	mov.f64 	%fd343, %fd229;
	mov.u64 	%rd332, %rd164;
	@%p66 bra 	$L__BB8_176;
	setp.lt.f64 	%p67, %fd231, %fd230;
	mov.f64 	%fd343, %fd342;
	mov.u64 	%rd332, %rd331;
	@%p67 bra 	$L__BB8_176;
	setp.lt.s64 	%p68, %rd331, %rd164;
	selp.f64 	%fd343, %fd342, %fd229, %p68;
	min.s64 	%rd332, %rd331, %rd164;
$L__BB8_176:
	mov.b64 	%rd236, %fd343;
	mov.b64 	{%r131, %r136}, %rd236;
	mov.b32 	%r147, 16;
	mov.b32 	%r148, 31;
	mov.b32 	%r149, -1;
	// begin inline asm
	shfl.sync.down.b32 %r130, %r131, %r147, %r148, %r149;
	// end inline asm
	// begin inline asm
	shfl.sync.down.b32 %r135, %r136, %r147, %r148, %r149;
	// end inline asm
	mov.b64 	%rd237, {%r130, %r135};
	mov.b64 	%fd234, %rd237;
	mov.b64 	{%r141, %r146}, %rd332;
	// begin inline asm
	shfl.sync.down.b32 %r140, %r141, %r147, %r148, %r149;
	// end inline asm
	// begin inline asm
	shfl.sync.down.b32 %r145, %r146, %r147, %r148, %r149;
	// end inline asm
	mov.b64 	%rd167, {%r140, %r145};
	setp.gt.s32 	%p69, %r49, 15;
	mov.f64 	%fd351, %fd343;
	mov.u64 	%rd340, %rd332;
	@%p69 bra 	$L__BB8_180;
	abs.f64 	%fd235, %fd343;
	abs.f64 	%fd236, %fd234;
	setp.lt.f64 	%p70, %fd235, %fd236;
	mov.f64 	%fd351, %fd234;
	mov.u64 	%rd340, %rd167;
	@%p70 bra 	$L__BB8_180;
	setp.lt.f64 	%p71, %fd236, %fd235;
	mov.f64 	%fd351, %fd343;
	mov.u64 	%rd340, %rd332;
	@%p71 bra 	$L__BB8_180;
	setp.lt.s64 	%p72, %rd332, %rd167;
	selp.f64 	%fd351, %fd343, %fd234, %p72;
	min.s64 	%rd340, %rd332, %rd167;
$L__BB8_180:
	setp.ne.s32 	%p73, %r49, 0;
	@%p73 bra 	$L__BB8_182;
	shr.u32 	%r150, %r18, 1;
	and.b32  	%r151, %r150, 496;
	mov.u32 	%r152, _ZN6thrust24THRUST_300001_SM_1000_NS8cuda_cub4core6detail5shmemE;
	add.s32 	%r153, %r152, %r151;
	st.shared.f64 	[%r153+8], %fd351;
	st.shared.u64 	[%r153+16], %rd340;
$L__BB8_182:
	bar.sync 	0;
	setp.ne.s32 	%p74, %r18, 0;
	@%p74 bra 	$L__BB8_204;
	ld.shared.f64 	%fd239, [_ZN6thrust24THRUST_300001_SM_1000_NS8cuda_cub4core6detail5shmemE+24];
	ld.shared.u64 	%rd170, [_ZN6thrust24THRUST_300001_SM_1000_NS8cuda_cub4core6detail5shmemE+32];
	abs.f64 	%fd240, %fd351;
	abs.f64 	%fd241, %fd239;
	setp.lt.f64 	%p75, %fd240, %fd241;
	mov.f64 	%fd345, %fd239;
	mov.u64 	%rd334, %rd170;
	@%p75 bra 	$L__BB8_186;
	setp.lt.f64 	%p76, %fd241, %fd240;
	mov.f64 	%fd345, %fd351;
	mov.u64 	%rd334, %rd340;
	@%p76 bra 	$L__BB8_186;
	setp.lt.s64 	%p77, %rd340, %rd170;
	selp.f64 	%fd345, %fd351, %fd239, %p77;
	min.s64 	%rd334, %rd340, %rd170;
$L__BB8_186:
	ld.shared.f64 	%fd244, [_ZN6thrust24THRUST_300001_SM_1000_NS8cuda_cub4core6detail5shmemE+40];
	ld.shared.u64 	%rd173, [_ZN6thrust24THRUST_300001_SM_1000_NS8cuda_cub4core6detail5shmemE+48];
	abs.f64 	%fd245, %fd345;
	abs.f64 	%fd246, %fd244;
	setp.lt.f64 	%p78, %fd245, %fd246;
	mov.f64 	%fd346, %fd244;
	mov.u64 	%rd335, %rd173;
	@%p78 bra 	$L__BB8_189;
	setp.lt.f64 	%p79, %fd246, %fd245;
	mov.f64 	%fd346, %fd345;
	mov.u64 	%rd335, %rd334;
	@%p79 bra 	$L__BB8_189;
	setp.lt.s64 	%p80, %rd334, %rd173;
	selp.f64 	%fd346, %fd345, %fd244, %p80;
	min.s64 	%rd335, %rd334, %rd173;
$L__BB8_189:
	ld.shared.f64 	%fd249, [_ZN6thrust24THRUST_300001_SM_1000_NS8cuda_cub4core6detail5shmemE+56];
	ld.shared.u64 	%rd176, [_ZN6thrust24THRUST_300001_SM_1000_NS8cuda_cub4core6detail5shmemE+64];
	abs.f64 	%fd250, %fd346;
	abs.f64 	%fd251, %fd249;
	setp.lt.f64 	%p81, %fd250, %fd251;
	mov.f64 	%fd347, %fd249;
	mov.u64 	%rd336, %rd176;
	@%p81 bra 	$L__BB8_192;
	setp.lt.f64 	%p82, %fd251, %fd250;
	mov.f64 	%fd347, %fd346;
	mov.u64 	%rd336, %rd335;
	@%p82 bra 	$L__BB8_192;
	setp.lt.s64 	%p83, %rd335, %rd176;
	selp.f64 	%fd347, %fd346, %fd249, %p83;
	min.s64 	%rd336, %rd335, %rd176;
$L__BB8_192:
	ld.shared.f64 	%fd254, [_ZN6thrust24THRUST_300001_SM_1000_NS8cuda_cub4core6detail5shmemE+72];
	ld.shared.u64 	%rd179, [_ZN6thrust24THRUST_300001_SM_1000_NS8cuda_cub4core6detail5shmemE+80];
	abs.f64 	%fd255, %fd347;
	abs.f64 	%fd256, %fd254;
	setp.lt.f64 	%p84, %fd255, %fd256;
	mov.f64 	%fd348, %fd254;
	mov.u64 	%rd337, %rd179;
	@%p84 bra 	$L__BB8_195;
	setp.lt.f64 	%p85, %fd256, %fd255;
	mov.f64 	%fd348, %fd347;
	mov.u64 	%rd337, %rd336;
	@%p85 bra 	$L__BB8_195;
	setp.lt.s64 	%p86, %rd336, %rd179;
	selp.f64 	%fd348, %fd347, %fd254, %p86;
	min.s64 	%rd337, %rd336, %rd179;
$L__BB8_195:
	ld.shared.f64 	%fd259, [_ZN6thrust24THRUST_300001_SM_1000_NS8cuda_cub4core6detail5shmemE+88];
	ld.shared.u64 	%rd182, [_ZN6thrust24THRUST_300001_SM_1000_NS8cuda_cub4core6detail5shmemE+96];
	abs.f64 	%fd260, %fd348;
	abs.f64 	%fd261, %fd259;
	setp.lt.f64 	%p87, %fd260, %fd261;
	mov.f64 	%fd349, %fd259;
	mov.u64 	%rd338, %rd182;
	@%p87 bra 	$L__BB8_198;
	setp.lt.f64 	%p88, %fd261, %fd260;
	mov.f64 	%fd349, %fd348;
	mov.u64 	%rd338, %rd337;
	@%p88 bra 	$L__BB8_198;
	setp.lt.s64 	%p89, %rd337, %rd182;
	selp.f64 	%fd349, %fd348, %fd259, %p89;
	min.s64 	%rd338, %rd337, %rd182;
$L__BB8_198:
	ld.shared.f64 	%fd264, [_ZN6thrust24THRUST_300001_SM_1000_NS8cuda_cub4core6detail5shmemE+104];
	ld.shared.u64 	%rd185, [_ZN6thrust24THRUST_300001_SM_1000_NS8cuda_cub4core6detail5shmemE+112];
	abs.f64 	%fd265, %fd349;
	abs.f64 	%fd266, %fd264;
	setp.lt.f64 	%p90, %fd265, %fd266;
	mov.f64 	%fd350, %fd264;
	mov.u64 	%rd339, %rd185;
	@%p90 bra 	$L__BB8_201;
	setp.lt.f64 	%p91, %fd266, %fd265;
	mov.f64 	%fd350, %fd349;
	mov.u64 	%rd339, %rd338;
	@%p91 bra 	$L__BB8_201;
	setp.lt.s64 	%p92, %rd338, %rd185;
	selp.f64 	%fd350, %fd349, %fd264, %p92;
	min.s64 	%rd339, %rd338, %rd185;
$L__BB8_201:
	ld.shared.f64 	%fd269, [_ZN6thrust24THRUST_300001_SM_1000_NS8cuda_cub4core6detail5shmemE+120];
	ld.shared.u64 	%rd188, [_ZN6thrust24THRUST_300001_SM_1000_NS8cuda_cub4core6detail5shmemE+128];
	abs.f64 	%fd270, %fd350;
	abs.f64 	%fd271, %fd269;
	setp.lt.f64 	%p93, %fd270, %fd271;
	mov.u64 	%rd340, %rd188;
	mov.f64 	%fd351, %fd269;
	@%p93 bra 	$L__BB8_204;
	setp.lt.f64 	%p94, %fd271, %fd270;
	mov.u64 	%rd340, %rd339;
	mov.f64 	%fd351, %fd350;
	@%p94 bra 	$L__BB8_204;
	setp.lt.s64 	%p95, %rd339, %rd188;
	selp.f64 	%fd351, %fd350, %fd269, %p95;
	min.s64 	%rd340, %rd339, %rd188;
$L__BB8_204:
	mov.u32 	%r381, %tid.x;
	setp.ne.s32 	%p212, %r381, 0;
	@%p212 bra 	$L__BB8_206;
	ld.param.u64 	%rd271, [_ZN6thrust24THRUST_300001_SM_1000_NS8cuda_cub4core6detail13_kernel_agentINS1_8__reduce11ReduceAgentINS0_12zip_iteratorIN4cuda3std3__45tupleIJNS0_10device_ptrIdEENS0_17counting_iteratorIlNS0_11use_defaultESF_SF_EEEEEEEPNSB_IJdlEEESJ_lNS1_9__extrema9arg_max_fIdl10comparatorEEEEJSI_SK_lSO_EEEvDpT0__param_1];
	cvta.to.global.u64 	%rd270, %rd271;
	st.global.f64 	[%rd270], %fd351;
	st.global.u64 	[%rd270+8], %rd340;
$L__BB8_206:
	ret;

}
	// .globl	_ZN6thrust24THRUST_300001_SM_1000_NS8cuda_cub4core6detail13_kernel_agentINS1_8__reduce11ReduceAgentINS0_12zip_iteratorIN4cuda3std3__45tupleIJNS0_10device_ptrIdEENS0_17counting_iteratorIlNS0_11use_defaultESF_SF_EEEEEEEPNSB_IJdlEEESJ_lNS1_9__extrema9arg_max_fIdl10comparatorEEEEJSI_SK_lN3cub18CUB_300001_SM_100013GridEvenShareIlEENSR_9GridQueueIyEESO_EEEvDpT0_
.visible .entry _ZN6thrust24THRUST_300001_SM_1000_NS8cuda_cub4core6detail13_kernel_agentINS1_8__reduce11ReduceAgentINS0_12zip_iteratorIN4cuda3std3__45tupleIJNS0_10device_ptrIdEENS0_17counting_iteratorIlNS0_11use_defaultESF_SF_EEEEEEEPNSB_IJdlEEESJ_lNS1_9__extrema9arg_max_fIdl10comparatorEEEEJSI_SK_lN3cub18CUB_300001_SM_100013GridEvenShareIlEENSR_9GridQueueIyEESO_EEEvDpT0_(
	.param .align 8 .b8 _ZN6thrust24THRUST_300001_SM_1000_NS8cuda_cub4core6detail13_kernel_agentINS1_8__reduce11ReduceAgentINS0_12zip_iteratorIN4cuda3std3__45tupleIJNS0_10device_ptrIdEENS0_17counting_iteratorIlNS0_11use_defaultESF_SF_EEEEEEEPNSB_IJdlEEESJ_lNS1_9__extrema9arg_max_fIdl10comparatorEEEEJSI_SK_lN3cub18CUB_300001_SM_100013GridEvenShareIlEENSR_9GridQueueIyEESO_EEEvDpT0__param_0[16],
	.param .u64 .ptr .align 1 _ZN6thrust24THRUST_300001_SM_1000_NS8cuda_cub4core6detail13_kernel_agentINS1_8__reduce11ReduceAgentINS0_12zip_iteratorIN4cuda3std3__45tupleIJNS0_10device_ptrIdEENS0_17counting_iteratorIlNS0_11use_defaultESF_SF_EEEEEEEPNSB_IJdlEEESJ_lNS1_9__extrema9arg_max_fIdl10comparatorEEEEJSI_SK_lN3cub18CUB_300001_SM_100013GridEvenShareIlEENSR_9GridQueueIyEESO_EEEvDpT0__param_1,
	.param .u64 _ZN6thrust24THRUST_300001_SM_1000_NS8cuda_cub4core6detail13_kernel_agentINS1_8__reduce11ReduceAgentINS0_12zip_iteratorIN4cuda3std3__45tupleIJNS0_10device_ptrIdEENS0_17counting_iteratorIlNS0_11use_defaultESF_SF_EEEEEEEPNSB_IJdlEEESJ_lNS1_9__extrema9arg_max_fIdl10comparatorEEEEJSI_SK_lN3cub18CUB_300001_SM_100013GridEvenShareIlEENSR_9GridQueueIyEESO_EEEvDpT0__param_2,
	.param .align 8 .b8 _ZN6thrust24THRUST_300001_SM_1000_NS8cuda_cub4core6detail13_kernel_agentINS1_8__reduce11ReduceAgentINS0_12zip_iteratorIN4cuda3std3__45tupleIJNS0_10device_ptrIdEENS0_17counting_iteratorIlNS0_11use_defaultESF_SF_EEEEEEEPNSB_IJdlEEESJ_lNS1_9__extrema9arg_max_fIdl10comparatorEEEEJSI_SK_lN3cub18CUB_300001_SM_100013GridEvenShareIlEENSR_9GridQueueIyEESO_EEEvDpT0__param_3[72],
	.param .align 8 .b8 _ZN6thrust24THRUST_300001_SM_1000_NS8cuda_cub4core6detail13_kernel_agentINS1_8__reduce11ReduceAgentINS0_12zip_iteratorIN4cuda3std3__45tupleIJNS0_10device_ptrIdEENS0_17counting_iteratorIlNS0_11use_defaultESF_SF_EEEEEEEPNSB_IJdlEEESJ_lNS1_9__extrema9arg_max_fIdl10comparatorEEEEJSI_SK_lN3cub18CUB_300001_SM_100013GridEvenShareIlEENSR_9GridQueueIyEESO_EEEvDpT0__param_4[8],
	.param .align 1 .b8 _ZN6thrust24THRUST_300001_SM_1000_NS8cuda_cub4core6detail13_kernel_agentINS1_8__reduce11ReduceAgentINS0_12zip_iteratorIN4cuda3std3__45tupleIJNS0_10device_ptrIdEENS0_17counting_iteratorIlNS0_11use_defaultESF_SF_EEEEEEEPNSB_IJdlEEESJ_lNS1_9__extrema9arg_max_fIdl10comparatorEEEEJSI_SK_lN3cub18CUB_300001_SM_100013GridEvenShareIlEENSR_9GridQueueIyEESO_EEEvDpT0__param_5[1]
)
.maxntid 256
{
	.reg .pred 	%p<215>;
	.reg .b32 	%r<399>;
	.reg .b64 	%rd<356>;
	.reg .b64 	%fd<352>;

	ld.param.u64 	%rd196, [_ZN6thrust24THRUST_300001_SM_1000_NS8cuda_cub4core6detail13_kernel_agentINS1_8__reduce11ReduceAgentINS0_12zip_iteratorIN4cuda3std3__45tupleIJNS0_10device_ptrIdEENS0_17counting_iteratorIlNS0_11use_defaultESF_SF_EEEEEEEPNSB_IJdlEEESJ_lNS1_9__extrema9arg_max_fIdl10comparatorEEEEJSI_SK_lN3cub18CUB_300001_SM_100013GridEvenShareIlEENSR_9GridQueueIyEESO_EEEvDpT0__param_0+8];
	ld.param.u64 	%rd195, [_ZN6thrust24THRUST_300001_SM_1000_NS8cuda_cub4core6detail13_kernel_agentINS1_8__reduce11ReduceAgentINS0_12zip_iteratorIN4cuda3std3__45tupleIJNS0_10device_ptrIdEENS0_17counting_iteratorIlNS0_11use_defaultESF_SF_EEEEEEEPNSB_IJdlEEESJ_lNS1_9__extrema9arg_max_fIdl10comparatorEEEEJSI_SK_lN3cub18CUB_300001_SM_100013GridEvenShareIlEENSR_9GridQueueIyEESO_EEEvDpT0__param_0];
	ld.param.u64 	%rd199, [_ZN6thrust24THRUST_300001_SM_1000_NS8cuda_cub4core6detail13_kernel_agentINS1_8__reduce11ReduceAgentINS0_12zip_iteratorIN4cuda3std3__45tupleIJNS0_10device_ptrIdEENS0_17counting_iteratorIlNS0_11use_defaultESF_SF_EEEEEEEPNSB_IJdlEEESJ_lNS1_9__extrema9arg_max_fIdl10comparatorEEEEJSI_SK_lN3cub18CUB_300001_SM_100013GridEvenShareIlEENSR_9GridQueueIyEESO_EEEvDpT0__param_4];
	ld.param.u64 	%rd198, [_ZN6thrust24THRUST_300001_SM_1000_NS8cuda_cub4core6detail13_kernel_agentINS1_8__reduce11ReduceAgentINS0_12zip_iteratorIN4cuda3std3__45tupleIJNS0_10device_ptrIdEENS0_17counting_iteratorIlNS0_11use_defaultESF_SF_EEEEEEEPNSB_IJdlEEESJ_lNS1_9__extrema9arg_max_fIdl10comparatorEEEEJSI_SK_lN3cub18CUB_300001_SM_100013GridEvenShareIlEENSR_9GridQueueIyEESO_EEEvDpT0__param_2];
	cvta.to.global.u64 	%rd1, %rd199;
	cvta.to.global.u64 	%rd2, %rd195;
	mov.u32 	%r1, %ctaid.x;
	mul.lo.s32 	%r33, %r1, 1280;
	cvt.u64.u32 	%rd4, %r33;
	mov.u32 	%r34, %nctaid.x;
	mul.lo.s32 	%r35, %r34, 1280;
	cvt.u64.u32 	%rd5, %r35;
	add.s64 	%rd200, %rd4, 1280;
	setp.le.s64 	%p1, %rd200, %rd198;
	@%p1 bra 	$L__BB9_121;
	cvt.u32.u64 	%r159, %rd4;
	cvt.u32.u64 	%r2, %rd198;
	sub.s32 	%r3, %r2, %r159;
	mov.u32 	%r4, %tid.x;
	setp.ge.s32 	%p98, %r4, %r3;
	mov.f64 	%fd298, 0d0000000000000000;
	mov.b64 	%rd298, 0;
	mov.u32 	%r393, %r4;
	@%p98 bra 	$L__BB9_3;
	cvt.u64.u32 	%rd246, %r4;
	add.s64 	%rd247, %rd4, %rd246;
	shl.b64 	%rd248, %rd247, 3;
	add.s64 	%rd249, %rd2, %rd248;
	add.s64 	%rd298, %rd196, %rd247;
	ld.global.f64 	%fd298, [%rd249];
	add.s32 	%r393, %r4, 256;
$L__BB9_3:
	setp.ge.s32 	%p99, %r393, %r3;
	@%p99 bra 	$L__BB9_25;
	not.b32 	%r161, %r393;
	add.s32 	%r162, %r161, %r2;
	sub.s32 	%r7, %r162, %r159;
	and.b32  	%r163, %r7, 768;
	setp.eq.s32 	%p100, %r163, 768;
	@%p100 bra 	$L__BB9_10;
	cvt.u64.u32 	%rd251, %r393;
	add.s64 	%rd252, %rd251, %rd4;
	add.s64 	%rd289, %rd252, %rd196;
	shl.b64 	%rd253, %rd252, 3;
	add.s64 	%rd288, %rd2, %rd253;
	shr.u32 	%r164, %r7, 8;
	add.s32 	%r165, %r164, 1;
	and.b32  	%r166, %r165, 3;
	neg.s32 	%r391, %r166;
$L__BB9_6:
	.pragma "nounroll";
	mov.u64 	%rd12, %rd298;
	mov.f64 	%fd3, %fd298;
	ld.global.f64 	%fd4, [%rd288];
	abs.f64 	%fd5, %fd3;
	abs.f64 	%fd6, %fd4;
	setp.lt.f64 	%p101, %fd5, %fd6;
	mov.u64 	%rd298, %rd289;
	mov.f64 	%fd298, %fd4;
	@%p101 bra 	$L__BB9_9;
	setp.lt.f64 	%p102, %fd6, %fd5;
	mov.u64 	%rd298, %rd12;
	mov.f64 	%fd298, %fd3;
	@%p102 bra 	$L__BB9_9;
	setp.lt.s64 	%p103, %rd12, %rd289;
	min.s64 	%rd298, %rd12, %rd289;
	selp.f64 	%fd298, %fd3, %fd4, %p103;
$L__BB9_9:
	add.s32 	%r393, %r393, 256;
	add.s64 	%rd289, %rd289, 256;
	add.s64 	%rd288, %rd288, 2048;
	add.s32 	%r391, %r391, 1;
	setp.ne.s32 	%p104, %r391, 0;
	@%p104 bra 	$L__BB9_6;
$L__BB9_10:
	setp.lt.u32 	%p105, %r7, 768;
	@%p105 bra 	$L__BB9_25;
	add.s32 	%r394, %r393, 512;
$L__BB9_12:
	mov.u32 	%r15, %r394;
	add.s32 	%r167, %r15, -512;
	cvt.s64.s32 	%rd254, %r167;
	add.s64 	%rd255, %rd254, %rd4;
	shl.b64 	%rd256, %rd255, 3;
	add.s64 	%rd20, %rd2, %rd256;
	add.s64 	%rd21, %rd255, %rd196;
	ld.global.f64 	%fd12, [%rd20];
	abs.f64 	%fd13, %fd298;
	abs.f64 	%fd14, %fd12;
	setp.lt.f64 	%p106, %fd13, %fd14;
	mov.u64 	%rd295, %rd21;
	mov.f64 	%fd295, %fd12;
	@%p106 bra 	$L__BB9_15;
	setp.lt.f64 	%p107, %fd14, %fd13;
	mov.u64 	%rd295, %rd298;
	mov.f64 	%fd295, %fd298;
	@%p107 bra 	$L__BB9_15;
	setp.lt.s64 	%p108, %rd298, %rd21;
	min.s64 	%rd295, %rd298, %rd21;
	selp.f64 	%fd295, %fd298, %fd12, %p108;
$L__BB9_15:
	add.s32 	%r168, %r15, -256;
	cvt.s64.s32 	%rd257, %r168;
	add.s64 	%rd258, %rd257, %rd4;
	add.s64 	%rd24, %rd258, %rd196;
	ld.global.f64 	%fd17, [%rd20+2048];
	abs.f64 	%fd18, %fd295;
	abs.f64 	%fd19, %fd17;
	setp.lt.f64 	%p109, %fd18, %fd19;
	mov.u64 	%rd296, %rd24;
	mov.f64 	%fd296, %fd17;
	@%p109 bra 	$L__BB9_18;
	setp.lt.f64 	%p110, %fd19, %fd18;
	mov.u64 	%rd296, %rd295;
	mov.f64 	%fd296, %fd295;
	@%p110 bra 	$L__BB9_18;
	setp.lt.s64 	%p111, %rd295, %rd24;
	min.s64 	%rd296, %rd295, %rd24;
	selp.f64 	%fd296, %fd295, %fd17, %p111;
$L__BB9_18:
	cvt.s64.s32 	%rd259, %r15;
	add.s64 	%rd260, %rd259, %rd4;
	add.s64 	%rd27, %rd260, %rd196;
	ld.global.f64 	%fd22, [%rd20+4096];
	abs.f64 	%fd23, %fd296;
	abs.f64 	%fd24, %fd22;
	setp.lt.f64 	%p112, %fd23, %fd24;
	mov.u64 	%rd297, %rd27;
	mov.f64 	%fd297, %fd22;
	@%p112 bra 	$L__BB9_21;
	setp.lt.f64 	%p113, %fd24, %fd23;
	mov.u64 	%rd297, %rd296;
	mov.f64 	%fd297, %fd296;
	@%p113 bra 	$L__BB9_21;
	setp.lt.s64 	%p114, %rd296, %rd27;
	min.s64 	%rd297, %rd296, %rd27;
	selp.f64 	%fd297, %fd296, %fd22, %p114;
$L__BB9_21:
	add.s32 	%r169, %r15, 256;
	cvt.s64.s32 	%rd261, %r169;
	add.s64 	%rd262, %rd261, %rd4;
	add.s64 	%rd30, %rd262, %rd196;
	ld.global.f64 	%fd27, [%rd20+6144];
	abs.f64 	%fd28, %fd297;
	abs.f64 	%fd29, %fd27;
	setp.lt.f64 	%p115, %fd28, %fd29;
	mov.u64 	%rd298, %rd30;
	mov.f64 	%fd298, %fd27;
	@%p115 bra 	$L__BB9_24;
	setp.lt.f64 	%p116, %fd29, %fd28;
	mov.u64 	%rd298, %rd297;
	mov.f64 	%fd298, %fd297;
	@%p116 bra 	$L__BB9_24;
	setp.lt.s64 	%p117, %rd297, %rd30;
	min.s64 	%rd298, %rd297, %rd30;
	selp.f64 	%fd298, %fd297, %fd27, %p117;
$L__BB9_24:
	add.s32 	%r394, %r15, 1024;
	add.s32 	%r170, %r15, 512;
	setp.lt.s32 	%p118, %r170, %r3;
	@%p118 bra 	$L__BB9_12;
$L__BB9_25:
	setp.lt.s32 	%p119, %r3, 256;
	@%p119 bra 	$L__BB9_70;
	// begin inline asm
	mov.u32 %r284, %laneid;
	// end inline asm
	mov.b64 	%rd273, %fd298;
	mov.b64 	{%r286, %r291}, %rd273;
	mov.b32 	%r302, 1;
	mov.b32 	%r303, 31;
	mov.b32 	%r304, -1;
	// begin inline asm
	shfl.sync.down.b32 %r285, %r286, %r302, %r303, %r304;
	// end inline asm
	// begin inline asm
	shfl.sync.down.b32 %r290, %r291, %r302, %r303, %r304;
	// end inline asm
	mov.b64 	%rd274, {%r285, %r290};
	mov.b64 	%fd33, %rd274;
	mov.b64 	{%r296, %r301}, %rd298;
	// begin inline asm
	shfl.sync.down.b32 %r295, %r296, %r302, %r303, %r304;
	// end inline asm
	// begin inline asm
	shfl.sync.down.b32 %r300, %r301, %r302, %r303, %r304;
	// end inline asm
	mov.b64 	%rd34, {%r295, %r300};
	setp.gt.s32 	%p171, %r284, 30;
	mov.u64 	%rd300, %rd298;
	mov.f64 	%fd300, %fd298;
	@%p171 bra 	$L__BB9_30;
	abs.f64 	%fd34, %fd298;
	abs.f64 	%fd35, %fd33;
	setp.lt.f64 	%p172, %fd34, %fd35;
	mov.u64 	%rd300, %rd34;
	mov.f64 	%fd300, %fd33;
	@%p172 bra 	$L__BB9_30;
	setp.lt.f64 	%p173, %fd35, %fd34;
	mov.u64 	%rd300, %rd298;
	mov.f64 	%fd300, %fd298;
	@%p173 bra 	$L__BB9_30;
	setp.lt.s64 	%p174, %rd298, %rd34;
	min.s64 	%rd300, %rd298, %rd34;
	selp.f64 	%fd300, %fd298, %fd33, %p174;
$L__BB9_30:
	mov.b64 	%rd275, %fd300;
	mov.b64 	{%r306, %r311}, %rd275;
	mov.b32 	%r322, 2;
	mov.b32 	%r323, 31;
	mov.b32 	%r324, -1;
	// begin inline asm
	shfl.sync.down.b32 %r305, %r306, %r322, %r323, %r324;
	// end inline asm
	// begin inline asm
	shfl.sync.down.b32 %r310, %r311, %r322, %r323, %r324;
	// end inline asm
	mov.b64 	%rd276, {%r305, %r310};
	mov.b64 	%fd38, %rd276;
	mov.b64 	{%r316, %r321}, %rd300;
	// begin inline asm
	shfl.sync.down.b32 %r315, %r316, %r322, %r323, %r324;
	// end inline asm
	// begin inline asm
	shfl.sync.down.b32 %r320, %r321, %r322, %r323, %r324;
	// end inline asm
	mov.b64 	%rd37, {%r315, %r320};
	setp.gt.s32 	%p175, %r284, 29;
	mov.u64 	%rd301, %rd300;
	mov.f64 	%fd301, %fd300;
	@%p175 bra 	$L__BB9_34;
	abs.f64 	%fd39, %fd300;
	abs.f64 	%fd40, %fd38;
	setp.lt.f64 	%p176, %fd39, %fd40;
	mov.u64 	%rd301, %rd37;
	mov.f64 	%fd301, %fd38;
	@%p176 bra 	$L__BB9_34;
	setp.lt.f64 	%p177, %fd40, %fd39;
	mov.u64 	%rd301, %rd300;
	mov.f64 	%fd301, %fd300;
	@%p177 bra 	$L__BB9_34;
	setp.lt.s64 	%p178, %rd300, %rd37;
	min.s64 	%rd301, %rd300, %rd37;
	selp.f64 	%fd301, %fd300, %fd38, %p178;
$L__BB9_34:
	mov.b64 	%rd277, %fd301;
	mov.b64 	{%r326, %r331}, %rd277;
	mov.b32 	%r342, 4;
	mov.b32 	%r343, 31;
	mov.b32 	%r344, -1;
	// begin inline asm
	shfl.sync.down.b32 %r325, %r326, %r342, %r343, %r344;
	// end inline asm
	// begin inline asm
	shfl.sync.down.b32 %r330, %r331, %r342, %r343, %r344;
	// end inline asm
	mov.b64 	%rd278, {%r325, %r330};
	mov.b64 	%fd43, %rd278;
	mov.b64 	{%r336, %r341}, %rd301;
	// begin inline asm
	shfl.sync.down.b32 %r335, %r336, %r342, %r343, %r344;
	// end inline asm
	// begin inline asm
	shfl.sync.down.b32 %r340, %r341, %r342, %r343, %r344;
	// end inline asm
	mov.b64 	%rd40, {%r335, %r340};
	setp.gt.s32 	%p179, %r284, 27;
	mov.u64 	%rd302, %rd301;
	mov.f64 	%fd302, %fd301;
	@%p179 bra 	$L__BB9_38;
	abs.f64 	%fd44, %fd301;
	abs.f64 	%fd45, %fd43;
	setp.lt.f64 	%p180, %fd44, %fd45;
	mov.u64 	%rd302, %rd40;
	mov.f64 	%fd302, %fd43;
	@%p180 bra 	$L__BB9_38;
	setp.lt.f64 	%p181, %fd45, %fd44;
	mov.u64 	%rd302, %rd301;
	mov.f64 	%fd302, %fd301;
	@%p181 bra 	$L__BB9_38;
	setp.lt.s64 	%p182, %rd301, %rd40;
	min.s64 	%rd302, %rd301, %rd40;
	selp.f64 	%fd302, %fd301, %fd43, %p182;
$L__BB9_38:
	mov.b64 	%rd279, %fd302;
	mov.b64 	{%r346, %r351}, %rd279;
	mov.b32 	%r362, 8;
	mov.b32 	%r363, 31;
	mov.b32 	%r364, -1;
	// begin inline asm
	shfl.sync.down.b32 %r345, %r346, %r362, %r363, %r364;
	// end inline asm
	// begin inline asm
	shfl.sync.down.b32 %r350, %r351, %r362, %r363, %r364;
	// end inline asm
	mov.b64 	%rd280, {%r345, %r350};
	mov.b64 	%fd48, %rd280;
	mov.b64 	{%r356, %r361}, %rd302;
	// begin inline asm
	shfl.sync.down.b32 %r355, %r356, %r362, %r363, %r364;
	// end inline asm
	// begin inline asm
	shfl.sync.down.b32 %r360, %r361, %r362, %r363, %r364;
	// end inline asm
	mov.b64 	%rd43, {%r355, %r360};
	setp.gt.s32 	%p183, %r284, 23;
	mov.u64 	%rd303, %rd302;
	mov.f64 	%fd303, %fd302;
	@%p183 bra 	$L__BB9_42;
	abs.f64 	%fd49, %fd302;
	abs.f64 	%fd50, %fd48;
	setp.lt.f64 	%p184, %fd49, %fd50;
	mov.u64 	%rd303, %rd43;
	mov.f64 	%fd303, %fd48;
	@%p184 bra 	$L__BB9_42;
	setp.lt.f64 	%p185, %fd50, %fd49;
	mov.u64 	%rd303, %rd302;
	mov.f64 	%fd303, %fd302;
	@%p185 bra 	$L__BB9_42;
	setp.lt.s64 	%p186, %rd302, %rd43;
	min.s64 	%rd303, %rd302, %rd43;
	selp.f64 	%fd303, %fd302, %fd48, %p186;
$L__BB9_42:
	mov.b64 	%rd281, %fd303;
	mov.b64 	{%r366, %r371}, %rd281;
	mov.b32 	%r382, 16;
	mov.b32 	%r383, 31;
	mov.b32 	%r384, -1;
	// begin inline asm
	shfl.sync.down.b32 %r365, %r366, %r382, %r383, %r384;
	// end inline asm
	// begin inline asm
	shfl.sync.down.b32 %r370, %r371, %r382, %r383, %r384;
	// end inline asm
	mov.b64 	%rd282, {%r365, %r370};
	mov.b64 	%fd53, %rd282;
	mov.b64 	{%r376, %r381}, %rd303;
	// begin inline asm
	shfl.sync.down.b32 %r375, %r376, %r382, %r383, %r384;
	// end inline asm
	// begin inline asm
	shfl.sync.down.b32 %r380, %r381, %r382, %r383, %r384;
	// end inline asm
	mov.b64 	%rd46, {%r375, %r380};
	setp.gt.s32 	%p187, %r284, 15;
	mov.u64 	%rd355, %rd303;
	mov.f64 	%fd351, %fd303;
	@%p187 bra 	$L__BB9_46;
	abs.f64 	%fd54, %fd303;
	abs.f64 	%fd55, %fd53;
	setp.lt.f64 	%p188, %fd54, %fd55;
	mov.u64 	%rd355, %rd46;
	mov.f64 	%fd351, %fd53;
	@%p188 bra 	$L__BB9_46;
	setp.lt.f64 	%p189, %fd55, %fd54;
	mov.u64 	%rd355, %rd303;
	mov.f64 	%fd351, %fd303;
	@%p189 bra 	$L__BB9_46;
	setp.lt.s64 	%p190, %rd303, %rd46;
	min.s64 	%rd355, %rd303, %rd46;
	selp.f64 	%fd351, %fd303, %fd53, %p190;
$L__BB9_46:
	setp.ne.s32 	%p191, %r284, 0;
	@%p191 bra 	$L__BB9_48;
	shr.u32 	%r385, %r4, 1;
	and.b32  	%r386, %r385, 496;
	mov.u32 	%r387, _ZN6thrust24THRUST_300001_SM_1000_NS8cuda_cub4core6detail5shmemE;
	add.s32 	%r388, %r387, %r386;
	st.shared.f64 	[%r388+8], %fd351;
	st.shared.u64 	[%r388+16], %rd355;
$L__BB9_48:
	bar.sync 	0;
	setp.ne.s32 	%p192, %r4, 0;
	@%p192 bra 	$L__BB9_208;
	ld.shared.f64 	%fd58, [_ZN6thrust24THRUST_300001_SM_1000_NS8cuda_cub4core6detail5shmemE+24];
	ld.shared.u64 	%rd49, [_ZN6thrust24THRUST_300001_SM_1000_NS8cuda_cub4core6detail5shmemE+32];
	abs.f64 	%fd59, %fd351;
	abs.f64 	%fd60, %fd58;
	setp.lt.f64 	%p193, %fd59, %fd60;
	mov.u64 	%rd305, %rd49;
	mov.f64 	%fd305, %fd58;
	@%p193 bra 	$L__BB9_52;
	setp.lt.f64 	%p194, %fd60, %fd59;
	mov.u64 	%rd305, %rd355;
	mov.f64 	%fd305, %fd351;
	@%p194 bra 	$L__BB9_52;
	setp.lt.s64 	%p195, %rd355, %rd49;
	min.s64 	%rd305, %rd355, %rd49;
	selp.f64 	%fd305, %fd351, %fd58, %p195;
$L__BB9_52:
	ld.shared.f64 	%fd63, [_ZN6thrust24THRUST_300001_SM_1000_NS8cuda_cub4core6detail5shmemE+40];
	ld.shared.u64 	%rd52, [_ZN6thrust24THRUST_300001_SM_1000_NS8cuda_cub4core6detail5shmemE+48];
	abs.f64 	%fd64, %fd305;
	abs.f64 	%fd65, %fd63;
	setp.lt.f64 	%p196, %fd64, %fd65;
	mov.u64 	%rd306, %rd52;
	mov.f64 	%fd306, %fd63;
	@%p196 bra 	$L__BB9_55;
	setp.lt.f64 	%p197, %fd65, %fd64;
	mov.u64 	%rd306, %rd305;
	mov.f64 	%fd306, %fd305;
	@%p197 bra 	$L__BB9_55;
	setp.lt.s64 	%p198, %rd305, %rd52;
	min.s64 	%rd306, %rd305, %rd52;
	selp.f64 	%fd306, %fd305, %fd63, %p198;
$L__BB9_55:
	ld.shared.f64 	%fd68, [_ZN6thrust24THRUST_300001_SM_1000_NS8cuda_cub4core6detail5shmemE+56];
	ld.shared.u64 	%rd55, [_ZN6thrust24THRUST_300001_SM_1000_NS8cuda_cub4core6detail5shmemE+64];
	abs.f64 	%fd69, %fd306;
	abs.f64 	%fd70, %fd68;
	setp.lt.f64 	%p199, %fd69, %fd70;
	mov.u64 	%rd307, %rd55;
	mov.f64 	%fd307, %fd68;
	@%p199 bra 	$L__BB9_58;
	setp.lt.f64 	%p200, %fd70, %fd69;
	mov.u64 	%rd307, %rd306;
	mov.f64 	%fd307, %fd306;
	@%p200 bra 	$L__BB9_58;
	setp.lt.s64 	%p201, %rd306, %rd55;
	min.s64 	%rd307, %rd306, %rd55;
	selp.f64 	%fd307, %fd306, %fd68, %p201;
$L__BB9_58:
	ld.shared.f64 	%fd73, [_ZN6thrust24THRUST_300001_SM_1000_NS8cuda_cub4core6detail5shmemE+72];
	ld.shared.u64 	%rd58, [_ZN6thrust24THRUST_300001_SM_1000_NS8cuda_cub4core6detail5shmemE+80];
	abs.f64 	%fd74, %fd307;
	abs.f64 	%fd75, %fd73;
	setp.lt.f64 	%p202, %fd74, %fd75;
	mov.u64 	%rd308, %rd58;
	mov.f64 	%fd308, %fd73;
	@%p202 bra 	$L__BB9_61;
	setp.lt.f64 	%p203, %fd75, %fd74;
	mov.u64 	%rd308, %rd307;
	mov.f64 	%fd308, %fd307;
	@%p203 bra 	$L__BB9_61;
	setp.lt.s64 	%p204, %rd307, %rd58;
	min.s64 	%rd308, %rd307, %rd58;
	selp.f64 	%fd308, %fd307, %fd73, %p204;
$L__BB9_61:
	ld.shared.f64 	%fd78, [_ZN6thrust24THRUST_300001_SM_1000_NS8cuda_cub4core6detail5shmemE+88];
	ld.shared.u64 	%rd61, [_ZN6thrust24THRUST_300001_SM_1000_NS8cuda_cub4core6detail5shmemE+96];
	abs.f64 	%fd79, %fd308;
	abs.f64 	%fd80, %fd78;
	setp.lt.f64 	%p205, %fd79, %fd80;
	mov.u64 	%rd309, %rd61;
	mov.f64 	%fd309, %fd78;
	@%p205 bra 	$L__BB9_64;
	setp.lt.f64 	%p206, %fd80, %fd79;
	mov.u64 	%rd309, %rd308;
	mov.f64 	%fd309, %fd308;
	@%p206 bra 	$L__BB9_64;
	setp.lt.s64 	%p207, %rd308, %rd61;
	min.s64 	%rd309, %rd308, %rd61;
	selp.f64 	%fd309, %fd308, %fd78, %p207;
$L__BB9_64:
	ld.shared.f64 	%fd83, [_ZN6thrust24THRUST_300001_SM_1000_NS8cuda_cub4core6detail5shmemE+104];
	ld.shared.u64 	%rd64, [_ZN6thrust24THRUST_300001_SM_1000_NS8cuda_cub4core6detail5shmemE+112];
	abs.f64 	%fd84, %fd309;
	abs.f64 	%fd85, %fd83;
	setp.lt.f64 	%p208, %fd84, %fd85;
	mov.u64 	%rd310, %rd64;
	mov.f64 	%fd310, %fd83;
	@%p208 bra 	$L__BB9_67;
	setp.lt.f64 	%p209, %fd85, %fd84;
	mov.u64 	%rd310, %rd309;
	mov.f64 	%fd310, %fd309;
	@%p209 bra 	$L__BB9_67;
	setp.lt.s64 	%p210, %rd309, %rd64;
	min.s64 	%rd310, %rd309, %rd64;
	selp.f64 	%fd310, %fd309, %fd83, %p210;
$L__BB9_67:
	ld.shared.f64 	%fd88, [_ZN6thrust24THRUST_300001_SM_1000_NS8cuda_cub4core6detail5shmemE+120];
	ld.shared.u64 	%rd67, [_ZN6thrust24THRUST_300001_SM_1000_NS8cuda_cub4core6detail5shmemE+128];
	abs.f64 	%fd89, %fd310;
	abs.f64 	%fd90, %fd88;
	setp.lt.f64 	%p211, %fd89, %fd90;
	mov.u64 	%rd355, %rd67;
	mov.f64 	%fd351, %fd88;
	@%p211 bra 	$L__BB9_208;
	setp.lt.f64 	%p212, %fd90, %fd89;
	mov.u64 	%rd355, %rd310;
	mov.f64 	%fd351, %fd310;
	@%p212 bra 	$L__BB9_208;
	setp.lt.s64 	%p213, %rd310, %rd67;
	min.s64 	%rd355, %rd310, %rd67;
	selp.f64 	%fd351, %fd310, %fd88, %p213;
	bra.uni 	$L__BB9_208;
$L__BB9_70:
	// begin inline asm
	mov.u32 %r171, %laneid;
	// end inline asm
	and.b32  	%r192, %r4, 992;
	add.s32 	%r193, %r192, 32;
	setp.gt.s32 	%p120, %r193, %r3;
	not.b32 	%r194, %r192;
	add.s32 	%r195, %r3, %r194;
	selp.b32 	%r190, %r195, 31, %p120;
	mov.b64 	%rd263, %fd298;
	mov.b64 	{%r173, %r178}, %rd263;
	mov.b32 	%r189, 1;
	mov.b32 	%r191, -1;
	// begin inline asm
	shfl.sync.down.b32 %r172, %r173, %r189, %r190, %r191;
	// end inline asm
	// begin inline asm
	shfl.sync.down.b32 %r177, %r178, %r189, %r190, %r191;
	// end inline asm
	mov.b64 	%rd264, {%r172, %r177};
	mov.b64 	%fd92, %rd264;
	mov.b64 	{%r183, %r188}, %rd298;
	// begin inline asm
	shfl.sync.down.b32 %r182, %r183, %r189, %r190, %r191;
	// end inline asm
	// begin inline asm
	shfl.sync.down.b32 %r187, %r188, %r189, %r190, %r191;
	// end inline asm
	mov.b64 	%rd69, {%r182, %r187};
	setp.ge.s32 	%p121, %r171, %r190;
	mov.u64 	%rd311, %rd298;
	mov.f64 	%fd311, %fd298;
	@%p121 bra 	$L__BB9_74;
	abs.f64 	%fd93, %fd298;
	abs.f64 	%fd94, %fd92;
	setp.lt.f64 	%p122, %fd93, %fd94;
	mov.u64 	%rd311, %rd69;
	mov.f64 	%fd311, %fd92;
	@%p122 bra 	$L__BB9_74;
	setp.lt.f64 	%p123, %fd94, %fd93;
	mov.u64 	%rd311, %rd298;
	mov.f64 	%fd311, %fd298;
	@%p123 bra 	$L__BB9_74;
	setp.lt.s64 	%p124, %rd298, %rd69;
	min.s64 	%rd311, %rd298, %rd69;
	selp.f64 	%fd311, %fd298, %fd92, %p124;
$L__BB9_74:
	mov.b64 	%rd265, %fd311;
	mov.b64 	{%r197, %r202}, %rd265;
	mov.b32 	%r213, 2;
	mov.b32 	%r215, -1;
	// begin inline asm
	shfl.sync.down.b32 %r196, %r197, %r213, %r190, %r215;
	// end inline asm
	// begin inline asm
	shfl.sync.down.b32 %r201, %r202, %r213, %r190, %r215;
	// end inline asm
	mov.b64 	%rd266, {%r196, %r201};
	mov.b64 	%fd97, %rd266;
	mov.b64 	{%r207, %r212}, %rd311;
	// begin inline asm
	shfl.sync.down.b32 %r206, %r207, %r213, %r190, %r215;
	// end inline asm
	// begin inline asm
	shfl.sync.down.b32 %r211, %r212, %r213, %r190, %r215;
	// end inline asm
	mov.b64 	%rd72, {%r206, %r211};
	add.s32 	%r216, %r171, 2;
	setp.gt.s32 	%p125, %r216, %r190;
	mov.u64 	%rd312, %rd311;
	mov.f64 	%fd312, %fd311;
	@%p125 bra 	$L__BB9_78;
	abs.f64 	%fd98, %fd311;
	abs.f64 	%fd99, %fd97;
	setp.lt.f64 	%p126, %fd98, %fd99;
	mov.u64 	%rd312, %rd72;
	mov.f64 	%fd312, %fd97;
	@%p126 bra 	$L__BB9_78;
	setp.lt.f64 	%p127, %fd99, %fd98;
	mov.u64 	%rd312, %rd311;
	mov.f64 	%fd312, %fd311;
	@%p127 bra 	$L__BB9_78;
	setp.lt.s64 	%p128, %rd311, %rd72;
	min.s64 	%rd312, %rd311, %rd72;
	selp.f64 	%fd312, %fd311, %fd97, %p128;
$L__BB9_78:
	mov.b64 	%rd267, %fd312;
	mov.b64 	{%r218, %r223}, %rd267;
	mov.b32 	%r234, 4;
	mov.b32 	%r236, -1;
	// begin inline asm
	shfl.sync.down.b32 %r217, %r218, %r234, %r190, %r236;
	// end inline asm
	// begin inline asm
	shfl.sync.down.b32 %r222, %r223, %r234, %r190, %r236;
	// end inline asm
	mov.b64 	%rd268, {%r217, %r222};
	mov.b64 	%fd102, %rd268;
	mov.b64 	{%r228, %r233}, %rd312;
	// begin inline asm
	shfl.sync.down.b32 %r227, %r228, %r234, %r190, %r236;
	// end inline asm
	// begin inline asm
	shfl.sync.down.b32 %r232, %r233, %r234, %r190, %r236;
	// end inline asm
	mov.b64 	%rd75, {%r227, %r232};
	add.s32 	%r237, %r171, 4;
	setp.gt.s32 	%p129, %r237, %r190;
	mov.u64 	%rd313, %rd312;
	mov.f64 	%fd313, %fd312;
	@%p129 bra 	$L__BB9_82;
	abs.f64 	%fd103, %fd312;
	abs.f64 	%fd104, %fd102;
	setp.lt.f64 	%p130, %fd103, %fd104;
	mov.u64 	%rd313, %rd75;
	mov.f64 	%fd313, %fd102;
	@%p130 bra 	$L__BB9_82;
	setp.lt.f64 	%p131, %fd104, %fd103;
	mov.u64 	%rd313, %rd312;
	mov.f64 	%fd313, %fd312;
	@%p131 bra 	$L__BB9_82;
	setp.lt.s64 	%p132, %rd312, %rd75;
	min.s64 	%rd313, %rd312, %rd75;
	selp.f64 	%fd313, %fd312, %fd102, %p132;
$L__BB9_82:
	mov.b64 	%rd269, %fd313;
	mov.b64 	{%r239, %r244}, %rd269;
	mov.b32 	%r255, 8;
	mov.b32 	%r257, -1;
	// begin inline asm
	shfl.sync.down.b32 %r238, %r239, %r255, %r190, %r257;
	// end inline asm
	// begin inline asm
	shfl.sync.down.b32 %r243, %r244, %r255, %r190, %r257;
	// end inline asm
	mov.b64 	%rd270, {%r238, %r243};
	mov.b64 	%fd107, %rd270;
	mov.b64 	{%r249, %r254}, %rd313;
	// begin inline asm
	shfl.sync.down.b32 %r248, %r249, %r255, %r190, %r257;
	// end inline asm
	// begin inline asm
	shfl.sync.down.b32 %r253, %r254, %r255, %r190, %r257;
	// end inline asm
	mov.b64 	%rd78, {%r248, %r253};
	add.s32 	%r258, %r171, 8;
	setp.gt.s32 	%p133, %r258, %r190;
	mov.u64 	%rd314, %rd313;
	mov.f64 	%fd314, %fd313;
	@%p133 bra 	$L__BB9_86;
	abs.f64 	%fd108, %fd313;
	abs.f64 	%fd109, %fd107;
	setp.lt.f64 	%p134, %fd108, %fd109;
	mov.u64 	%rd314, %rd78;
	mov.f64 	%fd314, %fd107;
	@%p134 bra 	$L__BB9_86;
	setp.lt.f64 	%p135, %fd109, %fd108;
	mov.u64 	%rd314, %rd313;
	mov.f64 	%fd314, %fd313;
	@%p135 bra 	$L__BB9_86;
	setp.lt.s64 	%p136, %rd313, %rd78;
	min.s64 	%rd314, %rd313, %rd78;
	selp.f64 	%fd314, %fd313, %fd107, %p136;
$L__BB9_86:
	mov.b64 	%rd271, %fd314;
	mov.b64 	{%r260, %r265}, %rd271;
	mov.b32 	%r276, 16;
	mov.b32 	%r278, -1;
	// begin inline asm
	shfl.sync.down.b32 %r259, %r260, %r276, %r190, %r278;
	// end inline asm
	// begin inline asm
	shfl.sync.down.b32 %r264, %r265, %r276, %r190, %r278;
	// end inline asm
	mov.b64 	%rd272, {%r259, %r264};
	mov.b64 	%fd112, %rd272;
	mov.b64 	{%r270, %r275}, %rd314;
	// begin inline asm
	shfl.sync.down.b32 %r269, %r270, %r276, %r190, %r278;
	// end inline asm
	// begin inline asm
	shfl.sync.down.b32 %r274, %r275, %r276, %r190, %r278;
	// end inline asm
	mov.b64 	%rd81, {%r269, %r274};
	add.s32 	%r279, %r171, 16;
	setp.gt.s32 	%p137, %r279, %r190;
	mov.u64 	%rd355, %rd314;
	mov.f64 	%fd351, %fd314;
	@%p137 bra 	$L__BB9_90;
	abs.f64 	%fd113, %fd314;
	abs.f64 	%fd114, %fd112;
	setp.lt.f64 	%p138, %fd113, %fd114;
	mov.u64 	%rd355, %rd81;
	mov.f64 	%fd351, %fd112;
	@%p138 bra 	$L__BB9_90;
	setp.lt.f64 	%p139, %fd114, %fd113;
	mov.u64 	%rd355, %rd314;
	mov.f64 	%fd351, %fd314;
	@%p139 bra 	$L__BB9_90;
	setp.lt.s64 	%p140, %rd314, %rd81;
	min.s64 	%rd355, %rd314, %rd81;
	selp.f64 	%fd351, %fd314, %fd112, %p140;
$L__BB9_90:
	setp.ne.s32 	%p141, %r171, 0;
	@%p141 bra 	$L__BB9_92;
	shr.u32 	%r280, %r4, 1;
	and.b32  	%r281, %r280, 496;
	mov.u32 	%r282, _ZN6thrust24THRUST_300001_SM_1000_NS8cuda_cub4core6detail5shmemE;
	add.s32 	%r283, %r282, %r281;
	st.shared.f64 	[%r283+8], %fd351;
	st.shared.u64 	[%r283+16], %rd355;
$L__BB9_92:
	bar.sync 	0;
	setp.ne.s32 	%p142, %r4, 0;
	@%p142 bra 	$L__BB9_208;
	setp.lt.s32 	%p143, %r3, 33;
	mov.f64 	%fd316, %fd351;
	mov.u64 	%rd316, %rd355;
	@%p143 bra 	$L__BB9_97;
	ld.shared.f64 	%fd117, [_ZN6thrust24THRUST_300001_SM_1000_NS8cuda_cub4core6detail5shmemE+24];
	ld.shared.u64 	%rd84, [_ZN6thrust24THRUST_300001_SM_1000_NS8cuda_cub4core6detail5shmemE+32];
	abs.f64 	%fd118, %fd351;
	abs.f64 	%fd119, %fd117;
	setp.lt.f64 	%p144, %fd118, %fd119;
	mov.f64 	%fd316, %fd117;
	mov.u64 	%rd316, %rd84;
	@%p144 bra 	$L__BB9_97;
	setp.lt.f64 	%p145, %fd119, %fd118;
	mov.f64 	%fd316, %fd351;
	mov.u64 	%rd316, %rd355;
	@%p145 bra 	$L__BB9_97;
	setp.lt.s64 	%p146, %rd355, %rd84;
	selp.f64 	%fd316, %fd351, %fd117, %p146;
	min.s64 	%rd316, %rd355, %rd84;
$L__BB9_97:
	setp.lt.s32 	%p147, %r3, 65;
	mov.f64 	%fd317, %fd316;
	mov.u64 	%rd317, %rd316;
	@%p147 bra 	$L__BB9_101;
	ld.shared.f64 	%fd122, [_ZN6thrust24THRUST_300001_SM_1000_NS8cuda_cub4core6detail5shmemE+40];
	ld.shared.u64 	%rd87, [_ZN6thrust24THRUST_300001_SM_1000_NS8cuda_cub4core6detail5shmemE+48];
	abs.f64 	%fd123, %fd316;
	abs.f64 	%fd124, %fd122;
	setp.lt.f64 	%p148, %fd123, %fd124;
	mov.f64 	%fd317, %fd122;
	mov.u64 	%rd317, %rd87;
	@%p148 bra 	$L__BB9_101;
	setp.lt.f64 	%p149, %fd124, %fd123;
	mov.f64 	%fd317, %fd316;
	mov.u64 	%rd317, %rd316;
	@%p149 bra 	$L__BB9_101;
	setp.lt.s64 	%p150, %rd316, %rd87;
	selp.f64 	%fd317, %fd316, %fd122, %p150;
	min.s64 	%rd317, %rd316, %rd87;
$L__BB9_101:
	setp.lt.s32 	%p151, %r3, 97;
	mov.f64 	%fd318, %fd317;
	mov.u64 	%rd318, %rd317;
	@%p151 bra 	$L__BB9_105;
	ld.shared.f64 	%fd127, [_ZN6thrust24THRUST_300001_SM_1000_NS8cuda_cub4core6detail5shmemE+56];
	ld.shared.u64 	%rd90, [_ZN6thrust24THRUST_300001_SM_1000_NS8cuda_cub4core6detail5shmemE+64];
	abs.f64 	%fd128, %fd317;
	abs.f64 	%fd129, %fd127;
	setp.lt.f64 	%p152, %fd128, %fd129;
	mov.f64 	%fd318, %fd127;
	mov.u64 	%rd318, %rd90;
	@%p152 bra 	$L__BB9_105;
	setp.lt.f64 	%p153, %fd129, %fd128;
	mov.f64 	%fd318, %fd317;
	mov.u64 	%rd318, %rd317;
	@%p153 bra 	$L__BB9_105;
	setp.lt.s64 	%p154, %rd317, %rd90;
	selp.f64 	%fd318, %fd317, %fd127, %p154;
	min.s64 	%rd318, %rd317, %rd90;
$L__BB9_105:
	setp.lt.s32 	%p155, %r3, 129;
	mov.f64 	%fd319, %fd318;
	mov.u64 	%rd319, %rd318;
	@%p155 bra 	$L__BB9_109;
	ld.shared.f64 	%fd132, [_ZN6thrust24THRUST_300001_SM_1000_NS8cuda_cub4core6detail5shmemE+72];
	ld.shared.u64 	%rd93, [_ZN6thrust24THRUST_300001_SM_1000_NS8cuda_cub4core6detail5shmemE+80];
	abs.f64 	%fd133, %fd318;
	abs.f64 	%fd134, %fd132;
	setp.lt.f64 	%p156, %fd133, %fd134;
	mov.f64 	%fd319, %fd132;
	mov.u64 	%rd319, %rd93;
	@%p156 bra 	$L__BB9_109;
	setp.lt.f64 	%p157, %fd134, %fd133;
	mov.f64 	%fd319, %fd318;
	mov.u64 	%rd319, %rd318;
	@%p157 bra 	$L__BB9_109;
	setp.lt.s64 	%p158, %rd318, %rd93;
	selp.f64 	%fd319, %fd318, %fd132, %p158;
	min.s64 	%rd319, %rd318, %rd93;
$L__BB9_109:
	setp.lt.s32 	%p159, %r3, 161;
	mov.f64 	%fd320, %fd319;
	mov.u64 	%rd320, %rd319;
	@%p159 bra 	$L__BB9_113;
	ld.shared.f64 	%fd137, [_ZN6thrust24THRUST_300001_SM_1000_NS8cuda_cub4core6detail5shmemE+88];
	ld.shared.u64 	%rd96, [_ZN6thrust24THRUST_300001_SM_1000_NS8cuda_cub4core6detail5shmemE+96];
	abs.f64 	%fd138, %fd319;
	abs.f64 	%fd139, %fd137;
	setp.lt.f64 	%p160, %fd138, %fd139;
	mov.f64 	%fd320, %fd137;
	mov.u64 	%rd320, %rd96;
	@%p160 bra 	$L__BB9_113;
	setp.lt.f64 	%p161, %fd139, %fd138;
	mov.f64 	%fd320, %fd319;
	mov.u64 	%rd320, %rd319;
	@%p161 bra 	$L__BB9_113;
	setp.lt.s64 	%p162, %rd319, %rd96;
	selp.f64 	%fd320, %fd319, %fd137, %p162;
	min.s64 	%rd320, %rd319, %rd96;
$L__BB9_113:
	setp.lt.s32 	%p163, %r3, 193;
	mov.f64 	%fd321, %fd320;
	mov.u64 	%rd321, %rd320;
	@%p163 bra 	$L__BB9_117;
	ld.shared.f64 	%fd142, [_ZN6thrust24THRUST_300001_SM_1000_NS8cuda_cub4core6detail5shmemE+104];
	ld.shared.u64 	%rd99, [_ZN6thrust24THRUST_300001_SM_1000_NS8cuda_cub4core6detail5shmemE+112];
	abs.f64 	%fd143, %fd320;
	abs.f64 	%fd144, %fd142;
	setp.lt.f64 	%p164, %fd143, %fd144;
	mov.f64 	%fd321, %fd142;
	mov.u64 	%rd321, %rd99;
	@%p164 bra 	$L__BB9_117;
	setp.lt.f64 	%p165, %fd144, %fd143;
	mov.f64 	%fd321, %fd320;
	mov.u64 	%rd321, %rd320;
	@%p165 bra 	$L__BB9_117;
	setp.lt.s64 	%p166, %rd320, %rd99;
	selp.f64 	%fd321, %fd320, %fd142, %p166;
	min.s64 	%rd321, %rd320, %rd99;
$L__BB9_117:
	setp.lt.s32 	%p167, %r3, 225;
	mov.u64 	%rd355, %rd321;
	mov.f64 	%fd351, %fd321;
	@%p167 bra 	$L__BB9_208;
	ld.shared.f64 	%fd147, [_ZN6thrust24THRUST_300001_SM_1000_NS8cuda_cub4core6detail5shmemE+120];
	ld.shared.u64 	%rd102, [_ZN6thrust24THRUST_300001_SM_1000_NS8cuda_cub4core6detail5shmemE+128];
	abs.f64 	%fd148, %fd321;
	abs.f64 	%fd149, %fd147;
	setp.lt.f64 	%p168, %fd148, %fd149;
	mov.u64 	%rd355, %rd102;
	mov.f64 	%fd351, %fd147;
	@%p168 bra 	$L__BB9_208;
	setp.lt.f64 	%p169, %fd149, %fd148;
	mov.u64 	%rd355, %rd321;
	mov.f64 	%fd351, %fd321;
	@%p169 bra 	$L__BB9_208;
	setp.lt.s64 	%p170, %rd321, %rd102;
	selp.f64 	%fd351, %fd321, %fd147, %p170;
	min.s64 	%rd355, %rd321, %rd102;
	bra.uni 	$L__BB9_208;
$L__BB9_121:
	mov.u32 	%r20, %tid.x;
	add.s64 	%rd104, %rd196, %rd4;
	cvt.u64.u32 	%rd105, %r20;
	add.s64 	%rd201, %rd105, %rd4;
	cvta.to.global.u64 	%rd202, %rd195;
	shl.b64 	%rd203, %rd201, 3;
	add.s64 	%rd204, %rd202, %rd203;
	ld.global.f64 	%fd274, [%rd204];
	add.s32 	%r36, %r20, 256;
	cvt.u64.u32 	%rd205, %r36;
	ld.global.f64 	%fd275, [%rd204+2048];
	add.s32 	%r37, %r20, 512;
	cvt.u64.u32 	%rd206, %r37;
	ld.global.f64 	%fd276, [%rd204+4096];
	add.s32 	%r38, %r20, 768;
	cvt.u64.u32 	%rd207, %r38;
	ld.global.f64 	%fd277, [%rd204+6144];
	or.b32  	%r39, %r20, 1024;
	cvt.u64.u32 	%rd106, %r39;
	add.s64 	%rd343, %rd104, %rd106;
	ld.global.f64 	%fd339, [%rd204+8192];
	abs.f64 	%fd278, %fd274;
	abs.f64 	%fd279, %fd275;
	setp.geu.f64 	%p2, %fd278, %fd279;
	selp.f64 	%fd280, %fd274, %fd275, %p2;
	selp.b64 	%rd208, %rd105, %rd205, %p2;
	abs.f64 	%fd281, %fd280;
	abs.f64 	%fd282, %fd276;
	setp.geu.f64 	%p3, %fd281, %fd282;
	selp.f64 	%fd283, %fd280, %fd276, %p3;
	selp.b64 	%rd209, %rd208, %rd206, %p3;
	abs.f64 	%fd284, %fd283;
	abs.f64 	%fd285, %fd277;
	setp.geu.f64 	%p4, %fd284, %fd285;
	selp.f64 	%fd152, %fd283, %fd277, %p4;
	selp.b64 	%rd108, %rd209, %rd207, %p4;
	abs.f64 	%fd153, %fd152;
	abs.f64 	%fd154, %fd339;
	setp.lt.f64 	%p5, %fd153, %fd154;
	@%p5 bra 	$L__BB9_123;
	setp.lt.f64 	%p6, %fd154, %fd153;
	setp.lt.u64 	%p7, %rd108, %rd106;
	or.pred  	%p8, %p6, %p7;
	selp.f64 	%fd339, %fd152, %fd339, %p8;
	add.s64 	%rd212, %rd104, %rd108;
	selp.b64 	%rd343, %rd212, %rd343, %p8;
$L__BB9_123:
	setp.le.u64 	%p9, %rd198, %rd5;
	@%p9 bra 	$L__BB9_164;
	setp.ne.s32 	%p10, %r20, 0;
	@%p10 bra 	$L__BB9_126;
	atom.global.add.u64 	%rd213, [%rd1+8], 1280;
	add.s64 	%rd214, %rd213, %rd5;
	st.shared.u64 	[_ZN6thrust24THRUST_300001_SM_1000_NS8cuda_cub4core6detail5shmemE+152], %rd214;
$L__BB9_126:
	bar.sync 	0;
	ld.shared.u64 	%rd331, [_ZN6thrust24THRUST_300001_SM_1000_NS8cuda_cub4core6detail5shmemE+152];
	add.s64 	%rd215, %rd331, 1280;
	setp.gt.s64 	%p11, %rd215, %rd198;
	@%p11 bra 	$L__BB9_141;
	mov.f64 	%fd323, %fd339;
	mov.u64 	%rd324, %rd343;
$L__BB9_128:
	add.s64 	%rd216, %rd331, %rd105;
	cvta.to.global.u64 	%rd217, %rd195;
	shl.b64 	%rd218, %rd216, 3;
	add.s64 	%rd219, %rd217, %rd218;
	add.s64 	%rd325, %rd216, %rd196;
	ld.global.f64 	%fd324, [%rd219];
	add.s64 	%rd326, %rd325, 256;
	ld.global.f64 	%fd325, [%rd219+2048];
	add.s64 	%rd327, %rd325, 512;
	ld.global.f64 	%fd326, [%rd219+4096];
	add.s64 	%rd328, %rd325, 768;
	ld.global.f64 	%fd327, [%rd219+6144];
	add.s64 	%rd343, %rd325, 1024;
	ld.global.f64 	%fd339, [%rd219+8192];
	abs.f64 	%fd163, %fd323;
	abs.f64 	%fd164, %fd324;
	setp.lt.f64 	%p12, %fd163, %fd164;
	@%p12 bra 	$L__BB9_130;
	setp.lt.f64 	%p13, %fd164, %fd163;
	setp.lt.s64 	%p14, %rd324, %rd325;
	or.pred  	%p15, %p13, %p14;
	selp.f64 	%fd324, %fd323, %fd324, %p15;
	selp.b64 	%rd325, %rd324, %rd325, %p15;
$L__BB9_130:
	abs.f64 	%fd167, %fd324;
	abs.f64 	%fd168, %fd325;
	setp.lt.f64 	%p16, %fd167, %fd168;
	@%p16 bra 	$L__BB9_132;
	setp.lt.f64 	%p17, %fd168, %fd167;
	setp.lt.s64 	%p18, %rd325, %rd326;
	or.pred  	%p19, %p17, %p18;
	selp.f64 	%fd325, %fd324, %fd325, %p19;
	selp.b64 	%rd326, %rd325, %rd326, %p19;
$L__BB9_132:
	abs.f64 	%fd171, %fd325;
	abs.f64 	%fd172, %fd326;
	setp.lt.f64 	%p20, %fd171, %fd172;
	@%p20 bra 	$L__BB9_134;
	setp.lt.f64 	%p21, %fd172, %fd171;
	setp.lt.s64 	%p22, %rd326, %rd327;
	or.pred  	%p23, %p21, %p22;
	selp.f64 	%fd326, %fd325, %fd326, %p23;
	selp.b64 	%rd327, %rd326, %rd327, %p23;
$L__BB9_134:
	abs.f64 	%fd175, %fd326;
	abs.f64 	%fd176, %fd327;
	setp.lt.f64 	%p24, %fd175, %fd176;
	@%p24 bra 	$L__BB9_136;
	setp.lt.f64 	%p25, %fd176, %fd175;
	setp.lt.s64 	%p26, %rd327, %rd328;
	or.pred  	%p27, %p25, %p26;
	selp.f64 	%fd327, %fd326, %fd327, %p27;
	selp.b64 	%rd328, %rd327, %rd328, %p27;
$L__BB9_136:
	abs.f64 	%fd179, %fd327;
	abs.f64 	%fd180, %fd339;
	setp.lt.f64 	%p28, %fd179, %fd180;
	@%p28 bra 	$L__BB9_138;
	setp.lt.f64 	%p29, %fd180, %fd179;
	setp.lt.s64 	%p30, %rd328, %rd343;
	or.pred  	%p31, %p29, %p30;
	selp.f64 	%fd339, %fd327, %fd339, %p31;
	selp.b64 	%rd343, %rd328, %rd343, %p31;
$L__BB9_138:
	setp.ne.s32 	%p32, %r20, 0;
	bar.sync 	0;
	@%p32 bra 	$L__BB9_140;
	atom.global.add.u64 	%rd220, [%rd1+8], 1280;
	add.s64 	%rd221, %rd220, %rd5;
	st.shared.u64 	[_ZN6thrust24THRUST_300001_SM_1000_NS8cuda_cub4core6detail5shmemE+152], %rd221;
$L__BB9_140:
	bar.sync 	0;
	ld.shared.u64 	%rd331, [_ZN6thrust24THRUST_300001_SM_1000_NS8cuda_cub4core6detail5shmemE+152];
	add.s64 	%rd222, %rd331, 1280;
	setp.le.s64 	%p33, %rd222, %rd198;
	mov.f64 	%fd323, %fd339;
	mov.u64 	%rd324, %rd343;
	@%p33 bra 	$L__BB9_128;
$L__BB9_141:
	setp.le.s64 	%p34, %rd198, %rd331;
	@%p34 bra 	$L__BB9_164;
	cvt.u32.u64 	%r40, %rd331;
	cvt.u32.u64 	%r41, %rd198;
	sub.s32 	%r21, %r41, %r40;
	setp.ge.s32 	%p35, %r20, %r21;
	@%p35 bra 	$L__BB9_164;
	cvta.to.global.u64 	%rd132, %rd195;
	not.b32 	%r43, %r20;
	add.s32 	%r44, %r43, %r41;
	sub.s32 	%r22, %r44, %r40;
	and.b32  	%r46, %r22, 768;
	setp.eq.s32 	%p36, %r46, 768;
	mov.u32 	%r397, %r20;
	@%p36 bra 	$L__BB9_149;
	add.s64 	%rd224, %rd331, %rd105;
	add.s64 	%rd333, %rd224, %rd196;
	shl.b64 	%rd225, %rd224, 3;
	add.s64 	%rd332, %rd132, %rd225;
	shr.u32 	%r47, %r22, 8;
	add.s32 	%r48, %r47, 1;
	and.b32  	%r49, %r48, 3;
	neg.s32 	%r395, %r49;
	mov.u32 	%r397, %r20;
$L__BB9_145:
	.pragma "nounroll";
	mov.u64 	%rd137, %rd343;
	mov.f64 	%fd184, %fd339;
	ld.global.f64 	%fd185, [%rd332];
	abs.f64 	%fd186, %fd184;
	abs.f64 	%fd187, %fd185;
	setp.lt.f64 	%p37, %fd186, %fd187;
	mov.f64 	%fd339, %fd185;
	mov.u64 	%rd343, %rd333;
	@%p37 bra 	$L__BB9_148;
	setp.lt.f64 	%p38, %fd187, %fd186;
	mov.f64 	%fd339, %fd184;
	mov.u64 	%rd343, %rd137;
	@%p38 bra 	$L__BB9_148;
	setp.lt.s64 	%p39, %rd137, %rd333;
	selp.f64 	%fd339, %fd184, %fd185, %p39;
	min.s64 	%rd343, %rd137, %rd333;
$L__BB9_148:
	add.s32 	%r397, %r397, 256;
	add.s64 	%rd333, %rd333, 256;
	add.s64 	%rd332, %rd332, 2048;
	add.s32 	%r395, %r395, 1;
	setp.ne.s32 	%p40, %r395, 0;
	@%p40 bra 	$L__BB9_145;
$L__BB9_149:
	setp.lt.u32 	%p41, %r22, 768;
	@%p41 bra 	$L__BB9_164;
	add.s32 	%r398, %r397, 512;
$L__BB9_151:
	mov.u32 	%r30, %r398;
	add.s32 	%r50, %r30, -512;
	cvt.u64.u32 	%rd226, %r50;
	add.s64 	%rd227, %rd331, %rd226;
	shl.b64 	%rd228, %rd227, 3;
	add.s64 	%rd145, %rd132, %rd228;
	add.s64 	%rd146, %rd227, %rd196;
	ld.global.f64 	%fd193, [%rd145];
	abs.f64 	%fd194, %fd339;
	abs.f64 	%fd195, %fd193;
	setp.lt.f64 	%p42, %fd194, %fd195;
	mov.f64 	%fd335, %fd193;
	mov.u64 	%rd339, %rd146;
	@%p42 bra 	$L__BB9_154;
	setp.lt.f64 	%p43, %fd195, %fd194;
	mov.f64 	%fd335, %fd339;
	mov.u64 	%rd339, %rd343;
	@%p43 bra 	$L__BB9_154;
	setp.lt.s64 	%p44, %rd343, %rd146;
	selp.f64 	%fd335, %fd339, %fd193, %p44;
	min.s64 	%rd339, %rd343, %rd146;
$L__BB9_154:
	add.s32 	%r51, %r30, -256;
	cvt.u64.u32 	%rd229, %r51;
	add.s64 	%rd230, %rd331, %rd229;
	add.s64 	%rd149, %rd230, %rd196;
	ld.global.f64 	%fd198, [%rd145+2048];
	abs.f64 	%fd199, %fd335;
	abs.f64 	%fd200, %fd198;
	setp.lt.f64 	%p45, %fd199, %fd200;
	mov.f64 	%fd336, %fd198;
	mov.u64 	%rd340, %rd149;
	@%p45 bra 	$L__BB9_157;
	setp.lt.f64 	%p46, %fd200, %fd199;
	mov.f64 	%fd336, %fd335;
	mov.u64 	%rd340, %rd339;
	@%p46 bra 	$L__BB9_157;
	setp.lt.s64 	%p47, %rd339, %rd149;
	selp.f64 	%fd336, %fd335, %fd198, %p47;
	min.s64 	%rd340, %rd339, %rd149;
$L__BB9_157:
	cvt.u64.u32 	%rd231, %r30;
	add.s64 	%rd232, %rd331, %rd231;
	add.s64 	%rd152, %rd232, %rd196;
	ld.global.f64 	%fd203, [%rd145+4096];
	abs.f64 	%fd204, %fd336;
	abs.f64 	%fd205, %fd203;
	setp.lt.f64 	%p48, %fd204, %fd205;
	mov.f64 	%fd337, %fd203;
	mov.u64 	%rd341, %rd152;
	@%p48 bra 	$L__BB9_160;
	setp.lt.f64 	%p49, %fd205, %fd204;
	mov.f64 	%fd337, %fd336;
	mov.u64 	%rd341, %rd340;
	@%p49 bra 	$L__BB9_160;
	setp.lt.s64 	%p50, %rd340, %rd152;
	selp.f64 	%fd337, %fd336, %fd203, %p50;
	min.s64 	%rd341, %rd340, %rd152;
$L__BB9_160:
	add.s32 	%r52, %r30, 256;
	cvt.u64.u32 	%rd233, %r52;
	add.s64 	%rd234, %rd331, %rd233;
	add.s64 	%rd155, %rd234, %rd196;
	ld.global.f64 	%fd208, [%rd145+6144];
	abs.f64 	%fd209, %fd337;
	abs.f64 	%fd210, %fd208;
	setp.lt.f64 	%p51, %fd209, %fd210;
	mov.f64 	%fd339, %fd208;
	mov.u64 	%rd343, %rd155;
	@%p51 bra 	$L__BB9_163;
	setp.lt.f64 	%p52, %fd210, %fd209;
	mov.f64 	%fd339, %fd337;
	mov.u64 	%rd343, %rd341;
	@%p52 bra 	$L__BB9_163;
	setp.lt.s64 	%p53, %rd341, %rd155;
	selp.f64 	%fd339, %fd337, %fd208, %p53;
	min.s64 	%rd343, %rd341, %rd155;
$L__BB9_163:
	add.s32 	%r398, %r30, 1024;
	add.s32 	%r53, %r30, 512;
	setp.lt.s32 	%p54, %r53, %r21;
	@%p54 bra 	$L__BB9_151;
$L__BB9_164:
	// begin inline asm
	mov.u32 %r54, %laneid;
	// end inline asm
	mov.b64 	%rd235, %fd339;
	mov.b64 	{%r56, %r61}, %rd235;
	mov.b32 	%r72, 1;
	mov.b32 	%r73, 31;
	mov.b32 	%r74, -1;
	// begin inline asm
	shfl.sync.down.b32 %r55, %r56, %r72, %r73, %r74;
	// end inline asm
	// begin inline asm
	shfl.sync.down.b32 %r60, %r61, %r72, %r73, %r74;
	// end inline asm
	mov.b64 	%rd236, {%r55, %r60};
	mov.b64 	%fd214, %rd236;
	mov.b64 	{%r66, %r71}, %rd343;
	// begin inline asm
	shfl.sync.down.b32 %r65, %r66, %r72, %r73, %r74;
	// end inline asm
	// begin inline asm
	shfl.sync.down.b32 %r70, %r71, %r72, %r73, %r74;
	// end inline asm
	mov.b64 	%rd159, {%r65, %r70};
	setp.gt.s32 	%p55, %r54, 30;
	mov.f64 	%fd340, %fd339;
	mov.u64 	%rd344, %rd343;
	@%p55 bra 	$L__BB9_168;
	abs.f64 	%fd215, %fd339;
	abs.f64 	%fd216, %fd214;
	setp.lt.f64 	%p56, %fd215, %fd216;
	mov.f64 	%fd340, %fd214;
	mov.u64 	%rd344, %rd159;
	@%p56 bra 	$L__BB9_168;
	setp.lt.f64 	%p57, %fd216, %fd215;
	mov.f64 	%fd340, %fd339;
	mov.u64 	%rd344, %rd343;
	@%p57 bra 	$L__BB9_168;
	setp.lt.s64 	%p58, %rd343, %rd159;
	selp.f64 	%fd340, %fd339, %fd214, %p58;
	min.s64 	%rd344, %rd343, %rd159;
$L__BB9_168:
	mov.b64 	%rd237, %fd340;
	mov.b64 	{%r76, %r81}, %rd237;
	mov.b32 	%r92, 2;
	mov.b32 	%r93, 31;
	mov.b32 	%r94, -1;
	// begin inline asm
	shfl.sync.down.b32 %r75, %r76, %r92, %r93, %r94;
	// end inline asm
	// begin inline asm
	shfl.sync.down.b32 %r80, %r81, %r92, %r93, %r94;
	// end inline asm
	mov.b64 	%rd238, {%r75, %r80};
	mov.b64 	%fd219, %rd238;
	mov.b64 	{%r86, %r91}, %rd344;
	// begin inline asm
	shfl.sync.down.b32 %r85, %r86, %r92, %r93, %r94;
	// end inline asm
	// begin inline asm
	shfl.sync.down.b32 %r90, %r91, %r92, %r93, %r94;
	// end inline asm
	mov.b64 	%rd162, {%r85, %r90};
	setp.gt.s32 	%p59, %r54, 29;
	mov.f64 	%fd341, %fd340;
	mov.u64 	%rd345, %rd344;
	@%p59 bra 	$L__BB9_172;
	abs.f64 	%fd220, %fd340;
	abs.f64 	%fd221, %fd219;
	setp.lt.f64 	%p60, %fd220, %fd221;
	mov.f64 	%fd341, %fd219;
	mov.u64 	%rd345, %rd162;
	@%p60 bra 	$L__BB9_172;
	setp.lt.f64 	%p61, %fd221, %fd220;
	mov.f64 	%fd341, %fd340;
	mov.u64 	%rd345, %rd344;
	@%p61 bra 	$L__BB9_172;
	setp.lt.s64 	%p62, %rd344, %rd162;
	selp.f64 	%fd341, %fd340, %fd219, %p62;
	min.s64 	%rd345, %rd344, %rd162;
$L__BB9_172:
	mov.b64 	%rd239, %fd341;
	mov.b64 	{%r96, %r101}, %rd239;
	mov.b32 	%r112, 4;
	mov.b32 	%r113, 31;
	mov.b32 	%r114, -1;
	// begin inline asm
	shfl.sync.down.b32 %r95, %r96, %r112, %r113, %r114;
	// end inline asm
	// begin inline asm
	shfl.sync.down.b32 %r100, %r101, %r112, %r113, %r114;
	// end inline asm
	mov.b64 	%rd240, {%r95, %r100};
	mov.b64 	%fd224, %rd240;
	mov.b64 	{%r106, %r111}, %rd345;
	// begin inline asm
	shfl.sync.down.b32 %r105, %r106, %r112, %r113, %r114;
	// end inline asm
	// begin inline asm
	shfl.sync.down.b32 %r110, %r111, %r112, %r113, %r114;
	// end inline asm
	mov.b64 	%rd165, {%r105, %r110};
	setp.gt.s32 	%p63, %r54, 27;
	mov.f64 	%fd342, %fd341;
	mov.u64 	%rd346, %rd345;
	@%p63 bra 	$L__BB9_176;
	abs.f64 	%fd225, %fd341;
	abs.f64 	%fd226, %fd224;
	setp.lt.f64 	%p64, %fd225, %fd226;
	mov.f64 	%fd342, %fd224;
	mov.u64 	%rd346, %rd165;
	@%p64 bra 	$L__BB9_176;
	setp.lt.f64 	%p65, %fd226, %fd225;
	mov.f64 	%fd342, %fd341;
	mov.u64 	%rd346, %rd345;
	@%p65 bra 	$L__BB9_176;
	setp.lt.s64 	%p66, %rd345, %rd165;
	selp.f64 	%fd342, %fd341, %fd224, %p66;
	min.s64 	%rd346, %rd345, %rd165;
$L__BB9_176:
	mov.b64 	%rd241, %fd342;
	mov.b64 	{%r116, %r121}, %rd241;
	mov.b32 	%r132, 8;
	mov.b32 	%r133, 31;
	mov.b32 	%r134, -1;
	// begin inline asm
	shfl.sync.down.b32 %r115, %r116, %r132, %r133, %r134;
	// end inline asm
	// begin inline asm
	shfl.sync.down.b32 %r120, %r121, %r132, %r133, %r134;
	// end inline asm
	mov.b64 	%rd242, {%r115, %r120};
	mov.b64 	%fd229, %rd242;
	mov.b64 	{%r126, %r131}, %rd346;
	// begin inline asm
	shfl.sync.down.b32 %r125, %r126, %r132, %r133, %r134;
	// end inline asm
	// begin inline asm
	shfl.sync.down.b32 %r130, %r131, %r132, %r133, %r134;
	// end inline asm
	mov.b64 	%rd168, {%r125, %r130};
	setp.gt.s32 	%p67, %r54, 23;
	mov.f64 	%fd343, %fd342;
	mov.u64 	%rd347, %rd346;
	@%p67 bra 	$L__BB9_180;
	abs.f64 	%fd230, %fd342;
	abs.f64 	%fd231, %fd229;
	setp.lt.f64 	%p68, %fd230, %fd231;
	mov.f64 	%fd343, %fd229;
	mov.u64 	%rd347, %rd168;
	@%p68 bra 	$L__BB9_180;
	setp.lt.f64 	%p69, %fd231, %fd230;
	mov.f64 	%fd343, %fd342;
	mov.u64 	%rd347, %rd346;
	@%p69 bra 	$L__BB9_180;
	setp.lt.s64 	%p70, %rd346, %rd168;
	selp.f64 	%fd343, %fd342, %fd229, %p70;
	min.s64 	%rd347, %rd346, %rd168;
$L__BB9_180:
	mov.b64 	%rd243, %fd343;
	mov.b64 	{%r136, %r141}, %rd243;
	mov.b32 	%r152, 16;
	mov.b32 	%r153, 31;
	mov.b32 	%r154, -1;
	// begin inline asm
	shfl.sync.down.b32 %r135, %r136, %r152, %r153, %r154;
	// end inline asm
	// begin inline asm
	shfl.sync.down.b32 %r140, %r141, %r152, %r153, %r154;
	// end inline asm
	mov.b64 	%rd244, {%r135, %r140};
	mov.b64 	%fd234, %rd244;
	mov.b64 	{%r146, %r151}, %rd347;
	// begin inline asm
	shfl.sync.down.b32 %r145, %r146, %r152, %r153, %r154;
	// end inline asm
	// begin inline asm
	shfl.sync.down.b32 %r150, %r151, %r152, %r153, %r154;
	// end inline asm
	mov.b64 	%rd171, {%r145, %r150};
	setp.gt.s32 	%p71, %r54, 15;
	mov.f64 	%fd351, %fd343;
	mov.u64 	%rd355, %rd347;
	@%p71 bra 	$L__BB9_184;
	abs.f64 	%fd235, %fd343;
	abs.f64 	%fd236, %fd234;
	setp.lt.f64 	%p72, %fd235, %fd236;
	mov.f64 	%fd351, %fd234;
	mov.u64 	%rd355, %rd171;
	@%p72 bra 	$L__BB9_184;
	setp.lt.f64 	%p73, %fd236, %fd235;
	mov.f64 	%fd351, %fd343;
	mov.u64 	%rd355, %rd347;
	@%p73 bra 	$L__BB9_184;
	setp.lt.s64 	%p74, %rd347, %rd171;
	selp.f64 	%fd351, %fd343, %fd234, %p74;
	min.s64 	%rd355, %rd347, %rd171;
$L__BB9_184:
	setp.ne.s32 	%p75, %r54, 0;
	@%p75 bra 	$L__BB9_186;
	shr.u32 	%r155, %r20, 1;
	and.b32  	%r156, %r155, 496;
	mov.u32 	%r157, _ZN6thrust24THRUST_300001_SM_1000_NS8cuda_cub4core6detail5shmemE;
	add.s32 	%r158, %r157, %r156;
	st.shared.f64 	[%r158+8], %fd351;
	st.shared.u64 	[%r158+16], %rd355;
$L__BB9_186:
	bar.sync 	0;
	setp.ne.s32 	%p76, %r20, 0;
	@%p76 bra 	$L__BB9_208;
	ld.shared.f64 	%fd239, [_ZN6thrust24THRUST_300001_SM_1000_NS8cuda_cub4core6detail5shmemE+24];
	ld.shared.u64 	%rd174, [_ZN6thrust24THRUST_300001_SM_1000_NS8cuda_cub4core6detail5shmemE+32];
	abs.f64 	%fd240, %fd351;
	abs.f64 	%fd241, %fd239;
	setp.lt.f64 	%p77, %fd240, %fd241;
	mov.f64 	%fd345, %fd239;
	mov.u64 	%rd349, %rd174;
	@%p77 bra 	$L__BB9_190;
	setp.lt.f64 	%p78, %fd241, %fd240;
	mov.f64 	%fd345, %fd351;
	mov.u64 	%rd349, %rd355;
	@%p78 bra 	$L__BB9_190;
	setp.lt.s64 	%p79, %rd355, %rd174;
	selp.f64 	%fd345, %fd351, %fd239, %p79;
	min.s64 	%rd349, %rd355, %rd174;
$L__BB9_190:
	ld.shared.f64 	%fd244, [_ZN6thrust24THRUST_300001_SM_1000_NS8cuda_cub4core6detail5shmemE+40];
	ld.shared.u64 	%rd177, [_ZN6thrust24THRUST_300001_SM_1000_NS8cuda_cub4core6detail5shmemE+48];
	abs.f64 	%fd245, %fd345;
	abs.f64 	%fd246, %fd244;
	setp.lt.f64 	%p80, %fd245, %fd246;
	mov.f64 	%fd346, %fd244;
	mov.u64 	%rd350, %rd177;
	@%p80 bra 	$L__BB9_193;
	setp.lt.f64 	%p81, %fd246, %fd245;
	mov.f64 	%fd346, %fd345;
	mov.u64 	%rd350, %rd349;
	@%p81 bra 	$L__BB9_193;
	setp.lt.s64 	%p82, %rd349, %rd177;
	selp.f64 	%fd346, %fd345, %fd244, %p82;
	min.s64 	%rd350, %rd349, %rd177;
$L__BB9_193:
	ld.shared.f64 	%fd249, [_ZN6thrust24THRUST_300001_SM_1000_NS8cuda_cub4core6detail5shmemE+56];
	ld.shared.u64 	%rd180, [_ZN6thrust24THRUST_300001_SM_1000_NS8cuda_cub4core6detail5shmemE+64];
	abs.f64 	%fd250, %fd346;
	abs.f64 	%fd251, %fd249;
	setp.lt.f64 	%p83, %fd250, %fd251;
	mov.f64 	%fd347, %fd249;
	mov.u64 	%rd351, %rd180;
	@%p83 bra 	$L__BB9_196;
	setp.lt.f64 	%p84, %fd251, %fd250;
	mov.f64 	%fd347, %fd346;
	mov.u64 	%rd351, %rd350;
	@%p84 bra 	$L__BB9_196;
	setp.lt.s64 	%p85, %rd350, %rd180;
	selp.f64 	%fd347, %fd346, %fd249, %p85;
	min.s64 	%rd351, %rd350, %rd180;
$L__BB9_196:
	ld.shared.f64 	%fd254, [_ZN6thrust24THRUST_300001_SM_1000_NS8cuda_cub4core6detail5shmemE+72];
	ld.shared.u64 	%rd183, [_ZN6thrust24THRUST_300001_SM_1000_NS8cuda_cub4core6detail5shmemE+80];
	abs.f64 	%fd255, %fd347;
	abs.f64 	%fd256, %fd254;
	setp.lt.f64 	%p86, %fd255, %fd256;
	mov.f64 	%fd348, %fd254;
	mov.u64 	%rd352, %rd183;
	@%p86 bra 	$L__BB9_199;
	setp.lt.f64 	%p87, %fd256, %fd255;
	mov.f64 	%fd348, %fd347;
	mov.u64 	%rd352, %rd351;
	@%p87 bra 	$L__BB9_199;
	setp.lt.s64 	%p88, %rd351, %rd183;
	selp.f64 	%fd348, %fd347, %fd254, %p88;
	min.s64 	%rd352, %rd351, %rd183;
$L__BB9_199:
	ld.shared.f64 	%fd259, [_ZN6thrust24THRUST_300001_SM_1000_NS8cuda_cub4core6detail5shmemE+88];
	ld.shared.u64 	%rd186, [_ZN6thrust24THRUST_300001_SM_1000_NS8cuda_cub4core6detail5shmemE+96];
	abs.f64 	%fd260, %fd348;
	abs.f64 	%fd261, %fd259;
	setp.lt.f64 	%p89, %fd260, %fd261;
	mov.f64 	%fd349, %fd259;
	mov.u64 	%rd353, %rd186;
	@%p89 bra 	$L__BB9_202;
	setp.lt.f64 	%p90, %fd261, %fd260;
	mov.f64 	%fd349, %fd348;
	mov.u64 	%rd353, %rd352;
	@%p90 bra 	$L__BB9_202;
	setp.lt.s64 	%p91, %rd352, %rd186;
	selp.f64 	%fd349, %fd348, %fd259, %p91;
	min.s64 	%rd353, %rd352, %rd186;
$L__BB9_202:
	ld.shared.f64 	%fd264, [_ZN6thrust24THRUST_300001_SM_1000_NS8cuda_cub4core6detail5shmemE+104];
	ld.shared.u64 	%rd189, [_ZN6thrust24THRUST_300001_SM_1000_NS8cuda_cub4core6detail5shmemE+112];
	abs.f64 	%fd265, %fd349;
	abs.f64 	%fd266, %fd264;
	setp.lt.f64 	%p92, %fd265, %fd266;
	mov.f64 	%fd350, %fd264;
	mov.u64 	%rd354, %rd189;
	@%p92 bra 	$L__BB9_205;
	setp.lt.f64 	%p93, %fd266, %fd265;
	mov.f64 	%fd350, %fd349;
	mov.u64 	%rd354, %rd353;
	@%p93 bra 	$L__BB9_205;
	setp.lt.s64 	%p94, %rd353, %rd189;
	selp.f64 	%fd350, %fd349, %fd264, %p94;
	min.s64 	%rd354, %rd353, %rd189;
$L__BB9_205:
	ld.shared.f64 	%fd269, [_ZN6thrust24THRUST_300001_SM_1000_NS8cuda_cub4core6detail5shmemE+120];
	ld.shared.u64 	%rd192, [_ZN6thrust24THRUST_300001_SM_1000_NS8cuda_cub4core6detail5shmemE+128];
	abs.f64 	%fd270, %fd350;
	abs.f64 	%fd271, %fd269;
	setp.lt.f64 	%p95, %fd270, %fd271;
	mov.u64 	%rd355, %rd192;
	mov.f64 	%fd351, %fd269;
	@%p95 bra 	$L__BB9_208;
	setp.lt.f64 	%p96, %fd271, %fd270;
	mov.u64 	%rd355, %rd354;
	mov.f64 	%fd351, %fd350;
	@%p96 bra 	$L__BB9_208;
	setp.lt.s64 	%p97, %rd354, %rd192;
	selp.f64 	%fd351, %fd350, %fd269, %p97;
	min.s64 	%rd355, %rd354, %rd192;
$L__BB9_208:
	mov.u32 	%r389, %tid.x;
	setp.ne.s32 	%p214, %r389, 0;
	@%p214 bra 	$L__BB9_210;
	ld.param.u64 	%rd286, [_ZN6thrust24THRUST_300001_SM_1000_NS8cuda_cub4core6detail13_kernel_agentINS1_8__reduce11ReduceAgentINS0_12zip_iteratorIN4cuda3std3__45tupleIJNS0_10device_ptrIdEENS0_17counting_iteratorIlNS0_11use_defaultESF_SF_EEEEEEEPNSB_IJdlEEESJ_lNS1_9__extrema9arg_max_fIdl10comparatorEEEEJSI_SK_lN3cub18CUB_300001_SM_100013GridEvenShareIlEENSR_9GridQueueIyEESO_EEEvDpT0__param_1];
	cvta.to.global.u64 	%rd283, %rd286;
	mul.wide.u32 	%rd284, %r1, 16;
	add.s64 	%rd285, %rd283, %rd284;
	st.global.f64 	[%rd285], %fd351;
	st.global.u64 	[%rd285+8], %rd355;
$L__BB9_210:
	ret;

}
	// .globl	_ZN6thrust24THRUST_300001_SM_1000_NS8cuda_cub4core6detail13_kernel_agentINS1_8__reduce10DrainAgentIlEEJN3cub18CUB_300001_SM_10009GridQueueIyEElEEEvDpT0_
.visible .entry _ZN6thrust24THRUST_300001_SM_1000_NS8cuda_cub4core6detail13_kernel_agentINS1_8__reduce10DrainAgentIlEEJN3cub18CUB_300001_SM_10009GridQueueIyEElEEEvDpT0_(
	.param .align 8 .b8 _ZN6thrust24THRUST_300001_SM_1000_NS8cuda_cub4core6detail13_kernel_agentINS1_8__reduce10DrainAgentIlEEJN3cub18CUB_300001_SM_10009GridQueueIyEElEEEvDpT0__param_0[8],
	.param .u64 _ZN6thrust24THRUST_300001_SM_1000_NS8cuda_cub4core6detail13_kernel_agentINS1_8__reduce10DrainAgentIlEEJN3cub18CUB_300001_SM_10009GridQueueIyEElEEEvDpT0__param_1
)
.maxntid 1
{
	.reg .b64 	%rd<5>;

	ld.param.u64 	%rd1, [_ZN6thrust24THRUST_300001_SM_1000_NS8cuda_cub4core6detail13_kernel_agentINS1_8__reduce10DrainAgentIlEEJN3cub18CUB_300001_SM_10009GridQueueIyEElEEEvDpT0__param_0];
	ld.param.u64 	%rd2, [_ZN6thrust24THRUST_300001_SM_1000_NS8cuda_cub4core6detail13_kernel_agentINS1_8__reduce10DrainAgentIlEEJN3cub18CUB_300001_SM_10009GridQueueIyEElEEEvDpT0__param_1];
	cvta.to.global.u64 	%rd3, %rd1;
	st.global.u64 	[%rd3], %rd2;
	mov.b64 	%rd4, 0;
	st.global.u64 	[%rd3+8], %rd4;
	ret;

}
	// .globl	_ZN6thrust24THRUST_300001_SM_1000_NS8cuda_cub4core6detail13_kernel_agentINS1_8__reduce11ReduceAgentIPN4cuda3std3__45tupleIJdlEEESC_SB_lNS1_9__extrema9arg_max_fIdl10comparatorEEEEJSC_SC_iSG_EEEvDpT0_
.visible .entry _ZN6thrust24THRUST_300001_SM_1000_NS8cuda_cub4core6detail13_kernel_agentINS1_8__reduce11ReduceAgentIPN4cuda3std3__45tupleIJdlEEESC_SB_lNS1_9__extrema9arg_max_fIdl10comparatorEEEEJSC_SC_iSG_EEEvDpT0_(
	.param .u64 .ptr .align 1 _ZN6thrust24THRUST_300001_SM_1000_NS8cuda_cub4core6detail13_kernel_agentINS1_8__reduce11ReduceAgentIPN4cuda3std3__45tupleIJdlEEESC_SB_lNS1_9__extrema9arg_max_fIdl10comparatorEEEEJSC_SC_iSG_EEEvDpT0__param_0,
	.param .u64 .ptr .align 1 _ZN6thrust24THRUST_300001_SM_1000_NS8cuda_cub4core6detail13_kernel_agentINS1_8__reduce11ReduceAgentIPN4cuda3std3__45tupleIJdlEEESC_SB_lNS1_9__extrema9arg_max_fIdl10comparatorEEEEJSC_SC_iSG_EEEvDpT0__param_1,
	.param .u32 _ZN6thrust24THRUST_300001_SM_1000_NS8cuda_cub4core6detail13_kernel_agentINS1_8__reduce11ReduceAgentIPN4cuda3std3__45tupleIJdlEEESC_SB_lNS1_9__extrema9arg_max_fIdl10comparatorEEEEJSC_SC_iSG_EEEvDpT0__param_2,
	.param .align 1 .b8 _ZN6thrust24THRUST_300001_SM_1000_NS8cuda_cub4core6detail13_kernel_agentINS1_8__reduce11ReduceAgentIPN4cuda3std3__45tupleIJdlEEESC_SB_lNS1_9__extrema9arg_max_fIdl10comparatorEEEEJSC_SC_iSG_EEEvDpT0__param_3[1]
)
.maxntid 256
{
	.reg .pred 	%p<264>;
	.reg .b32 	%r<374>;
	.reg .b64 	%rd<509>;
	.reg .b64 	%fd<423>;

	ld.param.u64 	%rd236, [_ZN6thrust24THRUST_300001_SM_1000_NS8cuda_cub4core6detail13_kernel_agentINS1_8__reduce11ReduceAgentIPN4cuda3std3__45tupleIJdlEEESC_SB_lNS1_9__extrema9arg_max_fIdl10comparatorEEEEJSC_SC_iSG_EEEvDpT0__param_0];
	ld.param.u32 	%r29, [_ZN6thrust24THRUST_300001_SM_1000_NS8cuda_cub4core6detail13_kernel_agentINS1_8__reduce11ReduceAgentIPN4cuda3std3__45tupleIJdlEEESC_SB_lNS1_9__extrema9arg_max_fIdl10comparatorEEEEJSC_SC_iSG_EEEvDpT0__param_2];
	cvt.s64.s32 	%rd1, %r29;
	setp.eq.s32 	%p1, %r29, 0;
	@%p1 bra 	$L__BB11_234;
	setp.gt.s32 	%p2, %r29, 1279;
	@%p2 bra 	$L__BB11_121;
	mov.u32 	%r1, %tid.x;
	setp.ge.s32 	%p147, %r1, %r29;
	mov.f64 	%fd354, 0d0000000000000000;
	mov.b64 	%rd432, 0;
	mov.u32 	%r368, %r1;
	@%p147 bra 	$L__BB11_4;
	mul.wide.u32 	%rd376, %r1, 16;
	add.s64 	%rd373, %rd236, %rd376;
	// begin inline asm
	ld.global.nc.u64 %rd372, [%rd373];
	// end inline asm
	add.s64 	%rd375, %rd373, 8;
	// begin inline asm
	ld.global.nc.u64 %rd432, [%rd375];
	// end inline asm
	mov.b64 	%fd354, %rd372;
	add.s32 	%r368, %r1, 256;
$L__BB11_4:
	setp.ge.s32 	%p148, %r368, %r29;
	@%p148 bra 	$L__BB11_25;
	not.b32 	%r141, %r368;
	add.s32 	%r4, %r29, %r141;
	and.b32  	%r142, %r4, 768;
	setp.eq.s32 	%p149, %r142, 768;
	@%p149 bra 	$L__BB11_11;
	mul.wide.u32 	%rd378, %r368, 16;
	add.s64 	%rd423, %rd236, %rd378;
	shr.u32 	%r143, %r4, 8;
	add.s32 	%r144, %r143, 1;
	and.b32  	%r145, %r144, 3;
	neg.s32 	%r366, %r145;
$L__BB11_7:
	.pragma "nounroll";
	mov.u64 	%rd6, %rd432;
	mov.f64 	%fd3, %fd354;
	// begin inline asm
	ld.global.nc.u64 %rd379, [%rd423];
	// end inline asm
	add.s64 	%rd382, %rd423, 8;
	// begin inline asm
	ld.global.nc.u64 %rd381, [%rd382];
	// end inline asm
	mov.b64 	%fd4, %rd379;
	abs.f64 	%fd5, %fd3;
	abs.f64 	%fd6, %fd4;
	setp.lt.f64 	%p150, %fd5, %fd6;
	mov.u64 	%rd432, %rd381;
	mov.f64 	%fd354, %fd4;
	@%p150 bra 	$L__BB11_10;
	setp.lt.f64 	%p151, %fd6, %fd5;
	mov.u64 	%rd432, %rd6;
	mov.f64 	%fd354, %fd3;
	@%p151 bra 	$L__BB11_10;
	setp.lt.s64 	%p152, %rd6, %rd381;
	min.s64 	%rd432, %rd6, %rd381;
	selp.f64 	%fd354, %fd3, %fd4, %p152;
$L__BB11_10:
	add.s32 	%r368, %r368, 256;
	add.s64 	%rd423, %rd423, 4096;
	add.s32 	%r366, %r366, 1;
	setp.ne.s32 	%p153, %r366, 0;
	@%p153 bra 	$L__BB11_7;
$L__BB11_11:
	setp.lt.u32 	%p154, %r4, 768;
	@%p154 bra 	$L__BB11_25;
$L__BB11_12:
	mul.wide.s32 	%rd387, %r368, 16;
	add.s64 	%rd384, %rd236, %rd387;
	// begin inline asm
	ld.global.nc.u64 %rd383, [%rd384];
	// end inline asm
	add.s64 	%rd386, %rd384, 8;
	// begin inline asm
	ld.global.nc.u64 %rd385, [%rd386];
	// end inline asm
	mov.b64 	%fd12, %rd383;
	abs.f64 	%fd13, %fd354;
	abs.f64 	%fd14, %fd12;
	setp.lt.f64 	%p155, %fd13, %fd14;
	mov.u64 	%rd429, %rd385;
	mov.f64 	%fd351, %fd12;
	@%p155 bra 	$L__BB11_15;
	setp.lt.f64 	%p156, %fd14, %fd13;
	mov.u64 	%rd429, %rd432;
	mov.f64 	%fd351, %fd354;
	@%p156 bra 	$L__BB11_15;
	setp.lt.s64 	%p157, %rd432, %rd385;
	min.s64 	%rd429, %rd432, %rd385;
	selp.f64 	%fd351, %fd354, %fd12, %p157;
$L__BB11_15:
	add.s64 	%rd389, %rd384, 4096;
	// begin inline asm
	ld.global.nc.u64 %rd388, [%rd389];
	// end inline asm
	add.s64 	%rd391, %rd384, 4104;
	// begin inline asm
	ld.global.nc.u64 %rd390, [%rd391];
	// end inline asm
	mov.b64 	%fd17, %rd388;
	abs.f64 	%fd18, %fd351;
	abs.f64 	%fd19, %fd17;
	setp.lt.f64 	%p158, %fd18, %fd19;
	mov.u64 	%rd430, %rd390;
	mov.f64 	%fd352, %fd17;
	@%p158 bra 	$L__BB11_18;
	setp.lt.f64 	%p159, %fd19, %fd18;
	mov.u64 	%rd430, %rd429;
	mov.f64 	%fd352, %fd351;
	@%p159 bra 	$L__BB11_18;
	setp.lt.s64 	%p160, %rd429, %rd390;
	min.s64 	%rd430, %rd429, %rd390;
	selp.f64 	%fd352, %fd351, %fd17, %p160;
$L__BB11_18:
	add.s64 	%rd393, %rd384, 8192;
	// begin inline asm
	ld.global.nc.u64 %rd392, [%rd393];
	// end inline asm
	add.s64 	%rd395, %rd384, 8200;
	// begin inline asm
	ld.global.nc.u64 %rd394, [%rd395];
	// end inline asm
	mov.b64 	%fd22, %rd392;
	abs.f64 	%fd23, %fd352;
	abs.f64 	%fd24, %fd22;
	setp.lt.f64 	%p161, %fd23, %fd24;
	mov.u64 	%rd431, %rd394;
	mov.f64 	%fd353, %fd22;
	@%p161 bra 	$L__BB11_21;
	setp.lt.f64 	%p162, %fd24, %fd23;
	mov.u64 	%rd431, %rd430;
	mov.f64 	%fd353, %fd352;
	@%p162 bra 	$L__BB11_21;
	setp.lt.s64 	%p163, %rd430, %rd394;
	min.s64 	%rd431, %rd430, %rd394;
	selp.f64 	%fd353, %fd352, %fd22, %p163;
$L__BB11_21:
	add.s64 	%rd397, %rd384, 12288;
	// begin inline asm
	ld.global.nc.u64 %rd396, [%rd397];
	// end inline asm
	add.s64 	%rd399, %rd384, 12296;
	// begin inline asm
	ld.global.nc.u64 %rd398, [%rd399];
	// end inline asm
	mov.b64 	%fd27, %rd396;
	abs.f64 	%fd28, %fd353;
	abs.f64 	%fd29, %fd27;
	setp.lt.f64 	%p164, %fd28, %fd29;
	mov.u64 	%rd432, %rd398;
	mov.f64 	%fd354, %fd27;
	@%p164 bra 	$L__BB11_24;
	setp.lt.f64 	%p165, %fd29, %fd28;
	mov.u64 	%rd432, %rd431;
	mov.f64 	%fd354, %fd353;
	@%p165 bra 	$L__BB11_24;
	setp.lt.s64 	%p166, %rd431, %rd398;
	min.s64 	%rd432, %rd431, %rd398;
	selp.f64 	%fd354, %fd353, %fd27, %p166;
$L__BB11_24:
	add.s32 	%r368, %r368, 1024;
	setp.lt.s32 	%p167, %r368, %r29;
	@%p167 bra 	$L__BB11_12;
$L__BB11_25:
	setp.lt.s32 	%p168, %r29, 256;
	@%p168 bra 	$L__BB11_70;
	// begin inline asm
	mov.u32 %r259, %laneid;
	// end inline asm
	mov.b64 	%rd410, %fd354;
	mov.b64 	{%r261, %r266}, %rd410;
	mov.b32 	%r277, 1;
	mov.b32 	%r278, 31;
	mov.b32 	%r279, -1;
	// begin inline asm
	shfl.sync.down.b32 %r260, %r261, %r277, %r278, %r279;
	// end inline asm
	// begin inline asm
	shfl.sync.down.b32 %r265, %r266, %r277, %r278, %r279;
	// end inline asm
	mov.b64 	%rd411, {%r260, %r265};
	mov.b64 	%fd33, %rd411;
	mov.b64 	{%r271, %r276}, %rd432;
	// begin inline asm
	shfl.sync.down.b32 %r270, %r271, %r277, %r278, %r279;
	// end inline asm
	// begin inline asm
	shfl.sync.down.b32 %r275, %r276, %r277, %r278, %r279;
	// end inline asm
	mov.b64 	%rd28, {%r270, %r275};
	setp.gt.s32 	%p220, %r259, 30;
	mov.u64 	%rd434, %rd432;
	mov.f64 	%fd356, %fd354;
	@%p220 bra 	$L__BB11_30;
	abs.f64 	%fd34, %fd354;
	abs.f64 	%fd35, %fd33;
	setp.lt.f64 	%p221, %fd34, %fd35;
	mov.u64 	%rd434, %rd28;
	mov.f64 	%fd356, %fd33;
	@%p221 bra 	$L__BB11_30;
	setp.lt.f64 	%p222, %fd35, %fd34;
	mov.u64 	%rd434, %rd432;
	mov.f64 	%fd356, %fd354;
	@%p222 bra 	$L__BB11_30;
	setp.lt.s64 	%p223, %rd432, %rd28;
	min.s64 	%rd434, %rd432, %rd28;
	selp.f64 	%fd356, %fd354, %fd33, %p223;
$L__BB11_30:
	mov.b64 	%rd412, %fd356;
	mov.b64 	{%r281, %r286}, %rd412;
	mov.b32 	%r297, 2;
	mov.b32 	%r298, 31;
	mov.b32 	%r299, -1;
	// begin inline asm
	shfl.sync.down.b32 %r280, %r281, %r297, %r298, %r299;
	// end inline asm
	// begin inline asm
	shfl.sync.down.b32 %r285, %r286, %r297, %r298, %r299;
	// end inline asm
	mov.b64 	%rd413, {%r280, %r285};
	mov.b64 	%fd38, %rd413;
	mov.b64 	{%r291, %r296}, %rd434;
	// begin inline asm
	shfl.sync.down.b32 %r290, %r291, %r297, %r298, %r299;
	// end inline asm
	// begin inline asm
	shfl.sync.down.b32 %r295, %r296, %r297, %r298, %r299;
	// end inline asm
	mov.b64 	%rd31, {%r290, %r295};
	setp.gt.s32 	%p224, %r259, 29;
	mov.u64 	%rd435, %rd434;
	mov.f64 	%fd357, %fd356;
	@%p224 bra 	$L__BB11_34;
	abs.f64 	%fd39, %fd356;
	abs.f64 	%fd40, %fd38;
	setp.lt.f64 	%p225, %fd39, %fd40;
	mov.u64 	%rd435, %rd31;
	mov.f64 	%fd357, %fd38;
	@%p225 bra 	$L__BB11_34;
	setp.lt.f64 	%p226, %fd40, %fd39;
	mov.u64 	%rd435, %rd434;
	mov.f64 	%fd357, %fd356;
	@%p226 bra 	$L__BB11_34;
	setp.lt.s64 	%p227, %rd434, %rd31;
	min.s64 	%rd435, %rd434, %rd31;
	selp.f64 	%fd357, %fd356, %fd38, %p227;
$L__BB11_34:
	mov.b64 	%rd414, %fd357;
	mov.b64 	{%r301, %r306}, %rd414;
	mov.b32 	%r317, 4;
	mov.b32 	%r318, 31;
	mov.b32 	%r319, -1;
	// begin inline asm
	shfl.sync.down.b32 %r300, %r301, %r317, %r318, %r319;
	// end inline asm
	// begin inline asm
	shfl.sync.down.b32 %r305, %r306, %r317, %r318, %r319;
	// end inline asm
	mov.b64 	%rd415, {%r300, %r305};
	mov.b64 	%fd43, %rd415;
	mov.b64 	{%r311, %r316}, %rd435;
	// begin inline asm
	shfl.sync.down.b32 %r310, %r311, %r317, %r318, %r319;
	// end inline asm
	// begin inline asm
	shfl.sync.down.b32 %r315, %r316, %r317, %r318, %r319;
	// end inline asm
	mov.b64 	%rd34, {%r310, %r315};
	setp.gt.s32 	%p228, %r259, 27;
	mov.u64 	%rd436, %rd435;
	mov.f64 	%fd358, %fd357;
	@%p228 bra 	$L__BB11_38;
	abs.f64 	%fd44, %fd357;
	abs.f64 	%fd45, %fd43;
	setp.lt.f64 	%p229, %fd44, %fd45;
	mov.u64 	%rd436, %rd34;
	mov.f64 	%fd358, %fd43;
	@%p229 bra 	$L__BB11_38;
	setp.lt.f64 	%p230, %fd45, %fd44;
	mov.u64 	%rd436, %rd435;
	mov.f64 	%fd358, %fd357;
	@%p230 bra 	$L__BB11_38;
	setp.lt.s64 	%p231, %rd435, %rd34;
	min.s64 	%rd436, %rd435, %rd34;
	selp.f64 	%fd358, %fd357, %fd43, %p231;
$L__BB11_38:
	mov.b64 	%rd416, %fd358;
	mov.b64 	{%r321, %r326}, %rd416;
	mov.b32 	%r337, 8;
	mov.b32 	%r338, 31;
	mov.b32 	%r339, -1;
	// begin inline asm
	shfl.sync.down.b32 %r320, %r321, %r337, %r338, %r339;
	// end inline asm
	// begin inline asm
	shfl.sync.down.b32 %r325, %r326, %r337, %r338, %r339;
	// end inline asm
	mov.b64 	%rd417, {%r320, %r325};
	mov.b64 	%fd48, %rd417;
	mov.b64 	{%r331, %r336}, %rd436;
	// begin inline asm
	shfl.sync.down.b32 %r330, %r331, %r337, %r338, %r339;
	// end inline asm
	// begin inline asm
	shfl.sync.down.b32 %r335, %r336, %r337, %r338, %r339;
	// end inline asm
	mov.b64 	%rd37, {%r330, %r335};
	setp.gt.s32 	%p232, %r259, 23;
	mov.u64 	%rd437, %rd436;
	mov.f64 	%fd359, %fd358;
	@%p232 bra 	$L__BB11_42;
	abs.f64 	%fd49, %fd358;
	abs.f64 	%fd50, %fd48;
	setp.lt.f64 	%p233, %fd49, %fd50;
	mov.u64 	%rd437, %rd37;
	mov.f64 	%fd359, %fd48;
	@%p233 bra 	$L__BB11_42;
	setp.lt.f64 	%p234, %fd50, %fd49;
	mov.u64 	%rd437, %rd436;
	mov.f64 	%fd359, %fd358;
	@%p234 bra 	$L__BB11_42;
	setp.lt.s64 	%p235, %rd436, %rd37;
	min.s64 	%rd437, %rd436, %rd37;
	selp.f64 	%fd359, %fd358, %fd48, %p235;
$L__BB11_42:
	mov.b64 	%rd418, %fd359;
	mov.b64 	{%r341, %r346}, %rd418;
	mov.b32 	%r357, 16;
	mov.b32 	%r358, 31;
	mov.b32 	%r359, -1;
	// begin inline asm
	shfl.sync.down.b32 %r340, %r341, %r357, %r358, %r359;
	// end inline asm
	// begin inline asm
	shfl.sync.down.b32 %r345, %r346, %r357, %r358, %r359;
	// end inline asm
	mov.b64 	%rd419, {%r340, %r345};
	mov.b64 	%fd53, %rd419;
	mov.b64 	{%r351, %r356}, %rd437;
	// begin inline asm
	shfl.sync.down.b32 %r350, %r351, %r357, %r358, %r359;
	// end inline asm
	// begin inline asm
	shfl.sync.down.b32 %r355, %r356, %r357, %r358, %r359;
	// end inline asm
	mov.b64 	%rd40, {%r350, %r355};
	setp.gt.s32 	%p236, %r259, 15;
	mov.u64 	%rd508, %rd437;
	mov.f64 	%fd422, %fd359;
	@%p236 bra 	$L__BB11_46;
	abs.f64 	%fd54, %fd359;
	abs.f64 	%fd55, %fd53;
	setp.lt.f64 	%p237, %fd54, %fd55;
	mov.u64 	%rd508, %rd40;
	mov.f64 	%fd422, %fd53;
	@%p237 bra 	$L__BB11_46;
	setp.lt.f64 	%p238, %fd55, %fd54;
	mov.u64 	%rd508, %rd437;
	mov.f64 	%fd422, %fd359;
	@%p238 bra 	$L__BB11_46;
	setp.lt.s64 	%p239, %rd437, %rd40;
	min.s64 	%rd508, %rd437, %rd40;
	selp.f64 	%fd422, %fd359, %fd53, %p239;
$L__BB11_46:
	setp.ne.s32 	%p240, %r259, 0;
	@%p240 bra 	$L__BB11_48;
	shr.u32 	%r360, %r1, 1;
	and.b32  	%r361, %r360, 496;
	mov.u32 	%r362, _ZN6thrust24THRUST_300001_SM_1000_NS8cuda_cub4core6detail5shmemE;
	add.s32 	%r363, %r362, %r361;
	st.shared.f64 	[%r363+8], %fd422;
	st.shared.u64 	[%r363+16], %rd508;
$L__BB11_48:
	bar.sync 	0;
	setp.ne.s32 	%p241, %r1, 0;
	@%p241 bra 	$L__BB11_232;
	ld.shared.f64 	%fd58, [_ZN6thrust24THRUST_300001_SM_1000_NS8cuda_cub4core6detail5shmemE+24];
	ld.shared.u64 	%rd43, [_ZN6thrust24THRUST_300001_SM_1000_NS8cuda_cub4core6detail5shmemE+32];
	abs.f64 	%fd59, %fd422;
	abs.f64 	%fd60, %fd58;
	setp.lt.f64 	%p242, %fd59, %fd60;
	mov.u64 	%rd439, %rd43;
	mov.f64 	%fd361, %fd58;
	@%p242 bra 	$L__BB11_52;
	setp.lt.f64 	%p243, %fd60, %fd59;
	mov.u64 	%rd439, %rd508;
	mov.f64 	%fd361, %fd422;
	@%p243 bra 	$L__BB11_52;
	setp.lt.s64 	%p244, %rd508, %rd43;
	min.s64 	%rd439, %rd508, %rd43;
	selp.f64 	%fd361, %fd422, %fd58, %p244;
$L__BB11_52:
	ld.shared.f64 	%fd63, [_ZN6thrust24THRUST_300001_SM_1000_NS8cuda_cub4core6detail5shmemE+40];
	ld.shared.u64 	%rd46, [_ZN6thrust24THRUST_300001_SM_1000_NS8cuda_cub4core6detail5shmemE+48];
	abs.f64 	%fd64, %fd361;
	abs.f64 	%fd65, %fd63;
	setp.lt.f64 	%p245, %fd64, %fd65;
	mov.u64 	%rd440, %rd46;
	mov.f64 	%fd362, %fd63;
	@%p245 bra 	$L__BB11_55;
	setp.lt.f64 	%p246, %fd65, %fd64;
	mov.u64 	%rd440, %rd439;
	mov.f64 	%fd362, %fd361;
	@%p246 bra 	$L__BB11_55;
	setp.lt.s64 	%p247, %rd439, %rd46;
	min.s64 	%rd440, %rd439, %rd46;
	selp.f64 	%fd362, %fd361, %fd63, %p247;
$L__BB11_55:
	ld.shared.f64 	%fd68, [_ZN6thrust24THRUST_300001_SM_1000_NS8cuda_cub4core6detail5shmemE+56];
	ld.shared.u64 	%rd49, [_ZN6thrust24THRUST_300001_SM_1000_NS8cuda_cub4core6detail5shmemE+64];
	abs.f64 	%fd69, %fd362;
	abs.f64 	%fd70, %fd68;
	setp.lt.f64 	%p248, %fd69, %fd70;
	mov.u64 	%rd441, %rd49;
	mov.f64 	%fd363, %fd68;
	@%p248 bra 	$L__BB11_58;
	setp.lt.f64 	%p249, %fd70, %fd69;
	mov.u64 	%rd441, %rd440;
	mov.f64 	%fd363, %fd362;
	@%p249 bra 	$L__BB11_58;
	setp.lt.s64 	%p250, %rd440, %rd49;
	min.s64 	%rd441, %rd440, %rd49;
	selp.f64 	%fd363, %fd362, %fd68, %p250;
$L__BB11_58:
	ld.shared.f64 	%fd73, [_ZN6thrust24THRUST_300001_SM_1000_NS8cuda_cub4core6detail5shmemE+72];
	ld.shared.u64 	%rd52, [_ZN6thrust24THRUST_300001_SM_1000_NS8cuda_cub4core6detail5shmemE+80];
	abs.f64 	%fd74, %fd363;
	abs.f64 	%fd75, %fd73;
	setp.lt.f64 	%p251, %fd74, %fd75;
	mov.u64 	%rd442, %rd52;
	mov.f64 	%fd364, %fd73;
	@%p251 bra 	$L__BB11_61;
	setp.lt.f64 	%p252, %fd75, %fd74;
	mov.u64 	%rd442, %rd441;
	mov.f64 	%fd364, %fd363;
	@%p252 bra 	$L__BB11_61;
	setp.lt.s64 	%p253, %rd441, %rd52;
	min.s64 	%rd442, %rd441, %rd52;
	selp.f64 	%fd364, %fd363, %fd73, %p253;
$L__BB11_61:
	ld.shared.f64 	%fd78, [_ZN6thrust24THRUST_300001_SM_1000_NS8cuda_cub4core6detail5shmemE+88];
	ld.shared.u64 	%rd55, [_ZN6thrust24THRUST_300001_SM_1000_NS8cuda_cub4core6detail5shmemE+96];
	abs.f64 	%fd79, %fd364;
	abs.f64 	%fd80, %fd78;
	setp.lt.f64 	%p254, %fd79, %fd80;
	mov.u64 	%rd443, %rd55;
	mov.f64 	%fd365, %fd78;
	@%p254 bra 	$L__BB11_64;
	setp.lt.f64 	%p255, %fd80, %fd79;
	mov.u64 	%rd443, %rd442;
	mov.f64 	%fd365, %fd364;
	@%p255 bra 	$L__BB11_64;
	setp.lt.s64 	%p256, %rd442, %rd55;
	min.s64 	%rd443, %rd442, %rd55;
	selp.f64 	%fd365, %fd364, %fd78, %p256;
$L__BB11_64:
	ld.shared.f64 	%fd83, [_ZN6thrust24THRUST_300001_SM_1000_NS8cuda_cub4core6detail5shmemE+104];
	ld.shared.u64 	%rd58, [_ZN6thrust24THRUST_300001_SM_1000_NS8cuda_cub4core6detail5shmemE+112];
	abs.f64 	%fd84, %fd365;
	abs.f64 	%fd85, %fd83;
	setp.lt.f64 	%p257, %fd84, %fd85;
	mov.u64 	%rd444, %rd58;
	mov.f64 	%fd366, %fd83;
	@%p257 bra 	$L__BB11_67;
	setp.lt.f64 	%p258, %fd85, %fd84;
	mov.u64 	%rd444, %rd443;
	mov.f64 	%fd366, %fd365;
	@%p258 bra 	$L__BB11_67;
	setp.lt.s64 	%p259, %rd443, %rd58;
	min.s64 	%rd444, %rd443, %rd58;
	selp.f64 	%fd366, %fd365, %fd83, %p259;
$L__BB11_67:
	ld.shared.f64 	%fd88, [_ZN6thrust24THRUST_300001_SM_1000_NS8cuda_cub4core6detail5shmemE+120];
	ld.shared.u64 	%rd61, [_ZN6thrust24THRUST_300001_SM_1000_NS8cuda_cub4core6detail5shmemE+128];
	abs.f64 	%fd89, %fd366;
	abs.f64 	%fd90, %fd88;
	setp.lt.f64 	%p260, %fd89, %fd90;
	mov.u64 	%rd508, %rd61;
	mov.f64 	%fd422, %fd88;
	@%p260 bra 	$L__BB11_232;
	setp.lt.f64 	%p261, %fd90, %fd89;
	mov.u64 	%rd508, %rd444;
	mov.f64 	%fd422, %fd366;
	@%p261 bra 	$L__BB11_232;
	setp.lt.s64 	%p262, %rd444, %rd61;
	min.s64 	%rd508, %rd444, %rd61;
	selp.f64 	%fd422, %fd366, %fd88, %p262;
	bra.uni 	$L__BB11_232;
$L__BB11_70:
	// begin inline asm
	mov.u32 %r146, %laneid;
	// end inline asm
	and.b32  	%r167, %r1, 992;
	add.s32 	%r168, %r167, 32;
	setp.gt.s32 	%p169, %r168, %r29;
	not.b32 	%r169, %r167;
	add.s32 	%r170, %r29, %r169;
	selp.b32 	%r165, %r170, 31, %p169;
	mov.b64 	%rd400, %fd354;
	mov.b64 	{%r148, %r153}, %rd400;
	mov.b32 	%r164, 1;
	mov.b32 	%r166, -1;
	// begin inline asm
	shfl.sync.down.b32 %r147, %r148, %r164, %r165, %r166;
	// end inline asm
	// begin inline asm
	shfl.sync.down.b32 %r152, %r153, %r164, %r165, %r166;
	// end inline asm
	mov.b64 	%rd401, {%r147, %r152};
	mov.b64 	%fd92, %rd401;
	mov.b64 	{%r158, %r163}, %rd432;
	// begin inline asm
	shfl.sync.down.b32 %r157, %r158, %r164, %r165, %r166;
	// end inline asm
	// begin inline asm
	shfl.sync.down.b32 %r162, %r163, %r164, %r165, %r166;
	// end inline asm
	mov.b64 	%rd63, {%r157, %r162};
	setp.ge.s32 	%p170, %r146, %r165;
	mov.u64 	%rd445, %rd432;
	mov.f64 	%fd367, %fd354;
	@%p170 bra 	$L__BB11_74;
	abs.f64 	%fd93, %fd354;
	abs.f64 	%fd94, %fd92;
	setp.lt.f64 	%p171, %fd93, %fd94;
	mov.u64 	%rd445, %rd63;
	mov.f64 	%fd367, %fd92;
	@%p171 bra 	$L__BB11_74;
	setp.lt.f64 	%p172, %fd94, %fd93;
	mov.u64 	%rd445, %rd432;
	mov.f64 	%fd367, %fd354;
	@%p172 bra 	$L__BB11_74;
	setp.lt.s64 	%p173, %rd432, %rd63;
	min.s64 	%rd445, %rd432, %rd63;
	selp.f64 	%fd367, %fd354, %fd92, %p173;
$L__BB11_74:
	mov.b64 	%rd402, %fd367;
	mov.b64 	{%r172, %r177}, %rd402;
	mov.b32 	%r188, 2;
	mov.b32 	%r190, -1;
	// begin inline asm
	shfl.sync.down.b32 %r171, %r172, %r188, %r165, %r190;
	// end inline asm
	// begin inline asm
	shfl.sync.down.b32 %r176, %r177, %r188, %r165, %r190;
	// end inline asm
	mov.b64 	%rd403, {%r171, %r176};
	mov.b64 	%fd97, %rd403;
	mov.b64 	{%r182, %r187}, %rd445;
	// begin inline asm
	shfl.sync.down.b32 %r181, %r182, %r188, %r165, %r190;
	// end inline asm
	// begin inline asm
	shfl.sync.down.b32 %r186, %r187, %r188, %r165, %r190;
	// end inline asm
	mov.b64 	%rd66, {%r181, %r186};
	add.s32 	%r191, %r146, 2;
	setp.gt.s32 	%p174, %r191, %r165;
	mov.u64 	%rd446, %rd445;
	mov.f64 	%fd368, %fd367;
	@%p174 bra 	$L__BB11_78;
	abs.f64 	%fd98, %fd367;
	abs.f64 	%fd99, %fd97;
	setp.lt.f64 	%p175, %fd98, %fd99;
	mov.u64 	%rd446, %rd66;
	mov.f64 	%fd368, %fd97;
	@%p175 bra 	$L__BB11_78;
	setp.lt.f64 	%p176, %fd99, %fd98;
	mov.u64 	%rd446, %rd445;
	mov.f64 	%fd368, %fd367;
	@%p176 bra 	$L__BB11_78;
	setp.lt.s64 	%p177, %rd445, %rd66;
	min.s64 	%rd446, %rd445, %rd66;
	selp.f64 	%fd368, %fd367, %fd97, %p177;
$L__BB11_78:
	mov.b64 	%rd404, %fd368;
	mov.b64 	{%r193, %r198}, %rd404;
	mov.b32 	%r209, 4;
	mov.b32 	%r211, -1;
	// begin inline asm
	shfl.sync.down.b32 %r192, %r193, %r209, %r165, %r211;
	// end inline asm
	// begin inline asm
	shfl.sync.down.b32 %r197, %r198, %r209, %r165, %r211;
	// end inline asm
	mov.b64 	%rd405, {%r192, %r197};
	mov.b64 	%fd102, %rd405;
	mov.b64 	{%r203, %r208}, %rd446;
	// begin inline asm
	shfl.sync.down.b32 %r202, %r203, %r209, %r165, %r211;
	// end inline asm
	// begin inline asm
	shfl.sync.down.b32 %r207, %r208, %r209, %r165, %r211;
	// end inline asm
	mov.b64 	%rd69, {%r202, %r207};
	add.s32 	%r212, %r146, 4;
	setp.gt.s32 	%p178, %r212, %r165;
	mov.u64 	%rd447, %rd446;
	mov.f64 	%fd369, %fd368;
	@%p178 bra 	$L__BB11_82;
	abs.f64 	%fd103, %fd368;
	abs.f64 	%fd104, %fd102;
	setp.lt.f64 	%p179, %fd103, %fd104;
	mov.u64 	%rd447, %rd69;
	mov.f64 	%fd369, %fd102;
	@%p179 bra 	$L__BB11_82;
	setp.lt.f64 	%p180, %fd104, %fd103;
	mov.u64 	%rd447, %rd446;
	mov.f64 	%fd369, %fd368;
	@%p180 bra 	$L__BB11_82;
	setp.lt.s64 	%p181, %rd446, %rd69;
	min.s64 	%rd447, %rd446, %rd69;
	selp.f64 	%fd369, %fd368, %fd102, %p181;
$L__BB11_82:
	mov.b64 	%rd406, %fd369;
	mov.b64 	{%r214, %r219}, %rd406;
	mov.b32 	%r230, 8;
	mov.b32 	%r232, -1;
	// begin inline asm
	shfl.sync.down.b32 %r213, %r214, %r230, %r165, %r232;
	// end inline asm
	// begin inline asm
	shfl.sync.down.b32 %r218, %r219, %r230, %r165, %r232;
	// end inline asm
	mov.b64 	%rd407, {%r213, %r218};
	mov.b64 	%fd107, %rd407;
	mov.b64 	{%r224, %r229}, %rd447;
	// begin inline asm
	shfl.sync.down.b32 %r223, %r224, %r230, %r165, %r232;
	// end inline asm
	// begin inline asm
	shfl.sync.down.b32 %r228, %r229, %r230, %r165, %r232;
	// end inline asm
	mov.b64 	%rd72, {%r223, %r228};
	add.s32 	%r233, %r146, 8;
	setp.gt.s32 	%p182, %r233, %r165;
	mov.u64 	%rd448, %rd447;
	mov.f64 	%fd370, %fd369;
	@%p182 bra 	$L__BB11_86;
	abs.f64 	%fd108, %fd369;
	abs.f64 	%fd109, %fd107;
	setp.lt.f64 	%p183, %fd108, %fd109;
	mov.u64 	%rd448, %rd72;
	mov.f64 	%fd370, %fd107;
	@%p183 bra 	$L__BB11_86;
	setp.lt.f64 	%p184, %fd109, %fd108;
	mov.u64 	%rd448, %rd447;
	mov.f64 	%fd370, %fd369;
	@%p184 bra 	$L__BB11_86;
	setp.lt.s64 	%p185, %rd447, %rd72;
	min.s64 	%rd448, %rd447, %rd72;
	selp.f64 	%fd370, %fd369, %fd107, %p185;
$L__BB11_86:
	mov.b64 	%rd408, %fd370;
	mov.b64 	{%r235, %r240}, %rd408;
	mov.b32 	%r251, 16;
	mov.b32 	%r253, -1;
	// begin inline asm
	shfl.sync.down.b32 %r234, %r235, %r251, %r165, %r253;
	// end inline asm
	// begin inline asm
	shfl.sync.down.b32 %r239, %r240, %r251, %r165, %r253;
	// end inline asm
	mov.b64 	%rd409, {%r234, %r239};
	mov.b64 	%fd112, %rd409;
	mov.b64 	{%r245, %r250}, %rd448;
	// begin inline asm
	shfl.sync.down.b32 %r244, %r245, %r251, %r165, %r253;
	// end inline asm
	// begin inline asm
	shfl.sync.down.b32 %r249, %r250, %r251, %r165, %r253;
	// end inline asm
	mov.b64 	%rd75, {%r244, %r249};
	add.s32 	%r254, %r146, 16;
	setp.gt.s32 	%p186, %r254, %r165;
	mov.u64 	%rd508, %rd448;
	mov.f64 	%fd422, %fd370;
	@%p186 bra 	$L__BB11_90;
	abs.f64 	%fd113, %fd370;
	abs.f64 	%fd114, %fd112;
	setp.lt.f64 	%p187, %fd113, %fd114;
	mov.u64 	%rd508, %rd75;
	mov.f64 	%fd422, %fd112;
	@%p187 bra 	$L__BB11_90;
	setp.lt.f64 	%p188, %fd114, %fd113;
	mov.u64 	%rd508, %rd448;
	mov.f64 	%fd422, %fd370;
	@%p188 bra 	$L__BB11_90;
	setp.lt.s64 	%p189, %rd448, %rd75;
	min.s64 	%rd508, %rd448, %rd75;
	selp.f64 	%fd422, %fd370, %fd112, %p189;
$L__BB11_90:
	setp.ne.s32 	%p190, %r146, 0;
	@%p190 bra 	$L__BB11_92;
	shr.u32 	%r255, %r1, 1;
	and.b32  	%r256, %r255, 496;
	mov.u32 	%r257, _ZN6thrust24THRUST_300001_SM_1000_NS8cuda_cub4core6detail5shmemE;
	add.s32 	%r258, %r257, %r256;
	st.shared.f64 	[%r258+8], %fd422;
	st.shared.u64 	[%r258+16], %rd508;
$L__BB11_92:
	bar.sync 	0;
	setp.ne.s32 	%p191, %r1, 0;
	@%p191 bra 	$L__BB11_232;
	setp.lt.s32 	%p192, %r29, 33;
	mov.f64 	%fd372, %fd422;
	mov.u64 	%rd450, %rd508;
	@%p192 bra 	$L__BB11_97;
	ld.shared.f64 	%fd117, [_ZN6thrust24THRUST_300001_SM_1000_NS8cuda_cub4core6detail5shmemE+24];
	ld.shared.u64 	%rd78, [_ZN6thrust24THRUST_300001_SM_1000_NS8cuda_cub4core6detail5shmemE+32];
	abs.f64 	%fd118, %fd422;
	abs.f64 	%fd119, %fd117;
	setp.lt.f64 	%p193, %fd118, %fd119;
	mov.f64 	%fd372, %fd117;
	mov.u64 	%rd450, %rd78;
	@%p193 bra 	$L__BB11_97;
	setp.lt.f64 	%p194, %fd119, %fd118;
	mov.f64 	%fd372, %fd422;
	mov.u64 	%rd450, %rd508;
	@%p194 bra 	$L__BB11_97;
	setp.lt.s64 	%p195, %rd508, %rd78;
	min.s64 	%rd450, %rd508, %rd78;
	selp.f64 	%fd372, %fd422, %fd117, %p195;
$L__BB11_97:
	setp.lt.s32 	%p196, %r29, 65;
	mov.f64 	%fd373, %fd372;
	mov.u64 	%rd451, %rd450;
	@%p196 bra 	$L__BB11_101;
	ld.shared.f64 	%fd122, [_ZN6thrust24THRUST_300001_SM_1000_NS8cuda_cub4core6detail5shmemE+40];
	ld.shared.u64 	%rd81, [_ZN6thrust24THRUST_300001_SM_1000_NS8cuda_cub4core6detail5shmemE+48];
	abs.f64 	%fd123, %fd372;
	abs.f64 	%fd124, %fd122;
	setp.lt.f64 	%p197, %fd123, %fd124;
	mov.f64 	%fd373, %fd122;
	mov.u64 	%rd451, %rd81;
	@%p197 bra 	$L__BB11_101;
	setp.lt.f64 	%p198, %fd124, %fd123;
	mov.f64 	%fd373, %fd372;
	mov.u64 	%rd451, %rd450;
	@%p198 bra 	$L__BB11_101;
	setp.lt.s64 	%p199, %rd450, %rd81;
	min.s64 	%rd451, %rd450, %rd81;
	selp.f64 	%fd373, %fd372, %fd122, %p199;
$L__BB11_101:
	setp.lt.s32 	%p200, %r29, 97;
	mov.f64 	%fd374, %fd373;
	mov.u64 	%rd452, %rd451;
	@%p200 bra 	$L__BB11_105;
	ld.shared.f64 	%fd127, [_ZN6thrust24THRUST_300001_SM_1000_NS8cuda_cub4core6detail5shmemE+56];
	ld.shared.u64 	%rd84, [_ZN6thrust24THRUST_300001_SM_1000_NS8cuda_cub4core6detail5shmemE+64];
	abs.f64 	%fd128, %fd373;
	abs.f64 	%fd129, %fd127;
	setp.lt.f64 	%p201, %fd128, %fd129;
	mov.f64 	%fd374, %fd127;
	mov.u64 	%rd452, %rd84;
	@%p201 bra 	$L__BB11_105;
	setp.lt.f64 	%p202, %fd129, %fd128;
	mov.f64 	%fd374, %fd373;
	mov.u64 	%rd452, %rd451;
	@%p202 bra 	$L__BB11_105;
	setp.lt.s64 	%p203, %rd451, %rd84;
	min.s64 	%rd452, %rd451, %rd84;
	selp.f64 	%fd374, %fd373, %fd127, %p203;
$L__BB11_105:
	setp.lt.s32 	%p204, %r29, 129;
	mov.f64 	%fd375, %fd374;
	mov.u64 	%rd453, %rd452;
	@%p204 bra 	$L__BB11_109;
	ld.shared.f64 	%fd132, [_ZN6thrust24THRUST_300001_SM_1000_NS8cuda_cub4core6detail5shmemE+72];
	ld.shared.u64 	%rd87, [_ZN6thrust24THRUST_300001_SM_1000_NS8cuda_cub4core6detail5shmemE+80];
	abs.f64 	%fd133, %fd374;
	abs.f64 	%fd134, %fd132;
	setp.lt.f64 	%p205, %fd133, %fd134;
	mov.f64 	%fd375, %fd132;
	mov.u64 	%rd453, %rd87;
	@%p205 bra 	$L__BB11_109;
	setp.lt.f64 	%p206, %fd134, %fd133;
	mov.f64 	%fd375, %fd374;
	mov.u64 	%rd453, %rd452;
	@%p206 bra 	$L__BB11_109;
	setp.lt.s64 	%p207, %rd452, %rd87;
	min.s64 	%rd453, %rd452, %rd87;
	selp.f64 	%fd375, %fd374, %fd132, %p207;
$L__BB11_109:
	setp.lt.s32 	%p208, %r29, 161;
	mov.f64 	%fd376, %fd375;
	mov.u64 	%rd454, %rd453;
	@%p208 bra 	$L__BB11_113;
	ld.shared.f64 	%fd137, [_ZN6thrust24THRUST_300001_SM_1000_NS8cuda_cub4core6detail5shmemE+88];
	ld.shared.u64 	%rd90, [_ZN6thrust24THRUST_300001_SM_1000_NS8cuda_cub4core6detail5shmemE+96];
	abs.f64 	%fd138, %fd375;
	abs.f64 	%fd139, %fd137;
	setp.lt.f64 	%p209, %fd138, %fd139;
	mov.f64 	%fd376, %fd137;
	mov.u64 	%rd454, %rd90;
	@%p209 bra 	$L__BB11_113;
	setp.lt.f64 	%p210, %fd139, %fd138;
	mov.f64 	%fd376, %fd375;
	mov.u64 	%rd454, %rd453;
	@%p210 bra 	$L__BB11_113;
	setp.lt.s64 	%p211, %rd453, %rd90;
	min.s64 	%rd454, %rd453, %rd90;
	selp.f64 	%fd376, %fd375, %fd137, %p211;
$L__BB11_113:
	setp.lt.s32 	%p212, %r29, 193;
	mov.f64 	%fd377, %fd376;
	mov.u64 	%rd455, %rd454;
	@%p212 bra 	$L__BB11_117;
	ld.shared.f64 	%fd142, [_ZN6thrust24THRUST_300001_SM_1000_NS8cuda_cub4core6detail5shmemE+104];
	ld.shared.u64 	%rd93, [_ZN6thrust24THRUST_300001_SM_1000_NS8cuda_cub4core6detail5shmemE+112];
	abs.f64 	%fd143, %fd376;
	abs.f64 	%fd144, %fd142;
	setp.lt.f64 	%p213, %fd143, %fd144;
	mov.f64 	%fd377, %fd142;
	mov.u64 	%rd455, %rd93;
	@%p213 bra 	$L__BB11_117;
	setp.lt.f64 	%p214, %fd144, %fd143;
	mov.f64 	%fd377, %fd376;
	mov.u64 	%rd455, %rd454;
	@%p214 bra 	$L__BB11_117;
	setp.lt.s64 	%p215, %rd454, %rd93;
	min.s64 	%rd455, %rd454, %rd93;
	selp.f64 	%fd377, %fd376, %fd142, %p215;
$L__BB11_117:
	setp.lt.s32 	%p216, %r29, 225;
	mov.u64 	%rd508, %rd455;
	mov.f64 	%fd422, %fd377;
	@%p216 bra 	$L__BB11_232;
	ld.shared.f64 	%fd147, [_ZN6thrust24THRUST_300001_SM_1000_NS8cuda_cub4core6detail5shmemE+120];
	ld.shared.u64 	%rd96, [_ZN6thrust24THRUST_300001_SM_1000_NS8cuda_cub4core6detail5shmemE+128];
	abs.f64 	%fd148, %fd377;
	abs.f64 	%fd149, %fd147;
	setp.lt.f64 	%p217, %fd148, %fd149;
	mov.u64 	%rd508, %rd96;
	mov.f64 	%fd422, %fd147;
	@%p217 bra 	$L__BB11_232;
	setp.lt.f64 	%p218, %fd149, %fd148;
	mov.u64 	%rd508, %rd455;
	mov.f64 	%fd422, %fd377;
	@%p218 bra 	$L__BB11_232;
	setp.lt.s64 	%p219, %rd455, %rd96;
	min.s64 	%rd508, %rd455, %rd96;
	selp.f64 	%fd422, %fd377, %fd147, %p219;
	bra.uni 	$L__BB11_232;
$L__BB11_121:
	mov.u32 	%r16, %tid.x;
	cvt.u64.u32 	%rd98, %r16;
	mul.wide.u32 	%rd258, %r16, 16;
	add.s64 	%rd239, %rd236, %rd258;
	// begin inline asm
	ld.global.nc.u64 %rd238, [%rd239];
	// end inline asm
	add.s64 	%rd241, %rd239, 8;
	// begin inline asm
	ld.global.nc.u64 %rd240, [%rd241];
	// end inline asm
	mov.b64 	%fd151, %rd238;
	add.s64 	%rd243, %rd239, 4096;
	// begin inline asm
	ld.global.nc.u64 %rd242, [%rd243];
	// end inline asm
	add.s64 	%rd245, %rd239, 4104;
	// begin inline asm
	ld.global.nc.u64 %rd456, [%rd245];
	// end inline asm
	mov.b64 	%fd378, %rd242;
	add.s64 	%rd247, %rd239, 8192;
	// begin inline asm
	ld.global.nc.u64 %rd246, [%rd247];
	// end inline asm
	add.s64 	%rd249, %rd239, 8200;
	// begin inline asm
	ld.global.nc.u64 %rd457, [%rd249];
	// end inline asm
	mov.b64 	%fd379, %rd246;
	add.s64 	%rd251, %rd239, 12288;
	// begin inline asm
	ld.global.nc.u64 %rd250, [%rd251];
	// end inline asm
	add.s64 	%rd253, %rd239, 12296;
	// begin inline asm
	ld.global.nc.u64 %rd458, [%rd253];
	// end inline asm
	mov.b64 	%fd380, %rd250;
	add.s64 	%rd255, %rd239, 16384;
	// begin inline asm
	ld.global.nc.u64 %rd254, [%rd255];
	// end inline asm
	add.s64 	%rd257, %rd239, 16392;
	// begin inline asm
	ld.global.nc.u64 %rd495, [%rd257];
	// end inline asm
	mov.b64 	%fd409, %rd254;
	abs.f64 	%fd156, %fd151;
	abs.f64 	%fd157, %fd378;
	setp.lt.f64 	%p3, %fd156, %fd157;
	@%p3 bra 	$L__BB11_123;
	setp.lt.f64 	%p4, %fd157, %fd156;
	setp.lt.s64 	%p5, %rd240, %rd456;
	or.pred  	%p6, %p4, %p5;
	selp.b64 	%rd456, %rd240, %rd456, %p6;
	selp.f64 	%fd378, %fd151, %fd378, %p6;
$L__BB11_123:
	abs.f64 	%fd160, %fd378;
	abs.f64 	%fd161, %fd379;
	setp.lt.f64 	%p7, %fd160, %fd161;
	@%p7 bra 	$L__BB11_125;
	setp.lt.f64 	%p8, %fd161, %fd160;
	setp.lt.s64 	%p9, %rd456, %rd457;
	or.pred  	%p10, %p8, %p9;
	selp.b64 	%rd457, %rd456, %rd457, %p10;
	selp.f64 	%fd379, %fd378, %fd379, %p10;
$L__BB11_125:
	abs.f64 	%fd164, %fd379;
	abs.f64 	%fd165, %fd380;
	setp.lt.f64 	%p11, %fd164, %fd165;
	@%p11 bra 	$L__BB11_127;
	setp.lt.f64 	%p12, %fd165, %fd164;
	setp.lt.s64 	%p13, %rd457, %rd458;
	or.pred  	%p14, %p12, %p13;
	selp.b64 	%rd458, %rd457, %rd458, %p14;
	selp.f64 	%fd380, %fd379, %fd380, %p14;
$L__BB11_127:
	abs.f64 	%fd168, %fd380;
	abs.f64 	%fd169, %fd409;
	setp.lt.f64 	%p15, %fd168, %fd169;
	@%p15 bra 	$L__BB11_129;
	setp.lt.f64 	%p16, %fd169, %fd168;
	setp.lt.s64 	%p17, %rd458, %rd495;
	or.pred  	%p18, %p16, %p17;
	selp.b64 	%rd495, %rd458, %rd495, %p18;
	selp.f64 	%fd409, %fd380, %fd409, %p18;
$L__BB11_129:
	setp.lt.u32 	%p19, %r29, 2560;
	mov.b64 	%rd474, 1280;
	@%p19 bra 	$L__BB11_165;
	add.s64 	%rd262, %rd1, -2560;
	mul.hi.u64 	%rd263, %rd262, -3689348814741910323;
	shr.u64 	%rd112, %rd263, 10;
	setp.lt.u64 	%p20, %rd262, 1280;
	mov.b64 	%rd474, 1280;
	@%p20 bra 	$L__BB11_153;
	add.s64 	%rd265, %rd112, 1;
	and.b64  	%rd460, %rd265, 36028797018963966;
	shl.b64 	%rd266, %rd98, 4;
	add.s64 	%rd267, %rd266, %rd236;
	add.s64 	%rd461, %rd267, 57352;
	mov.b64 	%rd474, 1280;
$L__BB11_132:
	add.s64 	%rd269, %rd461, -36872;
	// begin inline asm
	ld.global.nc.u64 %rd268, [%rd269];
	// end inline asm
	add.s64 	%rd271, %rd461, -36864;
	// begin inline asm
	ld.global.nc.u64 %rd464, [%rd271];
	// end inline asm
	mov.b64 	%fd383, %rd268;
	add.s64 	%rd273, %rd461, -32776;
	// begin inline asm
	ld.global.nc.u64 %rd272, [%rd273];
	// end inline asm
	add.s64 	%rd275, %rd461, -32768;
	// begin inline asm
	ld.global.nc.u64 %rd465, [%rd275];
	// end inline asm
	mov.b64 	%fd384, %rd272;
	add.s64 	%rd277, %rd461, -28680;
	// begin inline asm
	ld.global.nc.u64 %rd276, [%rd277];
	// end inline asm
	add.s64 	%rd279, %rd461, -28672;
	// begin inline asm
	ld.global.nc.u64 %rd466, [%rd279];
	// end inline asm
	mov.b64 	%fd385, %rd276;
	add.s64 	%rd281, %rd461, -24584;
	// begin inline asm
	ld.global.nc.u64 %rd280, [%rd281];
	// end inline asm
	add.s64 	%rd283, %rd461, -24576;
	// begin inline asm
	ld.global.nc.u64 %rd467, [%rd283];
	// end inline asm
	mov.b64 	%fd386, %rd280;
	add.s64 	%rd285, %rd461, -20488;
	// begin inline asm
	ld.global.nc.u64 %rd284, [%rd285];
	// end inline asm
	add.s64 	%rd287, %rd461, -20480;
	// begin inline asm
	ld.global.nc.u64 %rd468, [%rd287];
	// end inline asm
	mov.b64 	%fd387, %rd284;
	abs.f64 	%fd178, %fd409;
	abs.f64 	%fd179, %fd383;
	setp.lt.f64 	%p21, %fd178, %fd179;
	@%p21 bra 	$L__BB11_134;
	setp.lt.f64 	%p22, %fd179, %fd178;
	setp.lt.s64 	%p23, %rd495, %rd464;
	or.pred  	%p24, %p22, %p23;
	selp.b64 	%rd464, %rd495, %rd464, %p24;
	selp.f64 	%fd383, %fd409, %fd383, %p24;
$L__BB11_134:
	abs.f64 	%fd182, %fd383;
	abs.f64 	%fd183, %fd384;
	setp.lt.f64 	%p25, %fd182, %fd183;
	@%p25 bra 	$L__BB11_136;
	setp.lt.f64 	%p26, %fd183, %fd182;
	setp.lt.s64 	%p27, %rd464, %rd465;
	or.pred  	%p28, %p26, %p27;
	selp.b64 	%rd465, %rd464, %rd465, %p28;
	selp.f64 	%fd384, %fd383, %fd384, %p28;
$L__BB11_136:
	abs.f64 	%fd186, %fd384;
	abs.f64 	%fd187, %fd385;
	setp.lt.f64 	%p29, %fd186, %fd187;
	@%p29 bra 	$L__BB11_138;
	setp.lt.f64 	%p30, %fd187, %fd186;
	setp.lt.s64 	%p31, %rd465, %rd466;
	or.pred  	%p32, %p30, %p31;
	selp.b64 	%rd466, %rd465, %rd466, %p32;
	selp.f64 	%fd385, %fd384, %fd385, %p32;
$L__BB11_138:
	abs.f64 	%fd190, %fd385;
	abs.f64 	%fd191, %fd386;
	setp.lt.f64 	%p33, %fd190, %fd191;
	@%p33 bra 	$L__BB11_140;
	setp.lt.f64 	%p34, %fd191, %fd190;
	setp.lt.s64 	%p35, %rd466, %rd467;
	or.pred  	%p36, %p34, %p35;
	selp.b64 	%rd467, %rd466, %rd467, %p36;
	selp.f64 	%fd386, %fd385, %fd386, %p36;
$L__BB11_140:
	abs.f64 	%fd194, %fd386;
	abs.f64 	%fd195, %fd387;
	setp.lt.f64 	%p37, %fd194, %fd195;
	@%p37 bra 	$L__BB11_142;
	setp.lt.f64 	%p38, %fd195, %fd194;
	setp.lt.s64 	%p39, %rd467, %rd468;
	or.pred  	%p40, %p38, %p39;
	selp.b64 	%rd468, %rd467, %rd468, %p40;
	selp.f64 	%fd387, %fd386, %fd387, %p40;
$L__BB11_142:
	add.s64 	%rd289, %rd461, -16392;
	// begin inline asm
	ld.global.nc.u64 %rd288, [%rd289];
	// end inline asm
	add.s64 	%rd291, %rd461, -16384;
	// begin inline asm
	ld.global.nc.u64 %rd469, [%rd291];
	// end inline asm
	mov.b64 	%fd388, %rd288;
	add.s64 	%rd293, %rd461, -12296;
	// begin inline asm
	ld.global.nc.u64 %rd292, [%rd293];
	// end inline asm
	add.s64 	%rd295, %rd461, -12288;
	// begin inline asm
	ld.global.nc.u64 %rd470, [%rd295];
	// end inline asm
	mov.b64 	%fd389, %rd292;
	add.s64 	%rd297, %rd461, -8200;
	// begin inline asm
	ld.global.nc.u64 %rd296, [%rd297];
	// end inline asm
	add.s64 	%rd299, %rd461, -8192;
	// begin inline asm
	ld.global.nc.u64 %rd471, [%rd299];
	// end inline asm
	mov.b64 	%fd390, %rd296;
	add.s64 	%rd301, %rd461, -4104;
	// begin inline asm
	ld.global.nc.u64 %rd300, [%rd301];
	// end inline asm
	add.s64 	%rd303, %rd461, -4096;
	// begin inline asm
	ld.global.nc.u64 %rd472, [%rd303];
	// end inline asm
	mov.b64 	%fd391, %rd300;
	add.s64 	%rd305, %rd461, -8;
	// begin inline asm
	ld.global.nc.u64 %rd304, [%rd305];
	// end inline asm
	// begin inline asm
	ld.global.nc.u64 %rd495, [%rd461];
	// end inline asm
	mov.b64 	%fd409, %rd304;
	abs.f64 	%fd203, %fd387;
	abs.f64 	%fd204, %fd388;
	setp.lt.f64 	%p41, %fd203, %fd204;
	@%p41 bra 	$L__BB11_144;
	setp.lt.f64 	%p42, %fd204, %fd203;
	setp.lt.s64 	%p43, %rd468, %rd469;
	or.pred  	%p44, %p42, %p43;
	selp.b64 	%rd469, %rd468, %rd469, %p44;
	selp.f64 	%fd388, %fd387, %fd388, %p44;
$L__BB11_144:
	abs.f64 	%fd207, %fd388;
	abs.f64 	%fd208, %fd389;
	setp.lt.f64 	%p45, %fd207, %fd208;
	@%p45 bra 	$L__BB11_146;
	setp.lt.f64 	%p46, %fd208, %fd207;
	setp.lt.s64 	%p47, %rd469, %rd470;
	or.pred  	%p48, %p46, %p47;
	selp.b64 	%rd470, %rd469, %rd470, %p48;
	selp.f64 	%fd389, %fd388, %fd389, %p48;
$L__BB11_146:
	abs.f64 	%fd211, %fd389;
	abs.f64 	%fd212, %fd390;
	setp.lt.f64 	%p49, %fd211, %fd212;
	@%p49 bra 	$L__BB11_148;
	setp.lt.f64 	%p50, %fd212, %fd211;
	setp.lt.s64 	%p51, %rd470, %rd471;
	or.pred  	%p52, %p50, %p51;
	selp.b64 	%rd471, %rd470, %rd471, %p52;
	selp.f64 	%fd390, %fd389, %fd390, %p52;
$L__BB11_148:
	abs.f64 	%fd215, %fd390;
	abs.f64 	%fd216, %fd391;
	setp.lt.f64 	%p53, %fd215, %fd216;
	@%p53 bra 	$L__BB11_150;
	setp.lt.f64 	%p54, %fd216, %fd215;
	setp.lt.s64 	%p55, %rd471, %rd472;
	or.pred  	%p56, %p54, %p55;
	selp.b64 	%rd472, %rd471, %rd472, %p56;
	selp.f64 	%fd391, %fd390, %fd391, %p56;
$L__BB11_150:
	abs.f64 	%fd219, %fd391;
	abs.f64 	%fd220, %fd409;
	setp.lt.f64 	%p57, %fd219, %fd220;
	@%p57 bra 	$L__BB11_152;
	setp.lt.f64 	%p58, %fd220, %fd219;
	setp.lt.s64 	%p59, %rd472, %rd495;
	or.pred  	%p60, %p58, %p59;
	selp.b64 	%rd495, %rd472, %rd495, %p60;
	selp.f64 	%fd409, %fd391, %fd409, %p60;
$L__BB11_152:
	add.s64 	%rd474, %rd474, 2560;
	add.s64 	%rd461, %rd461, 40960;
	add.s64 	%rd460, %rd460, -2;
	setp.ne.s64 	%p61, %rd460, 0;
	@%p61 bra 	$L__BB11_132;
$L__BB11_153:
	and.b64  	%rd308, %rd112, 1;
	setp.eq.b64 	%p62, %rd308, 1;
	@%p62 bra 	$L__BB11_165;
	shl.b64 	%rd329, %rd474, 4;
	mul.wide.u32 	%rd330, %r16, 16;
	add.s64 	%rd331, %rd236, %rd330;
	add.s64 	%rd310, %rd331, %rd329;
	// begin inline asm
	ld.global.nc.u64 %rd309, [%rd310];
	// end inline asm
	add.s64 	%rd312, %rd310, 8;
	// begin inline asm
	ld.global.nc.u64 %rd478, [%rd312];
	// end inline asm
	mov.b64 	%fd395, %rd309;
	add.s64 	%rd314, %rd310, 4096;
	// begin inline asm
	ld.global.nc.u64 %rd313, [%rd314];
	// end inline asm
	add.s64 	%rd316, %rd310, 4104;
	// begin inline asm
	ld.global.nc.u64 %rd479, [%rd316];
	// end inline asm
	mov.b64 	%fd396, %rd313;
	add.s64 	%rd318, %rd310, 8192;
	// begin inline asm
	ld.global.nc.u64 %rd317, [%rd318];
	// end inline asm
	add.s64 	%rd320, %rd310, 8200;
	// begin inline asm
	ld.global.nc.u64 %rd480, [%rd320];
	// end inline asm
	mov.b64 	%fd397, %rd317;
	add.s64 	%rd322, %rd310, 12288;
	// begin inline asm
	ld.global.nc.u64 %rd321, [%rd322];
	// end inline asm
	add.s64 	%rd324, %rd310, 12296;
	// begin inline asm
	ld.global.nc.u64 %rd481, [%rd324];
	// end inline asm
	mov.b64 	%fd398, %rd321;
	add.s64 	%rd326, %rd310, 16384;
	// begin inline asm
	ld.global.nc.u64 %rd325, [%rd326];
	// end inline asm
	add.s64 	%rd328, %rd310, 16392;
	// begin inline asm
	ld.global.nc.u64 %rd482, [%rd328];
	// end inline asm
	mov.b64 	%fd399, %rd325;
	abs.f64 	%fd230, %fd409;
	abs.f64 	%fd231, %fd395;
	setp.lt.f64 	%p63, %fd230, %fd231;
	@%p63 bra 	$L__BB11_156;
	setp.lt.f64 	%p64, %fd231, %fd230;
	setp.lt.s64 	%p65, %rd495, %rd478;
	or.pred  	%p66, %p64, %p65;
	selp.b64 	%rd478, %rd495, %rd478, %p66;
	selp.f64 	%fd395, %fd409, %fd395, %p66;
$L__BB11_156:
	abs.f64 	%fd234, %fd395;
	abs.f64 	%fd235, %fd396;
	setp.lt.f64 	%p67, %fd234, %fd235;
	@%p67 bra 	$L__BB11_158;
	setp.lt.f64 	%p68, %fd235, %fd234;
	setp.lt.s64 	%p69, %rd478, %rd479;
	or.pred  	%p70, %p68, %p69;
	selp.b64 	%rd479, %rd478, %rd479, %p70;
	selp.f64 	%fd396, %fd395, %fd396, %p70;
$L__BB11_158:
	abs.f64 	%fd238, %fd396;
	abs.f64 	%fd239, %fd397;
	setp.lt.f64 	%p71, %fd238, %fd239;
	@%p71 bra 	$L__BB11_160;
	setp.lt.f64 	%p72, %fd239, %fd238;
	setp.lt.s64 	%p73, %rd479, %rd480;
	or.pred  	%p74, %p72, %p73;
	selp.b64 	%rd480, %rd479, %rd480, %p74;
	selp.f64 	%fd397, %fd396, %fd397, %p74;
$L__BB11_160:
	abs.f64 	%fd242, %fd397;
	abs.f64 	%fd243, %fd398;
	setp.lt.f64 	%p75, %fd242, %fd243;
	@%p75 bra 	$L__BB11_162;
	setp.lt.f64 	%p76, %fd243, %fd242;
	setp.lt.s64 	%p77, %rd480, %rd481;
	or.pred  	%p78, %p76, %p77;
	selp.b64 	%rd481, %rd480, %rd481, %p78;
	selp.f64 	%fd398, %fd397, %fd398, %p78;
$L__BB11_162:
	abs.f64 	%fd246, %fd398;
	abs.f64 	%fd247, %fd399;
	setp.lt.f64 	%p79, %fd246, %fd247;
	@%p79 bra 	$L__BB11_164;
	setp.lt.f64 	%p80, %fd247, %fd246;
	setp.lt.s64 	%p81, %rd481, %rd482;
	or.pred  	%p82, %p80, %p81;
	selp.b64 	%rd482, %rd481, %rd482, %p82;
	selp.f64 	%fd399, %fd398, %fd399, %p82;
$L__BB11_164:
	add.s64 	%rd474, %rd474, 1280;
	mov.u64 	%rd495, %rd482;
	mov.f64 	%fd409, %fd399;
$L__BB11_165:
	cvt.s64.s32 	%rd332, %r29;
	setp.ge.s64 	%p83, %rd474, %rd332;
	@%p83 bra 	$L__BB11_188;
	cvt.u32.u64 	%r17, %rd474;
	sub.s32 	%r18, %r29, %r17;
	setp.ge.s32 	%p84, %r16, %r18;
	@%p84 bra 	$L__BB11_188;
	not.b32 	%r30, %r16;
	add.s32 	%r31, %r29, %r30;
	sub.s32 	%r19, %r31, %r17;
	and.b32  	%r32, %r19, 768;
	setp.eq.s32 	%p85, %r32, 768;
	mov.u32 	%r372, %r16;
	@%p85 bra 	$L__BB11_173;
	cvt.u64.u32 	%rd334, %r16;
	add.s64 	%rd335, %rd474, %rd334;
	shl.b64 	%rd336, %rd335, 4;
	add.s64 	%rd485, %rd236, %rd336;
	shr.u32 	%r33, %r19, 8;
	add.s32 	%r34, %r33, 1;
	and.b32  	%r35, %r34, 3;
	neg.s32 	%r370, %r35;
	mov.u32 	%r372, %r16;
$L__BB11_169:
	.pragma "nounroll";
	mov.u64 	%rd176, %rd495;
	mov.f64 	%fd251, %fd409;
	// begin inline asm
	ld.global.nc.u64 %rd337, [%rd485];
	// end inline asm
	add.s64 	%rd340, %rd485, 8;
	// begin inline asm
	ld.global.nc.u64 %rd339, [%rd340];
	// end inline asm
	mov.b64 	%fd252, %rd337;
	abs.f64 	%fd253, %fd251;
	abs.f64 	%fd254, %fd252;
	setp.lt.f64 	%p86, %fd253, %fd254;
	mov.f64 	%fd409, %fd252;
	mov.u64 	%rd495, %rd339;
	@%p86 bra 	$L__BB11_172;
	setp.lt.f64 	%p87, %fd254, %fd253;
	mov.f64 	%fd409, %fd251;
	mov.u64 	%rd495, %rd176;
	@%p87 bra 	$L__BB11_172;
	setp.lt.s64 	%p88, %rd176, %rd339;
	selp.f64 	%fd409, %fd251, %fd252, %p88;
	min.s64 	%rd495, %rd176, %rd339;
$L__BB11_172:
	add.s32 	%r372, %r372, 256;
	add.s64 	%rd485, %rd485, 4096;
	add.s32 	%r370, %r370, 1;
	setp.ne.s32 	%p89, %r370, 0;
	@%p89 bra 	$L__BB11_169;
$L__BB11_173:
	setp.lt.u32 	%p90, %r19, 768;
	@%p90 bra 	$L__BB11_188;
	cvt.u64.u32 	%rd341, %r372;
	add.s64 	%rd342, %rd474, %rd341;
	shl.b64 	%rd343, %rd342, 4;
	add.s64 	%rd344, %rd343, %rd236;
	add.s64 	%rd490, %rd344, 12296;
$L__BB11_175:
	add.s64 	%rd346, %rd490, -12296;
	// begin inline asm
	ld.global.nc.u64 %rd345, [%rd346];
	// end inline asm
	add.s64 	%rd348, %rd490, -12288;
	// begin inline asm
	ld.global.nc.u64 %rd347, [%rd348];
	// end inline asm
	mov.b64 	%fd260, %rd345;
	abs.f64 	%fd261, %fd409;
	abs.f64 	%fd262, %fd260;
	setp.lt.f64 	%p91, %fd261, %fd262;
	mov.f64 	%fd406, %fd260;
	mov.u64 	%rd492, %rd347;
	@%p91 bra 	$L__BB11_178;
	setp.lt.f64 	%p92, %fd262, %fd261;
	mov.f64 	%fd406, %fd409;
	mov.u64 	%rd492, %rd495;
	@%p92 bra 	$L__BB11_178;
	setp.lt.s64 	%p93, %rd495, %rd347;
	selp.f64 	%fd406, %fd409, %fd260, %p93;
	min.s64 	%rd492, %rd495, %rd347;
$L__BB11_178:
	add.s64 	%rd350, %rd490, -8200;
	// begin inline asm
	ld.global.nc.u64 %rd349, [%rd350];
	// end inline asm
	add.s64 	%rd352, %rd490, -8192;
	// begin inline asm
	ld.global.nc.u64 %rd351, [%rd352];
	// end inline asm
	mov.b64 	%fd265, %rd349;
	abs.f64 	%fd266, %fd406;
	abs.f64 	%fd267, %fd265;
	setp.lt.f64 	%p94, %fd266, %fd267;
	mov.f64 	%fd407, %fd265;
	mov.u64 	%rd493, %rd351;
	@%p94 bra 	$L__BB11_181;
	setp.lt.f64 	%p95, %fd267, %fd266;
	mov.f64 	%fd407, %fd406;
	mov.u64 	%rd493, %rd492;
	@%p95 bra 	$L__BB11_181;
	setp.lt.s64 	%p96, %rd492, %rd351;
	selp.f64 	%fd407, %fd406, %fd265, %p96;
	min.s64 	%rd493, %rd492, %rd351;
$L__BB11_181:
	add.s64 	%rd354, %rd490, -4104;
	// begin inline asm
	ld.global.nc.u64 %rd353, [%rd354];
	// end inline asm
	add.s64 	%rd356, %rd490, -4096;
	// begin inline asm
	ld.global.nc.u64 %rd355, [%rd356];
	// end inline asm
	mov.b64 	%fd270, %rd353;
	abs.f64 	%fd271, %fd407;
	abs.f64 	%fd272, %fd270;
	setp.lt.f64 	%p97, %fd271, %fd272;
	mov.f64 	%fd408, %fd270;
	mov.u64 	%rd494, %rd355;
	@%p97 bra 	$L__BB11_184;
	setp.lt.f64 	%p98, %fd272, %fd271;
	mov.f64 	%fd408, %fd407;
	mov.u64 	%rd494, %rd493;
	@%p98 bra 	$L__BB11_184;
	setp.lt.s64 	%p99, %rd493, %rd355;
	selp.f64 	%fd408, %fd407, %fd270, %p99;
	min.s64 	%rd494, %rd493, %rd355;
$L__BB11_184:
	add.s64 	%rd358, %rd490, -8;
	// begin inline asm
	ld.global.nc.u64 %rd357, [%rd358];
	// end inline asm
	// begin inline asm
	ld.global.nc.u64 %rd359, [%rd490];
	// end inline asm
	mov.b64 	%fd275, %rd357;
	abs.f64 	%fd276, %fd408;
	abs.f64 	%fd277, %fd275;
	setp.lt.f64 	%p100, %fd276, %fd277;
	mov.f64 	%fd409, %fd275;
	mov.u64 	%rd495, %rd359;
	@%p100 bra 	$L__BB11_187;
	setp.lt.f64 	%p101, %fd277, %fd276;
	mov.f64 	%fd409, %fd408;
	mov.u64 	%rd495, %rd494;
	@%p101 bra 	$L__BB11_187;
	setp.lt.s64 	%p102, %rd494, %rd359;
	selp.f64 	%fd409, %fd408, %fd275, %p102;
	min.s64 	%rd495, %rd494, %rd359;
$L__BB11_187:
	add.s32 	%r372, %r372, 1024;
	add.s64 	%rd490, %rd490, 16384;
	setp.lt.s32 	%p103, %r372, %r18;
	@%p103 bra 	$L__BB11_175;
$L__BB11_188:
	// begin inline asm
	mov.u32 %r36, %laneid;
	// end inline asm
	mov.b64 	%rd361, %fd409;
	mov.b64 	{%r38, %r43}, %rd361;
	mov.b32 	%r54, 1;
	mov.b32 	%r55, 31;
	mov.b32 	%r56, -1;
	// begin inline asm
	shfl.sync.down.b32 %r37, %r38, %r54, %r55, %r56;
	// end inline asm
	// begin inline asm
	shfl.sync.down.b32 %r42, %r43, %r54, %r55, %r56;
	// end inline asm
	mov.b64 	%rd362, {%r37, %r42};
	mov.b64 	%fd281, %rd362;
	mov.b64 	{%r48, %r53}, %rd495;
	// begin inline asm
	shfl.sync.down.b32 %r47, %r48, %r54, %r55, %r56;
	// end inline asm
	// begin inline asm
	shfl.sync.down.b32 %r52, %r53, %r54, %r55, %r56;
	// end inline asm
	mov.b64 	%rd200, {%r47, %r52};
	setp.gt.s32 	%p104, %r36, 30;
	mov.f64 	%fd411, %fd409;
	mov.u64 	%rd497, %rd495;
	@%p104 bra 	$L__BB11_192;
	abs.f64 	%fd282, %fd409;
	abs.f64 	%fd283, %fd281;
	setp.lt.f64 	%p105, %fd282, %fd283;
	mov.f64 	%fd411, %fd281;
	mov.u64 	%rd497, %rd200;
	@%p105 bra 	$L__BB11_192;
	setp.lt.f64 	%p106, %fd283, %fd282;
	mov.f64 	%fd411, %fd409;
	mov.u64 	%rd497, %rd495;
	@%p106 bra 	$L__BB11_192;
	setp.lt.s64 	%p107, %rd495, %rd200;
	selp.f64 	%fd411, %fd409, %fd281, %p107;
	min.s64 	%rd497, %rd495, %rd200;
$L__BB11_192:
	mov.b64 	%rd363, %fd411;
	mov.b64 	{%r58, %r63}, %rd363;
	mov.b32 	%r74, 2;
	mov.b32 	%r75, 31;
	mov.b32 	%r76, -1;
	// begin inline asm
	shfl.sync.down.b32 %r57, %r58, %r74, %r75, %r76;
	// end inline asm
	// begin inline asm
	shfl.sync.down.b32 %r62, %r63, %r74, %r75, %r76;
	// end inline asm
	mov.b64 	%rd364, {%r57, %r62};
	mov.b64 	%fd286, %rd364;
	mov.b64 	{%r68, %r73}, %rd497;
	// begin inline asm
	shfl.sync.down.b32 %r67, %r68, %r74, %r75, %r76;
	// end inline asm
	// begin inline asm
	shfl.sync.down.b32 %r72, %r73, %r74, %r75, %r76;
	// end inline asm
	mov.b64 	%rd203, {%r67, %r72};
	setp.gt.s32 	%p108, %r36, 29;
	mov.f64 	%fd412, %fd411;
	mov.u64 	%rd498, %rd497;
	@%p108 bra 	$L__BB11_196;
	abs.f64 	%fd287, %fd411;
	abs.f64 	%fd288, %fd286;
	setp.lt.f64 	%p109, %fd287, %fd288;
	mov.f64 	%fd412, %fd286;
	mov.u64 	%rd498, %rd203;
	@%p109 bra 	$L__BB11_196;
	setp.lt.f64 	%p110, %fd288, %fd287;
	mov.f64 	%fd412, %fd411;
	mov.u64 	%rd498, %rd497;
	@%p110 bra 	$L__BB11_196;
	setp.lt.s64 	%p111, %rd497, %rd203;
	selp.f64 	%fd412, %fd411, %fd286, %p111;
	min.s64 	%rd498, %rd497, %rd203;
$L__BB11_196:
	mov.b64 	%rd365, %fd412;
	mov.b64 	{%r78, %r83}, %rd365;
	mov.b32 	%r94, 4;
	mov.b32 	%r95, 31;
	mov.b32 	%r96, -1;
	// begin inline asm
	shfl.sync.down.b32 %r77, %r78, %r94, %r95, %r96;
	// end inline asm
	// begin inline asm
	shfl.sync.down.b32 %r82, %r83, %r94, %r95, %r96;
	// end inline asm
	mov.b64 	%rd366, {%r77, %r82};
	mov.b64 	%fd291, %rd366;
	mov.b64 	{%r88, %r93}, %rd498;
	// begin inline asm
	shfl.sync.down.b32 %r87, %r88, %r94, %r95, %r96;
	// end inline asm
	// begin inline asm
	shfl.sync.down.b32 %r92, %r93, %r94, %r95, %r96;
	// end inline asm
	mov.b64 	%rd206, {%r87, %r92};
	setp.gt.s32 	%p112, %r36, 27;
	mov.f64 	%fd413, %fd412;
	mov.u64 	%rd499, %rd498;
	@%p112 bra 	$L__BB11_200;
	abs.f64 	%fd292, %fd412;
	abs.f64 	%fd293, %fd291;
	setp.lt.f64 	%p113, %fd292, %fd293;
	mov.f64 	%fd413, %fd291;
	mov.u64 	%rd499, %rd206;
	@%p113 bra 	$L__BB11_200;
	setp.lt.f64 	%p114, %fd293, %fd292;
	mov.f64 	%fd413, %fd412;
	mov.u64 	%rd499, %rd498;
	@%p114 bra 	$L__BB11_200;
	setp.lt.s64 	%p115, %rd498, %rd206;
	selp.f64 	%fd413, %fd412, %fd291, %p115;
	min.s64 	%rd499, %rd498, %rd206;
$L__BB11_200:
	mov.b64 	%rd367, %fd413;
	mov.b64 	{%r98, %r103}, %rd367;
	mov.b32 	%r114, 8;
	mov.b32 	%r115, 31;
	mov.b32 	%r116, -1;
	// begin inline asm
	shfl.sync.down.b32 %r97, %r98, %r114, %r115, %r116;
	// end inline asm
	// begin inline asm
	shfl.sync.down.b32 %r102, %r103, %r114, %r115, %r116;
	// end inline asm
	mov.b64 	%rd368, {%r97, %r102};
	mov.b64 	%fd296, %rd368;
	mov.b64 	{%r108, %r113}, %rd499;
	// begin inline asm
	shfl.sync.down.b32 %r107, %r108, %r114, %r115, %r116;
	// end inline asm
	// begin inline asm
	shfl.sync.down.b32 %r112, %r113, %r114, %r115, %r116;
	// end inline asm
	mov.b64 	%rd209, {%r107, %r112};
	setp.gt.s32 	%p116, %r36, 23;
	mov.f64 	%fd414, %fd413;
	mov.u64 	%rd500, %rd499;
	@%p116 bra 	$L__BB11_204;
	abs.f64 	%fd297, %fd413;
	abs.f64 	%fd298, %fd296;
	setp.lt.f64 	%p117, %fd297, %fd298;
	mov.f64 	%fd414, %fd296;
	mov.u64 	%rd500, %rd209;
	@%p117 bra 	$L__BB11_204;
	setp.lt.f64 	%p118, %fd298, %fd297;
	mov.f64 	%fd414, %fd413;
	mov.u64 	%rd500, %rd499;
	@%p118 bra 	$L__BB11_204;
	setp.lt.s64 	%p119, %rd499, %rd209;
	selp.f64 	%fd414, %fd413, %fd296, %p119;
	min.s64 	%rd500, %rd499, %rd209;
$L__BB11_204:
	mov.b64 	%rd369, %fd414;
	mov.b64 	{%r118, %r123}, %rd369;
	mov.b32 	%r134, 16;
	mov.b32 	%r135, 31;
	mov.b32 	%r136, -1;
	// begin inline asm
	shfl.sync.down.b32 %r117, %r118, %r134, %r135, %r136;
	// end inline asm
	// begin inline asm
	shfl.sync.down.b32 %r122, %r123, %r134, %r135, %r136;
	// end inline asm
	mov.b64 	%rd370, {%r117, %r122};
	mov.b64 	%fd301, %rd370;
	mov.b64 	{%r128, %r133}, %rd500;
	// begin inline asm
	shfl.sync.down.b32 %r127, %r128, %r134, %r135, %r136;
	// end inline asm
	// begin inline asm
	shfl.sync.down.b32 %r132, %r133, %r134, %r135, %r136;
	// end inline asm
	mov.b64 	%rd212, {%r127, %r132};
	setp.gt.s32 	%p120, %r36, 15;
	mov.f64 	%fd422, %fd414;
	mov.u64 	%rd508, %rd500;
	@%p120 bra 	$L__BB11_208;
	abs.f64 	%fd302, %fd414;
	abs.f64 	%fd303, %fd301;
	setp.lt.f64 	%p121, %fd302, %fd303;
	mov.f64 	%fd422, %fd301;
	mov.u64 	%rd508, %rd212;
	@%p121 bra 	$L__BB11_208;
	setp.lt.f64 	%p122, %fd303, %fd302;
	mov.f64 	%fd422, %fd414;
	mov.u64 	%rd508, %rd500;
	@%p122 bra 	$L__BB11_208;
	setp.lt.s64 	%p123, %rd500, %rd212;
	selp.f64 	%fd422, %fd414, %fd301, %p123;
	min.s64 	%rd508, %rd500, %rd212;
$L__BB11_208:
	setp.ne.s32 	%p124, %r36, 0;
	@%p124 bra 	$L__BB11_210;
	shr.u32 	%r137, %r16, 1;
	and.b32  	%r138, %r137, 496;
	mov.u32 	%r139, _ZN6thrust24THRUST_300001_SM_1000_NS8cuda_cub4core6detail5shmemE;
	add.s32 	%r140, %r139, %r138;
	st.shared.f64 	[%r140+8], %fd422;
	st.shared.u64 	[%r140+16], %rd508;
$L__BB11_210:
	bar.sync 	0;
	setp.ne.s32 	%p125, %r16, 0;
	@%p125 bra 	$L__BB11_232;
	ld.shared.f64 	%fd306, [_ZN6thrust24THRUST_300001_SM_1000_NS8cuda_cub4core6detail5shmemE+24];
	ld.shared.u64 	%rd215, [_ZN6thrust24THRUST_300001_SM_1000_NS8cuda_cub4core6detail5shmemE+32];
	abs.f64 	%fd307, %fd422;
	abs.f64 	%fd308, %fd306;
	setp.lt.f64 	%p126, %fd307, %fd308;
	mov.f64 	%fd416, %fd306;
	mov.u64 	%rd502, %rd215;
	@%p126 bra 	$L__BB11_214;
	setp.lt.f64 	%p127, %fd308, %fd307;
	mov.f64 	%fd416, %fd422;
	mov.u64 	%rd502, %rd508;
	@%p127 bra 	$L__BB11_214;
	setp.lt.s64 	%p128, %rd508, %rd215;
	selp.f64 	%fd416, %fd422, %fd306, %p128;
	min.s64 	%rd502, %rd508, %rd215;
$L__BB11_214:
	ld.shared.f64 	%fd311, [_ZN6thrust24THRUST_300001_SM_1000_NS8cuda_cub4core6detail5shmemE+40];
	ld.shared.u64 	%rd218, [_ZN6thrust24THRUST_300001_SM_1000_NS8cuda_cub4core6detail5shmemE+48];
	abs.f64 	%fd312, %fd416;
	abs.f64 	%fd313, %fd311;
	setp.lt.f64 	%p129, %fd312, %fd313;
	mov.f64 	%fd417, %fd311;
	mov.u64 	%rd503, %rd218;
	@%p129 bra 	$L__BB11_217;
	setp.lt.f64 	%p130, %fd313, %fd312;
	mov.f64 	%fd417, %fd416;
	mov.u64 	%rd503, %rd502;
	@%p130 bra 	$L__BB11_217;
	setp.lt.s64 	%p131, %rd502, %rd218;
	selp.f64 	%fd417, %fd416, %fd311, %p131;
	min.s64 	%rd503, %rd502, %rd218;
$L__BB11_217:
	ld.shared.f64 	%fd316, [_ZN6thrust24THRUST_300001_SM_1000_NS8cuda_cub4core6detail5shmemE+56];
	ld.shared.u64 	%rd221, [_ZN6thrust24THRUST_300001_SM_1000_NS8cuda_cub4core6detail5shmemE+64];
	abs.f64 	%fd317, %fd417;
	abs.f64 	%fd318, %fd316;
	setp.lt.f64 	%p132, %fd317, %fd318;
	mov.f64 	%fd418, %fd316;
	mov.u64 	%rd504, %rd221;
	@%p132 bra 	$L__BB11_220;
	setp.lt.f64 	%p133, %fd318, %fd317;
	mov.f64 	%fd418, %fd417;
	mov.u64 	%rd504, %rd503;
	@%p133 bra 	$L__BB11_220;
	setp.lt.s64 	%p134, %rd503, %rd221;
	selp.f64 	%fd418, %fd417, %fd316, %p134;
	min.s64 	%rd504, %rd503, %rd221;
$L__BB11_220:
	ld.shared.f64 	%fd321, [_ZN6thrust24THRUST_300001_SM_1000_NS8cuda_cub4core6detail5shmemE+72];
	ld.shared.u64 	%rd224, [_ZN6thrust24THRUST_300001_SM_1000_NS8cuda_cub4core6detail5shmemE+80];
	abs.f64 	%fd322, %fd418;
	abs.f64 	%fd323, %fd321;
	setp.lt.f64 	%p135, %fd322, %fd323;
	mov.f64 	%fd419, %fd321;
	mov.u64 	%rd505, %rd224;
	@%p135 bra 	$L__BB11_223;
	setp.lt.f64 	%p136, %fd323, %fd322;
	mov.f64 	%fd419, %fd418;
	mov.u64 	%rd505, %rd504;
	@%p136 bra 	$L__BB11_223;
	setp.lt.s64 	%p137, %rd504, %rd224;
	selp.f64 	%fd419, %fd418, %fd321, %p137;
	min.s64 	%rd505, %rd504, %rd224;
$L__BB11_223:
	ld.shared.f64 	%fd326, [_ZN6thrust24THRUST_300001_SM_1000_NS8cuda_cub4core6detail5shmemE+88];
	ld.shared.u64 	%rd227, [_ZN6thrust24THRUST_300001_SM_1000_NS8cuda_cub4core6detail5shmemE+96];
	abs.f64 	%fd327, %fd419;
	abs.f64 	%fd328, %fd326;
	setp.lt.f64 	%p138, %fd327, %fd328;
	mov.f64 	%fd420, %fd326;
	mov.u64 	%rd506, %rd227;
	@%p138 bra 	$L__BB11_226;
	setp.lt.f64 	%p139, %fd328, %fd327;
	mov.f64 	%fd420, %fd419;
	mov.u64 	%rd506, %rd505;
	@%p139 bra 	$L__BB11_226;
	setp.lt.s64 	%p140, %rd505, %rd227;
	selp.f64 	%fd420, %fd419, %fd326, %p140;
	min.s64 	%rd506, %rd505, %rd227;
$L__BB11_226:
	ld.shared.f64 	%fd331, [_ZN6thrust24THRUST_300001_SM_1000_NS8cuda_cub4core6detail5shmemE+104];
	ld.shared.u64 	%rd230, [_ZN6thrust24THRUST_300001_SM_1000_NS8cuda_cub4core6detail5shmemE+112];
	abs.f64 	%fd332, %fd420;
	abs.f64 	%fd333, %fd331;
	setp.lt.f64 	%p141, %fd332, %fd333;
	mov.f64 	%fd421, %fd331;
	mov.u64 	%rd507, %rd230;
	@%p141 bra 	$L__BB11_229;
	setp.lt.f64 	%p142, %fd333, %fd332;
	mov.f64 	%fd421, %fd420;
	mov.u64 	%rd507, %rd506;
	@%p142 bra 	$L__BB11_229;
	setp.lt.s64 	%p143, %rd506, %rd230;
	selp.f64 	%fd421, %fd420, %fd331, %p143;
	min.s64 	%rd507, %rd506, %rd230;
$L__BB11_229:
	ld.shared.f64 	%fd336, [_ZN6thrust24THRUST_300001_SM_1000_NS8cuda_cub4core6detail5shmemE+120];
	ld.shared.u64 	%rd233, [_ZN6thrust24THRUST_300001_SM_1000_NS8cuda_cub4core6detail5shmemE+128];
	abs.f64 	%fd337, %fd421;
	abs.f64 	%fd338, %fd336;
	setp.lt.f64 	%p144, %fd337, %fd338;
	mov.u64 	%rd508, %rd233;
	mov.f64 	%fd422, %fd336;
	@%p144 bra 	$L__BB11_232;
	setp.lt.f64 	%p145, %fd338, %fd337;
	mov.u64 	%rd508, %rd507;
	mov.f64 	%fd422, %fd421;
	@%p145 bra 	$L__BB11_232;
	setp.lt.s64 	%p146, %rd507, %rd233;
	selp.f64 	%fd422, %fd421, %fd336, %p146;
	min.s64 	%rd508, %rd507, %rd233;
$L__BB11_232:
	mov.u32 	%r364, %tid.x;
	setp.ne.s32 	%p263, %r364, 0;
	@%p263 bra 	$L__BB11_234;
	ld.param.u64 	%rd421, [_ZN6thrust24THRUST_300001_SM_1000_NS8cuda_cub4core6detail13_kernel_agentINS1_8__reduce11ReduceAgentIPN4cuda3std3__45tupleIJdlEEESC_SB_lNS1_9__extrema9arg_max_fIdl10comparatorEEEEJSC_SC_iSG_EEEvDpT0__param_1];
	cvta.to.global.u64 	%rd420, %rd421;
	st.global.f64 	[%rd420], %fd422;
	st.global.u64 	[%rd420+8], %rd508;
$L__BB11_234:
	ret;

}
	// .globl	_ZN3cub18CUB_300001_SM_10006detail11EmptyKernelIvEEvv
.visible .entry _ZN3cub18CUB_300001_SM_10006detail11EmptyKernelIvEEvv()
{


	ret;

}


// ===== COMPILED SASS (sm_100) =====

	.target	sm_100

	.elftype	@"ET_EXEC"


//--------------------- .note.nv.tkinfo           --------------------------
	.section	.note.nv.tkinfo,"",@"SHT_NOTE"
	.sectionflags	@"SHF_NOTE_NV_TKINFO"
	.tkinfo
        /*0018*/ 	.word	0x00000002
        /*0030*/ 	.string	""
        /*0030*/ 	.string	"ptxas"
        /*0030*/ 	.string	"Cuda compilation tools, release 13.0, V13.0.88"
        /*0030*/ 	.string	"Build cuda_13.0.r13.0/compiler.36424714_0"
        /*0030*/ 	.string	"-arch sm_100 -m 64 "



//--------------------- .note.nv.cuinfo           --------------------------
	.section	.note.nv.cuinfo,"",@"SHT_NOTE"
	.sectionflags	@"SHF_NOTE_NV_CUINFO"
        /*0018*/ 	.short	0x0002
        /*001a*/ 	.short	0x0064
        /*001c*/ 	.short	0x0082
	.zero		2


//--------------------- .nv.info                  --------------------------
	.section	.nv.info,"",@"SHT_CUDA_INFO"
	.align	4


	//----- nvinfo : EIATTR_REGCOUNT
	.align		4
        /*0000*/ 	.byte	0x04, 0x2f
        /*0002*/ 	.short	(.L_46 - .L_45)
	.align		4
.L_45:
        /*0004*/ 	.word	index@(_Z4swapPdimii)
        /*0008*/ 	.word	0x00000020


	//----- nvinfo : EIATTR_FRAME_SIZE
	.align		4
.L_46:
        /*000c*/ 	.byte	0x04, 0x11
        /*000e*/ 	.short	(.L_48 - .L_47)
	.align		4
.L_47:
        /*0010*/ 	.word	index@(_Z4swapPdimii)
        /*0014*/ 	.word	0x00000000


	//----- nvinfo : EIATTR_REGCOUNT
	.align		4
.L_48:
        /*0018*/ 	.byte	0x04, 0x2f
        /*001a*/ 	.short	(.L_50 - .L_49)
	.align		4
.L_49:
        /*001c*/ 	.word	index@(_Z16rows_eliminationPdimi)
        /*0020*/ 	.word	0x00000022


	//----- nvinfo : EIATTR_FRAME_SIZE
	.align		4
.L_50:
        /*0024*/ 	.byte	0x04, 0x11
        /*0026*/ 	.short	(.L_52 - .L_51)
	.align		4
.L_51:
        /*0028*/ 	.word	index@($__internal_2_$__cuda_sm20_div_rn_f64_full)
        /*002c*/ 	.word	0x00000000


	//----- nvinfo : EIATTR_FRAME_SIZE
	.align		4
.L_52:
        /*0030*/ 	.byte	0x04, 0x11
        /*0032*/ 	.short	(.L_54 - .L_53)
	.align		4
.L_53:
        /*0034*/ 	.word	index@(_Z16rows_eliminationPdimi)
        /*0038*/ 	.word	0x00000000


	//----- nvinfo : EIATTR_REGCOUNT
	.align		4
.L_54:
        /*003c*/ 	.byte	0x04, 0x2f
        /*003e*/ 	.short	(.L_56 - .L_55)
	.align		4
.L_55:
        /*0040*/ 	.word	index@(_Z20backward_eliminationPdimi)
        /*0044*/ 	.word	0x00000020


	//----- nvinfo : EIATTR_FRAME_SIZE
	.align		4
.L_56:
        /*0048*/ 	.byte	0x04, 0x11
        /*004a*/ 	.short	(.L_58 - .L_57)
	.align		4
.L_57:
        /*004c*/ 	.word	index@($__internal_1_$__cuda_sm20_div_rn_f64_full)
        /*0050*/ 	.word	0x00000000


	//----- nvinfo : EIATTR_FRAME_SIZE
	.align		4
.L_58:
        /*0054*/ 	.byte	0x04, 0x11
        /*0056*/ 	.short	(.L_60 - .L_59)
	.align		4
.L_59:
        /*0058*/ 	.word	index@(_Z20backward_eliminationPdimi)
        /*005c*/ 	.word	0x00000000


	//----- nvinfo : EIATTR_REGCOUNT
	.align		4
.L_60:
        /*0060*/ 	.byte	0x04, 0x2f
        /*0062*/ 	.short	(.L_62 - .L_61)
	.align		4
.L_61:
        /*0064*/ 	.word	index@(_Z9normalizePdim)
        /*0068*/ 	.word	0x00000020


	//----- nvinfo : EIATTR_FRAME_SIZE
	.align		4
.L_62:
        /*006c*/ 	.byte	0x04, 0x11
        /*006e*/ 	.short	(.L_64 - .L_63)
	.align		4
.L_63:
        /*0070*/ 	.word	index@($__internal_0_$__cuda_sm20_div_rn_f64_full)
        /*0074*/ 	.word	0x00000000


	//----- nvinfo : EIATTR_FRAME_SIZE
	.align		4
.L_64:
        /*0078*/ 	.byte	0x04, 0x11
        /*007a*/ 	.short	(.L_66 - .L_65)
	.align		4
.L_65:
        /*007c*/ 	.word	index@(_Z9normalizePdim)
        /*0080*/ 	.word	0x00000000


	//----- nvinfo : EIATTR_REGCOUNT
	.align		4
.L_66:
        /*0084*/ 	.byte	0x04, 0x2f
        /*0086*/ 	.short	(.L_68 - .L_67)
	.align		4
.L_67:
        /*0088*/ 	.word	index@(_ZN6thrust24THRUST_300001_SM_1000_NS8cuda_cub4core6detail13_kernel_agentINS1_8__reduce11ReduceAgentINS0_12zip_iteratorIN4cuda3std3__45tupleIJNS0_10device_ptrIdEENS0_17counting_iteratorIlNS0_11use_defaultESF_SF_EEEEEEEPNSB_IJdlEEESJ_iNS1_9__extrema9arg_max_fIdl10comparatorEEEEJSI_SK_iSO_EEEvDpT0_)
        /*008c*/ 	.word	0x00000020


	//----- nvinfo : EIATTR_FRAME_SIZE
	.align		4
.L_68:
        /*0090*/ 	.byte	0x04, 0x11
        /*0092*/ 	.short	(.L_70 - .L_69)
	.align		4
.L_69:
        /*0094*/ 	.word	index@(_ZN6thrust24THRUST_300001_SM_1000_NS8cuda_cub4core6detail13_kernel_agentINS1_8__reduce11ReduceAgentINS0_12zip_iteratorIN4cuda3std3__45tupleIJNS0_10device_ptrIdEENS0_17counting_iteratorIlNS0_11use_defaultESF_SF_EEEEEEEPNSB_IJdlEEESJ_iNS1_9__extrema9arg_max_fIdl10comparatorEEEEJSI_SK_iSO_EEEvDpT0_)
        /*0098*/ 	.word	0x00000000


	//----- nvinfo : EIATTR_REGCOUNT
	.align		4
.L_70:
        /*009c*/ 	.byte	0x04, 0x2f
        /*009e*/ 	.short	(.L_72 - .L_71)
	.align		4
.L_71:
        /*00a0*/ 	.word	index@(_ZN6thrust24THRUST_300001_SM_1000_NS8cuda_cub4core6detail13_kernel_agentINS1_8__reduce11ReduceAgentINS0_12zip_iteratorIN4cuda3std3__45tupleIJNS0_10device_ptrIdEENS0_17counting_iteratorIlNS0_11use_defaultESF_SF_EEEEEEEPNSB_IJdlEEESJ_iNS1_9__extrema9arg_max_fIdl10comparatorEEEEJSI_SK_iN3cub18CUB_300001_SM_100013GridEvenShareIiEENSR_9GridQueueIjEESO_EEEvDpT0_)
        /*00a4*/ 	.word	0x00000028


	//----- nvinfo : EIATTR_FRAME_SIZE
	.align		4
.L_72:
        /*00a8*/ 	.byte	0x04, 0x11
        /*00aa*/ 	.short	(.L_74 - .L_73)
	.align		4
.L_73:
        /*00ac*/ 	.word	index@(_ZN6thrust24THRUST_300001_SM_1000_NS8cuda_cub4core6detail13_kernel_agentINS1_8__reduce11ReduceAgentINS0_12zip_iteratorIN4cuda3std3__45tupleIJNS0_10device_ptrIdEENS0_17counting_iteratorIlNS0_11use_defaultESF_SF_EEEEEEEPNSB_IJdlEEESJ_iNS1_9__extrema9arg_max_fIdl10comparatorEEEEJSI_SK_iN3cub18CUB_300001_SM_100013GridEvenShareIiEENSR_9GridQueueIjEESO_EEEvDpT0_)
        /*00b0*/ 	.word	0x00000000


	//----- nvinfo : EIATTR_REGCOUNT
	.align		4
.L_74:
        /*00b4*/ 	.byte	0x04, 0x2f
        /*00b6*/ 	.short	(.L_76 - .L_75)
	.align		4
.L_75:
        /*00b8*/ 	.word	index@(_ZN6thrust24THRUST_300001_SM_1000_NS8cuda_cub4core6detail13_kernel_agentINS1_8__reduce10DrainAgentIiEEJN3cub18CUB_300001_SM_10009GridQueueIjEEiEEEvDpT0_)
        /*00bc*/ 	.word	0x00000008


	//----- nvinfo : EIATTR_FRAME_SIZE
	.align		4
.L_76:
        /*00c0*/ 	.byte	0x04, 0x11
        /*00c2*/ 	.short	(.L_78 - .L_77)
	.align		4
.L_77:
        /*00c4*/ 	.word	index@(_ZN6thrust24THRUST_300001_SM_1000_NS8cuda_cub4core6detail13_kernel_agentINS1_8__reduce10DrainAgentIiEEJN3cub18CUB_300001_SM_10009GridQueueIjEEiEEEvDpT0_)
        /*00c8*/ 	.word	0x00000000


	//----- nvinfo : EIATTR_REGCOUNT
	.align		4
.L_78:
        /*00cc*/ 	.byte	0x04, 0x2f
        /*00ce*/ 	.short	(.L_80 - .L_79)
	.align		4
.L_79:
        /*00d0*/ 	.word	index@(_ZN6thrust24THRUST_300001_SM_1000_NS8cuda_cub4core6detail13_kernel_agentINS1_8__reduce11ReduceAgentIPN4cuda3std3__45tupleIJdlEEESC_SB_iNS1_9__extrema9arg_max_fIdl10comparatorEEEEJSC_SC_iSG_EEEvDpT0_)
        /*00d4*/ 	.word	0x00000020


	//----- nvinfo : EIATTR_FRAME_SIZE
	.align		4
.L_80:
        /*00d8*/ 	.byte	0x04, 0x11
        /*00da*/ 	.short	(.L_82 - .L_81)
	.align		4
.L_81:
        /*00dc*/ 	.word	index@(_ZN6thrust24THRUST_300001_SM_1000_NS8cuda_cub4core6detail13_kernel_agentINS1_8__reduce11ReduceAgentIPN4cuda3std3__45tupleIJdlEEESC_SB_iNS1_9__extrema9arg_max_fIdl10comparatorEEEEJSC_SC_iSG_EEEvDpT0_)
        /*00e0*/ 	.word	0x00000000


	//----- nvinfo : EIATTR_REGCOUNT
	.align		4
.L_82:
        /*00e4*/ 	.byte	0x04, 0x2f
        /*00e6*/ 	.short	(.L_84 - .L_83)
	.align		4
.L_83:
        /*00e8*/ 	.word	index@(_ZN6thrust24THRUST_300001_SM_1000_NS8cuda_cub4core6detail13_kernel_agentINS1_8__reduce11ReduceAgentINS0_12zip_iteratorIN4cuda3std3__45tupleIJNS0_10device_ptrIdEENS0_17counting_iteratorIlNS0_11use_defaultESF_SF_EEEEEEEPNSB_IJdlEEESJ_lNS1_9__extrema9arg_max_fIdl10comparatorEEEEJSI_SK_lSO_EEEvDpT0_)
        /*00ec*/ 	.word	0x00000020


	//----- nvinfo : EIATTR_FRAME_SIZE
	.align		4
.L_84:
        /*00f0*/ 	.byte	0x04, 0x11
        /*00f2*/ 	.short	(.L_86 - .L_85)
	.align		4
.L_85:
        /*00f4*/ 	.word	index@(_ZN6thrust24THRUST_300001_SM_1000_NS8cuda_cub4core6detail13_kernel_agentINS1_8__reduce11ReduceAgentINS0_12zip_iteratorIN4cuda3std3__45tupleIJNS0_10device_ptrIdEENS0_17counting_iteratorIlNS0_11use_defaultESF_SF_EEEEEEEPNSB_IJdlEEESJ_lNS1_9__extrema9arg_max_fIdl10comparatorEEEEJSI_SK_lSO_EEEvDpT0_)
        /*00f8*/ 	.word	0x00000000


	//----- nvinfo : EIATTR_REGCOUNT
	.align		4
.L_86:
        /*00fc*/ 	.byte	0x04, 0x2f
        /*00fe*/ 	.short	(.L_88 - .L_87)
	.align		4
.L_87:
        /*0100*/ 	.word	index@(_ZN6thrust24THRUST_300001_SM_1000_NS8cuda_cub4core6detail13_kernel_agentINS1_8__reduce11ReduceAgentINS0_12zip_iteratorIN4cuda3std3__45tupleIJNS0_10device_ptrIdEENS0_17counting_iteratorIlNS0_11use_defaultESF_SF_EEEEEEEPNSB_IJdlEEESJ_lNS1_9__extrema9arg_max_fIdl10comparatorEEEEJSI_SK_lN3cub18CUB_300001_SM_100013GridEvenShareIlEENSR_9GridQueueIyEESO_EEEvDpT0_)
        /*0104*/ 	.word	0x00000020


	//----- nvinfo : EIATTR_FRAME_SIZE
	.align		4
.L_88:
        /*0108*/ 	.byte	0x04, 0x11
        /*010a*/ 	.short	(.L_90 - .L_89)
	.align		4
.L_89:
        /*010c*/ 	.word	index@(_ZN6thrust24THRUST_300001_SM_1000_NS8cuda_cub4core6detail13_kernel_agentINS1_8__reduce11ReduceAgentINS0_12zip_iteratorIN4cuda3std3__45tupleIJNS0_10device_ptrIdEENS0_17counting_iteratorIlNS0_11use_defaultESF_SF_EEEEEEEPNSB_IJdlEEESJ_lNS1_9__extrema9arg_max_fIdl10comparatorEEEEJSI_SK_lN3cub18CUB_300001_SM_100013GridEvenShareIlEENSR_9GridQueueIyEESO_EEEvDpT0_)
        /*0110*/ 	.word	0x00000000


	//----- nvinfo : EIATTR_REGCOUNT
	.align		4
.L_90:
        /*0114*/ 	.byte	0x04, 0x2f
        /*0116*/ 	.short	(.L_92 - .L_91)
	.align		4
.L_91:
        /*0118*/ 	.word	index@(_ZN6thrust24THRUST_300001_SM_1000_NS8cuda_cub4core6detail13_kernel_agentINS1_8__reduce10DrainAgentIlEEJN3cub18CUB_300001_SM_10009GridQueueIyEElEEEvDpT0_)
        /*011c*/ 	.word	0x00000008


	//----- nvinfo : EIATTR_FRAME_SIZE
	.align		4
.L_92:
        /*0120*/ 	.byte	0x04, 0x11
        /*0122*/ 	.short	(.L_94 - .L_93)
	.align		4
.L_93:
        /*0124*/ 	.word	index@(_ZN6thrust24THRUST_300001_SM_1000_NS8cuda_cub4core6detail13_kernel_agentINS1_8__reduce10DrainAgentIlEEJN3cub18CUB_300001_SM_10009GridQueueIyEElEEEvDpT0_)
        /*0128*/ 	.word	0x00000000


	//----- nvinfo : EIATTR_REGCOUNT
	.align		4
.L_94:
        /*012c*/ 	.byte	0x04, 0x2f
        /*012e*/ 	.short	(.L_96 - .L_95)
	.align		4
.L_95:
        /*0130*/ 	.word	index@(_ZN6thrust24THRUST_300001_SM_1000_NS8cuda_cub4core6detail13_kernel_agentINS1_8__reduce11ReduceAgentIPN4cuda3std3__45tupleIJdlEEESC_SB_lNS1_9__extrema9arg_max_fIdl10comparatorEEEEJSC_SC_iSG_EEEvDpT0_)
        /*0134*/ 	.word	0x00000020


	//----- nvinfo : EIATTR_FRAME_SIZE
	.align		4
.L_96:
        /*0138*/ 	.byte	0x04, 0x11
        /*013a*/ 	.short	(.L_98 - .L_97)
	.align		4
.L_97:
        /*013c*/ 	.word	index@(_ZN6thrust24THRUST_300001_SM_1000_NS8cuda_cub4core6detail13_kernel_agentINS1_8__reduce11ReduceAgentIPN4cuda3std3__45tupleIJdlEEESC_SB_lNS1_9__extrema9arg_max_fIdl10comparatorEEEEJSC_SC_iSG_EEEvDpT0_)
        /*0140*/ 	.word	0x00000000


	//----- nvinfo : EIATTR_REGCOUNT
	.align		4
.L_98:
        /*0144*/ 	.byte	0x04, 0x2f
        /*0146*/ 	.short	(.L_100 - .L_99)
	.align		4
.L_99:
        /*0148*/ 	.word	index@(_ZN3cub18CUB_300001_SM_10006detail11EmptyKernelIvEEvv)
        /*014c*/ 	.word	0x00000004


	//----- nvinfo : EIATTR_FRAME_SIZE
	.align		4
.L_100:
        /*0150*/ 	.byte	0x04, 0x11
        /*0152*/ 	.short	(.L_102 - .L_101)
	.align		4
.L_101:
        /*0154*/ 	.word	index@(_ZN3cub18CUB_300001_SM_10006detail11EmptyKernelIvEEvv)
        /*0158*/ 	.word	0x00000000


	//----- nvinfo : EIATTR_MIN_STACK_SIZE
	.align		4
.L_102:
        /*015c*/ 	.byte	0x04, 0x12
        /*015e*/ 	.short	(.L_104 - .L_103)
	.align		4
.L_103:
        /*0160*/ 	.word	index@(_ZN3cub18CUB_300001_SM_10006detail11EmptyKernelIvEEvv)
        /*0164*/ 	.word	0x00000000


	//----- nvinfo : EIATTR_MIN_STACK_SIZE
	.align		4
.L_104:
        /*0168*/ 	.byte	0x04, 0x12
        /*016a*/ 	.short	(.L_106 - .L_105)
	.align		4
.L_105:
        /*016c*/ 	.word	index@(_ZN6thrust24THRUST_300001_SM_1000_NS8cuda_cub4core6detail13_kernel_agentINS1_8__reduce11ReduceAgentIPN4cuda3std3__45tupleIJdlEEESC_SB_lNS1_9__extrema9arg_max_fIdl10comparatorEEEEJSC_SC_iSG_EEEvDpT0_)
        /*0170*/ 	.word	0x00000000


	//----- nvinfo : EIATTR_MIN_STACK_SIZE
	.align		4
.L_106:
        /*0174*/ 	.byte	0x04, 0x12
        /*0176*/ 	.short	(.L_108 - .L_107)
	.align		4
.L_107:
        /*0178*/ 	.word	index@(_ZN6thrust24THRUST_300001_SM_1000_NS8cuda_cub4core6detail13_kernel_agentINS1_8__reduce10DrainAgentIlEEJN3cub18CUB_300001_SM_10009GridQueueIyEElEEEvDpT0_)
        /*017c*/ 	.word	0x00000000


	//----- nvinfo : EIATTR_MIN_STACK_SIZE
	.align		4
.L_108:
        /*0180*/ 	.byte	0x04, 0x12
        /*0182*/ 	.short	(.L_110 - .L_109)
	.align		4
.L_109:
        /*0184*/ 	.word	index@(_ZN6thrust24THRUST_300001_SM_1000_NS8cuda_cub4core6detail13_kernel_agentINS1_8__reduce11ReduceAgentINS0_12zip_iteratorIN4cuda3std3__45tupleIJNS0_10device_ptrIdEENS0_17counting_iteratorIlNS0_11use_defaultESF_SF_EEEEEEEPNSB_IJdlEEESJ_lNS1_9__extrema9arg_max_fIdl10comparatorEEEEJSI_SK_lN3cub18CUB_300001_SM_100013GridEvenShareIlEENSR_9GridQueueIyEESO_EEEvDpT0_)
        /*0188*/ 	.word	0x00000000


	//----- nvinfo : EIATTR_MIN_STACK_SIZE
	.align		4
.L_110:
        /*018c*/ 	.byte	0x04, 0x12
        /*018e*/ 	.short	(.L_112 - .L_111)
	.align		4
.L_111:
        /*0190*/ 	.word	index@(_ZN6thrust24THRUST_300001_SM_1000_NS8cuda_cub4core6detail13_kernel_agentINS1_8__reduce11ReduceAgentINS0_12zip_iteratorIN4cuda3std3__45tupleIJNS0_10device_ptrIdEENS0_17counting_iteratorIlNS0_11use_defaultESF_SF_EEEEEEEPNSB_IJdlEEESJ_lNS1_9__extrema9arg_max_fIdl10comparatorEEEEJSI_SK_lSO_EEEvDpT0_)
        /*0194*/ 	.word	0x00000000


	//----- nvinfo : EIATTR_MIN_STACK_SIZE
	.align		4
.L_112:
        /*0198*/ 	.byte	0x04, 0x12
        /*019a*/ 	.short	(.L_114 - .L_113)
	.align		4
.L_113:
        /*019c*/ 	.word	index@(_ZN6thrust24THRUST_300001_SM_1000_NS8cuda_cub4core6detail13_kernel_agentINS1_8__reduce11ReduceAgentIPN4cuda3std3__45tupleIJdlEEESC_SB_iNS1_9__extrema9arg_max_fIdl10comparatorEEEEJSC_SC_iSG_EEEvDpT0_)
        /*01a0*/ 	.word	0x00000000


	//----- nvinfo : EIATTR_MIN_STACK_SIZE
	.align		4
.L_114:
        /*01a4*/ 	.byte	0x04, 0x12
        /*01a6*/ 	.short	(.L_116 - .L_115)
	.align		4
.L_115:
        /*01a8*/ 	.word	index@(_ZN6thrust24THRUST_300001_SM_1000_NS8cuda_cub4core6detail13_kernel_agentINS1_8__reduce10DrainAgentIiEEJN3cub18CUB_300001_SM_10009GridQueueIjEEiEEEvDpT0_)
        /*01ac*/ 	.word	0x00000000


	//----- nvinfo : EIATTR_MIN_STACK_SIZE
	.align		4
.L_116:
        /*01b0*/ 	.byte	0x04, 0x12
        /*01b2*/ 	.short	(.L_118 - .L_117)
	.align		4
.L_117:
        /*01b4*/ 	.word	index@(_ZN6thrust24THRUST_300001_SM_1000_NS8cuda_cub4core6detail13_kernel_agentINS1_8__reduce11ReduceAgentINS0_12zip_iteratorIN4cuda3std3__45tupleIJNS0_10device_ptrIdEENS0_17counting_iteratorIlNS0_11use_defaultESF_SF_EEEEEEEPNSB_IJdlEEESJ_iNS1_9__extrema9arg_max_fIdl10comparatorEEEEJSI_SK_iN3cub18CUB_300001_SM_100013GridEvenShareIiEENSR_9GridQueueIjEESO_EEEvDpT0_)
        /*01b8*/ 	.word	0x00000000


	//----- nvinfo : EIATTR_MIN_STACK_SIZE
	.align		4
.L_118:
        /*01bc*/ 	.byte	0x04, 0x12
        /*01be*/ 	.short	(.L_120 - .L_119)
	.align		4
.L_119:
        /*01c0*/ 	.word	index@(_ZN6thrust24THRUST_300001_SM_1000_NS8cuda_cub4core6detail13_kernel_agentINS1_8__reduce11ReduceAgentINS0_12zip_iteratorIN4cuda3std3__45tupleIJNS0_10device_ptrIdEENS0_17counting_iteratorIlNS0_11use_defaultESF_SF_EEEEEEEPNSB_IJdlEEESJ_iNS1_9__extrema9arg_max_fIdl10comparatorEEEEJSI_SK_iSO_EEEvDpT0_)
        /*01c4*/ 	.word	0x00000000


	//----- nvinfo : EIATTR_MIN_STACK_SIZE
	.align		4
.L_120:
        /*01c8*/ 	.byte	0x04, 0x12
        /*01ca*/ 	.short	(.L_122 - .L_121)
	.align		4
.L_121:
        /*01cc*/ 	.word	index@(_Z9normalizePdim)
        /*01d0*/ 	.word	0x00000000


	//----- nvinfo : EIATTR_MIN_STACK_SIZE
	.align		4
.L_122:
        /*01d4*/ 	.byte	0x04, 0x12
        /*01d6*/ 	.short	(.L_124 - .L_123)
	.align		4
.L_123:
        /*01d8*/ 	.word	index@(_Z20backward_eliminationPdimi)
        /*01dc*/ 	.word	0x00000000


	//----- nvinfo : EIATTR_MIN_STACK_SIZE
	.align		4
.L_124:
        /*01e0*/ 	.byte	0x04, 0x12
        /*01e2*/ 	.short	(.L_126 - .L_125)
	.align		4
.L_125:
        /*01e4*/ 	.word	index@(_Z16rows_eliminationPdimi)
        /*01e8*/ 	.word	0x00000000


	//----- nvinfo : EIATTR_MIN_STACK_SIZE
	.align		4
.L_126:
        /*01ec*/ 	.byte	0x04, 0x12
        /*01ee*/ 	.short	(.L_128 - .L_127)
	.align		4
.L_127:
        /*01f0*/ 	.word	index@(_Z4swapPdimii)
        /*01f4*/ 	.word	0x00000000
.L_128:


//--------------------- .nv.compat                --------------------------
	.section	.nv.compat,"",@"SHT_CUDA_COMPAT_INFO"
	.align	4
        /*0000*/ 	.byte	0x02, 0x09, 0x00, 0x00, 0x02, 0x02, 0x01, 0x00, 0x02, 0x05, 0x05, 0x00, 0x03, 0x07, 0x01, 0x01
        /*0010*/ 	.byte	0x02, 0x03, 0x00, 0x00, 0x02, 0x06, 0x01, 0x00, 0x04, 0x0b, 0x08, 0x00, 0x01, 0x00, 0x00, 0x00
        /*0020*/ 	.byte	0x00, 0x00, 0x00, 0x00


//--------------------- .nv.info._ZN3cub18CUB_300001_SM_10006detail11EmptyKernelIvEEvv --------------------------
	.section	.nv.info._ZN3cub18CUB_300001_SM_10006detail11EmptyKernelIvEEvv,"",@"SHT_CUDA_INFO"
	.sectionflags	@""
	.align	4


	//----- nvinfo : EIATTR_CUDA_API_VERSION
	.align		4
        /*0000*/ 	.byte	0x04, 0x37
        /*0002*/ 	.short	(.L_130 - .L_129)
.L_129:
        /*0004*/ 	.word	0x00000082


	//----- nvinfo : EIATTR_SPARSE_MMA_MASK
	.align		4
.L_130:
        /*0008*/ 	.byte	0x03, 0x50
        /*000a*/ 	.short	0x0000


	//----- nvinfo : EIATTR_MAXREG_COUNT
	.align		4
        /*000c*/ 	.byte	0x03, 0x1b
        /*000e*/ 	.short	0x00ff


	//----- nvinfo : EIATTR_MERCURY_ISA_VERSION
	.align		4
        /*0010*/ 	.byte	0x03, 0x5f
        /*0012*/ 	.short	0x0101


	//----- nvinfo : EIATTR_VRC_CTA_INIT_COUNT
	.align		4
        /*0014*/ 	.byte	0x02, 0x4a
	.zero		1
	.zero		1


	//----- nvinfo : EIATTR_EXIT_INSTR_OFFSETS
	.align		4
        /*0018*/ 	.byte	0x04, 0x1c
        /*001a*/ 	.short	(.L_132 - .L_131)


	//   ....[0]....
.L_131:
        /*001c*/ 	.word	0x00000010


	//----- nvinfo : EIATTR_SW_WAR
	.align		4
.L_132:
        /*0020*/ 	.byte	0x04, 0x36
        /*0022*/ 	.short	(.L_134 - .L_133)
.L_133:
        /*0024*/ 	.word	0x00000008
.L_134:


//--------------------- .nv.info._ZN6thrust24THRUST_300001_SM_1000_NS8cuda_cub4core6detail13_kernel_agentINS1_8__reduce11ReduceAgentIPN4cuda3std3__45tupleIJdlEEESC_SB_lNS1_9__extrema9arg_max_fIdl10comparatorEEEEJSC_SC_iSG_EEEvDpT0_ --------------------------
	.section	.nv.info._ZN6thrust24THRUST_300001_SM_1000_NS8cuda_cub4core6detail13_kernel_agentINS1_8__reduce11ReduceAgentIPN4cuda3std3__45tupleIJdlEEESC_SB_lNS1_9__extrema9arg_max_fIdl10comparatorEEEEJSC_SC_iSG_EEEvDpT0_,"",@"SHT_CUDA_INFO"
	.sectionflags	@""
	.align	4


	//----- nvinfo : EIATTR_CUDA_API_VERSION
	.align		4
        /*0000*/ 	.byte	0x04, 0x37
        /*0002*/ 	.short	(.L_136 - .L_135)
.L_135:
        /*0004*/ 	.word	0x00000082


	//----- nvinfo : EIATTR_KPARAM_INFO
	.align		4
.L_136:
        /*0008*/ 	.byte	0x04, 0x17
        /*000a*/ 	.short	(.L_138 - .L_137)
.L_137:
        /*000c*/ 	.word	0x00000000
        /*0010*/ 	.short	0x0003
        /*0012*/ 	.short	0x0014
        /*0014*/ 	.byte	0x00, 0xf0, 0x05, 0x00


	//----- nvinfo : EIATTR_KPARAM_INFO
	.align		4
.L_138:
        /*0018*/ 	.byte	0x04, 0x17
        /*001a*/ 	.short	(.L_140 - .L_139)
.L_139:
        /*001c*/ 	.word	0x00000000
        /*0020*/ 	.short	0x0002
        /*0022*/ 	.short	0x0010
        /*0024*/ 	.byte	0x00, 0xf0, 0x11, 0x00


	//----- nvinfo : EIATTR_KPARAM_INFO
	.align		4
.L_140:
        /*0028*/ 	.byte	0x04, 0x17
        /*002a*/ 	.short	(.L_142 - .L_141)
.L_141:
        /*002c*/ 	.word	0x00000000
        /*0030*/ 	.short	0x0001
        /*0032*/ 	.short	0x0008
        /*0034*/ 	.byte	0x00, 0xf5, 0x21, 0x00


	//----- nvinfo : EIATTR_KPARAM_INFO
	.align		4
.L_142:
        /*0038*/ 	.byte	0x04, 0x17
        /*003a*/ 	.short	(.L_144 - .L_143)
.L_143:
        /*003c*/ 	.word	0x00000000
        /*0040*/ 	.short	0x0000
        /*0042*/ 	.short	0x0000
        /*0044*/ 	.byte	0x00, 0xf5, 0x21, 0x00


	//----- nvinfo : EIATTR_SPARSE_MMA_MASK
	.align		4
.L_144:
        /*0048*/ 	.byte	0x03, 0x50
        /*004a*/ 	.short	0x0000


	//----- nvinfo : EIATTR_MAXREG_COUNT
	.align		4
        /*004c*/ 	.byte	0x03, 0x1b
        /*004e*/ 	.short	0x00ff


	//----- nvinfo : EIATTR_NUM_BARRIERS
	.align		4
        /*0050*/ 	.byte	0x02, 0x4c
        /*0052*/ 	.byte	0x01
	.zero		1


	//----- nvinfo : EIATTR_MERCURY_ISA_VERSION
	.align		4
        /*0054*/ 	.byte	0x03, 0x5f
        /*0056*/ 	.short	0x0101


	//----- nvinfo : EIATTR_COOP_GROUP_MASK_REGIDS
	.align		4
        /*0058*/ 	.byte	0x04, 0x29
        /*005a*/ 	.short	(.L_146 - .L_145)


	//   ....[0]....
.L_145:
        /*005c*/ 	.word	0xffffffff


	//   ....[1]....
        /*0060*/ 	.word	0xffffffff


	//   ....[2]....
        /*0064*/ 	.word	0xffffffff


	//   ....[3]....
        /*0068*/ 	.word	0xffffffff


	//   ....[4]....
        /*006c*/ 	.word	0xffffffff


	//   ....[5]....
        /*0070*/ 	.word	0xffffffff


	//   ....[6]....
        /*0074*/ 	.word	0xffffffff


	//   ....[7]....
        /*0078*/ 	.word	0xffffffff


	//   ....[8]....
        /*007c*/ 	.word	0xffffffff


	//   ....[9]....
        /*0080*/ 	.word	0xffffffff


	//   ....[10]....
        /*0084*/ 	.word	0xffffffff


	//   ....[11]....
        /*0088*/ 	.word	0xffffffff


	//   ....[12]....
        /*008c*/ 	.word	0xffffffff


	//   ....[13]....
        /*0090*/ 	.word	0xffffffff


	//   ....[14]....
        /*0094*/ 	.word	0xffffffff


	//   ....[15]....
        /*0098*/ 	.word	0xffffffff


	//   ....[16]....
        /*009c*/ 	.word	0xffffffff


	//   ....[17]....
        /*00a0*/ 	.word	0xffffffff


	//   ....[18]....
        /*00a4*/ 	.word	0xffffffff


	//   ....[19]....
        /*00a8*/ 	.word	0xffffffff


	//   ....[20]....
        /*00ac*/ 	.word	0xffffffff


	//   ....[21]....
        /*00b0*/ 	.word	0xffffffff


	//   ....[22]....
        /*00b4*/ 	.word	0xffffffff


	//   ....[23]....
        /*00b8*/ 	.word	0xffffffff


	//   ....[24]....
        /*00bc*/ 	.word	0xffffffff


	//   ....[25]....
        /*00c0*/ 	.word	0xffffffff


	//   ....[26]....
        /*00c4*/ 	.word	0xffffffff


	//   ....[27]....
        /*00c8*/ 	.word	0xffffffff


	//   ....[28]....
        /*00cc*/ 	.word	0xffffffff


	//   ....[29]....
        /*00d0*/ 	.word	0xffffffff


	//   ....[30]....
        /*00d4*/ 	.word	0xffffffff


	//   ....[31]....
        /*00d8*/ 	.word	0xffffffff


	//   ....[32]....
        /*00dc*/ 	.word	0xffffffff


	//   ....[33]....
        /*00e0*/ 	.word	0xffffffff


	//   ....[34]....
        /*00e4*/ 	.word	0xffffffff


	//   ....[35]....
        /*00e8*/ 	.word	0xffffffff


	//   ....[36]....
        /*00ec*/ 	.word	0xffffffff


	//   ....[37]....
        /*00f0*/ 	.word	0xffffffff


	//   ....[38]....
        /*00f4*/ 	.word	0xffffffff


	//   ....[39]....
        /*00f8*/ 	.word	0xffffffff


	//   ....[40]....
        /*00fc*/ 	.word	0xffffffff


	//   ....[41]....
        /*0100*/ 	.word	0xffffffff


	//   ....[42]....
        /*0104*/ 	.word	0xffffffff


	//   ....[43]....
        /*0108*/ 	.word	0xffffffff


	//   ....[44]....
        /*010c*/ 	.word	0xffffffff


	//   ....[45]....
        /*0110*/ 	.word	0xffffffff


	//   ....[46]....
        /*0114*/ 	.word	0xffffffff


	//   ....[47]....
        /*0118*/ 	.word	0xffffffff


	//   ....[48]....
        /*011c*/ 	.word	0xffffffff


	//   ....[49]....
        /*0120*/ 	.word	0xffffffff


	//   ....[50]....
        /*0124*/ 	.word	0xffffffff


	//   ....[51]....
        /*0128*/ 	.word	0xffffffff


	//   ....[52]....
        /*012c*/ 	.word	0xffffffff


	//   ....[53]....
        /*0130*/ 	.word	0xffffffff


	//   ....[54]....
        /*0134*/ 	.word	0xffffffff


	//   ....[55]....
        /*0138*/ 	.word	0xffffffff


	//   ....[56]....
        /*013c*/ 	.word	0xffffffff


	//   ....[57]....
        /*0140*/ 	.word	0xffffffff


	//   ....[58]....
        /*0144*/ 	.word	0xffffffff


	//   ....[59]....
        /*0148*/ 	.word	0xffffffff


	//----- nvinfo : EIATTR_COOP_GROUP_INSTR_OFFSETS
	.align		4
.L_146:
        /*014c*/ 	.byte	0x04, 0x28
        /*014e*/ 	.short	(.L_148 - .L_147)


	//   ....[0]....
.L_147:
        /*0150*/ 	.word	0x00000b70


	//   ....[1]....
        /*0154*/ 	.word	0x00000ba0


	//   ....[2]....
        /*0158*/ 	.word	0x00000bc0


	//   ....[3]....
        /*015c*/ 	.word	0x00000bd0


	//   ....[4]....
        /*0160*/ 	.word	0x00000d60


	//   ....[5]....
        /*0164*/ 	.word	0x00000d90


	//   ....[6]....
        /*0168*/ 	.word	0x00000dc0


	//   ....[7]....
        /*016c*/ 	.word	0x00000de0


	//   ....[8]....
        /*0170*/ 	.word	0x00000f60


	//   ....[9]....
        /*0174*/ 	.word	0x00000f90


	//   ....[10]....
        /*0178*/ 	.word	0x00000fc0


	//   ....[11]....
        /*017c*/ 	.word	0x00000fe0


	//   ....[12]....
        /*0180*/ 	.word	0x00001160


	//   ....[13]....
        /*0184*/ 	.word	0x00001190


	//   ....[14]....
        /*0188*/ 	.word	0x000011c0


	//   ....[15]....
        /*018c*/ 	.word	0x000011e0


	//   ....[16]....
        /*0190*/ 	.word	0x00001360


	//   ....[17]....
        /*0194*/ 	.word	0x00001390


	//   ....[18]....
        /*0198*/ 	.word	0x000013c0


	//   ....[19]....
        /*019c*/ 	.word	0x000013e0


	//   ....[20]....
        /*01a0*/ 	.word	0x00002140


	//   ....[21]....
        /*01a4*/ 	.word	0x00002150


	//   ....[22]....
        /*01a8*/ 	.word	0x00002160


	//   ....[23]....
        /*01ac*/ 	.word	0x00002180


	//   ....[24]....
        /*01b0*/ 	.word	0x00002300


	//   ....[25]....
        /*01b4*/ 	.word	0x00002340


	//   ....[26]....
        /*01b8*/ 	.word	0x00002370


	//   ....[27]....
        /*01bc*/ 	.word	0x00002390


	//   ....[28]....
        /*01c0*/ 	.word	0x00002510


	//   ....[29]....
        /*01c4*/ 	.word	0x00002550


	//   ....[30]....
        /*01c8*/ 	.word	0x00002580


	//   ....[31]....
        /*01cc*/ 	.word	0x000025a0


	//   ....[32]....
        /*01d0*/ 	.word	0x00002720


	//   ....[33]....
        /*01d4*/ 	.word	0x00002760


	//   ....[34]....
        /*01d8*/ 	.word	0x00002790


	//   ....[35]....
        /*01dc*/ 	.word	0x000027b0


	//   ....[36]....
        /*01e0*/ 	.word	0x00002930


	//   ....[37]....
        /*01e4*/ 	.word	0x00002970


	//   ....[38]....
        /*01e8*/ 	.word	0x000029a0


	//   ....[39]....
        /*01ec*/ 	.word	0x000029c0


	//   ....[40]....
        /*01f0*/ 	.word	0x00005760


	//   ....[41]....
        /*01f4*/ 	.word	0x00005790


	//   ....[42]....
        /*01f8*/ 	.word	0x000057b0


	//   ....[43]....
        /*01fc*/ 	.word	0x000057c0


	//   ....[44]....
        /*0200*/ 	.word	0x00005950


	//   ....[45]....
        /*0204*/ 	.word	0x00005980


	//   ....[46]....
        /*0208*/ 	.word	0x000059b0


	//   ....[47]....
        /*020c*/ 	.word	0x000059d0


	//   ....[48]....
        /*0210*/ 	.word	0x00005b50


	//   ....[49]....
        /*0214*/ 	.word	0x00005b80


	//   ....[50]....
        /*0218*/ 	.word	0x00005bb0


	//   ....[51]....
        /*021c*/ 	.word	0x00005bd0


	//   ....[52]....
        /*0220*/ 	.word	0x00005d50


	//   ....[53]....
        /*0224*/ 	.word	0x00005d80


	//   ....[54]....
        /*0228*/ 	.word	0x00005db0


	//   ....[55]....
        /*022c*/ 	.word	0x00005dd0


	//   ....[56]....
        /*0230*/ 	.word	0x00005f50


	//   ....[57]....
        /*0234*/ 	.word	0x00005f80


	//   ....[58]....
        /*0238*/ 	.word	0x00005fb0


	//   ....[59]....
        /*023c*/ 	.word	0x00005fd0


	//----- nvinfo : EIATTR_VRC_CTA_INIT_COUNT
	.align		4
.L_148:
        /*0240*/ 	.byte	0x02, 0x4a
	.zero		1
	.zero		1


	//----- nvinfo : EIATTR_EXIT_INSTR_OFFSETS
	.align		4
        /*0244*/ 	.byte	0x04, 0x1c
        /*0246*/ 	.short	(.L_150 - .L_149)


	//   ....[0]....
.L_149:
        /*0248*/ 	.word	0x00000030


	//   ....[1]....
        /*024c*/ 	.word	0x00006c70


	//   ....[2]....
        /*0250*/ 	.word	0x00006cb0


	//----- nvinfo : EIATTR_MAX_THREADS
	.align		4
.L_150:
        /*0254*/ 	.byte	0x04, 0x05
        /*0256*/ 	.short	(.L_152 - .L_151)
.L_151:
        /*0258*/ 	.word	0x00000100
        /*025c*/ 	.word	0x00000001
        /*0260*/ 	.word	0x00000001


	//----- nvinfo : EIATTR_CRS_STACK_SIZE
	.align		4
.L_152:
        /*0264*/ 	.byte	0x04, 0x1e
        /*0266*/ 	.short	(.L_154 - .L_153)
.L_153:
        /*0268*/ 	.word	0x00000000


	//----- nvinfo : EIATTR_CBANK_PARAM_SIZE
	.align		4
.L_154:
        /*026c*/ 	.byte	0x03, 0x19
        /*026e*/ 	.short	0x0015


	//----- nvinfo : EIATTR_PARAM_CBANK
	.align		4
        /*0270*/ 	.byte	0x04, 0x0a
        /*0272*/ 	.short	(.L_156 - .L_155)
	.align		4
.L_155:
        /*0274*/ 	.word	index@(.nv.constant0._ZN6thrust24THRUST_300001_SM_1000_NS8cuda_cub4core6detail13_kernel_agentINS1_8__reduce11ReduceAgentIPN4cuda3std3__45tupleIJdlEEESC_SB_lNS1_9__extrema9arg_max_fIdl10comparatorEEEEJSC_SC_iSG_EEEvDpT0_)
        /*0278*/ 	.short	0x0380
        /*027a*/ 	.short	0x0015


	//----- nvinfo : EIATTR_SW_WAR
	.align		4
.L_156:
        /*027c*/ 	.byte	0x04, 0x36
        /*027e*/ 	.short	(.L_158 - .L_157)
.L_157:
        /*0280*/ 	.word	0x00000008
.L_158:


//--------------------- .nv.info._ZN6thrust24THRUST_300001_SM_1000_NS8cuda_cub4core6detail13_kernel_agentINS1_8__reduce10DrainAgentIlEEJN3cub18CUB_300001_SM_10009GridQueueIyEElEEEvDpT0_ --------------------------
	.section	.nv.info._ZN6thrust24THRUST_300001_SM_1000_NS8cuda_cub4core6detail13_kernel_agentINS1_8__reduce10DrainAgentIlEEJN3cub18CUB_300001_SM_10009GridQueueIyEElEEEvDpT0_,"",@"SHT_CUDA_INFO"
	.sectionflags	@""
	.align	4


	//----- nvinfo : EIATTR_CUDA_API_VERSION
	.align		4
        /*0000*/ 	.byte	0x04, 0x37
        /*0002*/ 	.short	(.L_160 - .L_159)
.L_159:
        /*0004*/ 	.word	0x00000082


	//----- nvinfo : EIATTR_KPARAM_INFO
	.align		4
.L_160:
        /*0008*/ 	.byte	0x04, 0x17
        /*000a*/ 	.short	(.L_162 - .L_161)
.L_161:
        /*000c*/ 	.word	0x00000000
        /*0010*/ 	.short	0x0001
        /*0012*/ 	.short	0x0008
        /*0014*/ 	.byte	0x00, 0xf0, 0x21, 0x00


	//----- nvinfo : EIATTR_KPARAM_INFO
	.align		4
.L_162:
        /*0018*/ 	.byte	0x04, 0x17
        /*001a*/ 	.short	(.L_164 - .L_163)
.L_163:
        /*001c*/ 	.word	0x00000000
        /*0020*/ 	.short	0x0000
        /*0022*/ 	.short	0x0000
        /*0024*/ 	.byte	0x00, 0xf0, 0x21, 0x00


	//----- nvinfo : EIATTR_SPARSE_MMA_MASK
	.align		4
.L_164:
        /*0028*/ 	.byte	0x03, 0x50
        /*002a*/ 	.short	0x0000


	//----- nvinfo : EIATTR_MAXREG_COUNT
	.align		4
        /*002c*/ 	.byte	0x03, 0x1b
        /*002e*/ 	.short	0x00ff


	//----- nvinfo : EIATTR_MERCURY_ISA_VERSION
	.align		4
        /*0030*/ 	.byte	0x03, 0x5f
        /*0032*/ 	.short	0x0101


	//----- nvinfo : EIATTR_VRC_CTA_INIT_COUNT
	.align		4
        /*0034*/ 	.byte	0x02, 0x4a
	.zero		1
	.zero		1


	//----- nvinfo : EIATTR_EXIT_INSTR_OFFSETS
	.align		4
        /*0038*/ 	.byte	0x04, 0x1c
        /*003a*/ 	.short	(.L_166 - .L_165)


	//   ....[0]....
.L_165:
        /*003c*/ 	.word	0x00000060


	//----- nvinfo : EIATTR_MAX_THREADS
	.align		4
.L_166:
        /*0040*/ 	.byte	0x04, 0x05
        /*0042*/ 	.short	(.L_168 - .L_167)
.L_167:
        /*0044*/ 	.word	0x00000001
        /*0048*/ 	.word	0x00000001
        /*004c*/ 	.word	0x00000001


	//----- nvinfo : EIATTR_CBANK_PARAM_SIZE
	.align		4
.L_168:
        /*0050*/ 	.byte	0x03, 0x19
        /*0052*/ 	.short	0x0010


	//----- nvinfo : EIATTR_PARAM_CBANK
	.align		4
        /*0054*/ 	.byte	0x04, 0x0a
        /*0056*/ 	.short	(.L_170 - .L_169)
	.align		4
.L_169:
        /*0058*/ 	.word	index@(.nv.constant0._ZN6thrust24THRUST_300001_SM_1000_NS8cuda_cub4core6detail13_kernel_agentINS1_8__reduce10DrainAgentIlEEJN3cub18CUB_300001_SM_10009GridQueueIyEElEEEvDpT0_)
        /*005c*/ 	.short	0x0380
        /*005e*/ 	.short	0x0010


	//----- nvinfo : EIATTR_SW_WAR
	.align		4
.L_170:
        /*0060*/ 	.byte	0x04, 0x36
        /*0062*/ 	.short	(.L_172 - .L_171)
.L_171:
        /*0064*/ 	.word	0x00000008
.L_172:


//--------------------- .nv.info._ZN6thrust24THRUST_300001_SM_1000_NS8cuda_cub4core6detail13_kernel_agentINS1_8__reduce11ReduceAgentINS0_12zip_iteratorIN4cuda3std3__45tupleIJNS0_10device_ptrIdEENS0_17counting_iteratorIlNS0_11use_defaultESF_SF_EEEEEEEPNSB_IJdlEEESJ_lNS1_9__extrema9arg_max_fIdl10comparatorEEEEJSI_SK_lN3cub18CUB_300001_SM_100013GridEvenShareIlEENSR_9GridQueueIyEESO_EEEvDpT0_ --------------------------
	.section	.nv.info._ZN6thrust24THRUST_300001_SM_1000_NS8cuda_cub4core6detail13_kernel_agentINS1_8__reduce11ReduceAgentINS0_12zip_iteratorIN4cuda3std3__45tupleIJNS0_10device_ptrIdEENS0_17counting_iteratorIlNS0_11use_defaultESF_SF_EEEEEEEPNSB_IJdlEEESJ_lNS1_9__extrema9arg_max_fIdl10comparatorEEEEJSI_SK_lN3cub18CUB_300001_SM_100013GridEvenShareIlEENSR_9GridQueueIyEESO_EEEvDpT0_,"",@"SHT_CUDA_INFO"
	.sectionflags	@""
	.align	4


	//----- nvinfo : EIATTR_CUDA_API_VERSION
	.align		4
        /*0000*/ 	.byte	0x04, 0x37
        /*0002*/ 	.short	(.L_174 - .L_173)
.L_173:
        /*0004*/ 	.word	0x00000082


	//----- nvinfo : EIATTR_KPARAM_INFO
	.align		4
.L_174:
        /*0008*/ 	.byte	0x04, 0x17
        /*000a*/ 	.short	(.L_176 - .L_175)
.L_175:
        /*000c*/ 	.word	0x00000000
        /*0010*/ 	.short	0x0005
        /*0012*/ 	.short	0x0070
        /*0014*/ 	.byte	0x00, 0xf0, 0x05, 0x00


	//----- nvinfo : EIATTR_KPARAM_INFO
	.align		4
.L_176:
        /*0018*/ 	.byte	0x04, 0x17
        /*001a*/ 	.short	(.L_178 - .L_177)
.L_177:
        /*001c*/ 	.word	0x00000000
        /*0020*/ 	.short	0x0004
        /*0022*/ 	.short	0x0068
        /*0024*/ 	.byte	0x00, 0xf0, 0x21, 0x00


	//----- nvinfo : EIATTR_KPARAM_INFO
	.align		4
.L_178:
        /*0028*/ 	.byte	0x04, 0x17
        /*002a*/ 	.short	(.L_180 - .L_179)
.L_179:
        /*002c*/ 	.word	0x00000000
        /*0030*/ 	.short	0x0003
        /*0032*/ 	.short	0x0020
        /*0034*/ 	.byte	0x00, 0xf0, 0x21, 0x01


	//----- nvinfo : EIATTR_KPARAM_INFO
	.align		4
.L_180:
        /*0038*/ 	.byte	0x04, 0x17
        /*003a*/ 	.short	(.L_182 - .L_181)
.L_181:
        /*003c*/ 	.word	0x00000000
        /*0040*/ 	.short	0x0002
        /*0042*/ 	.short	0x0018
        /*0044*/ 	.byte	0x00, 0xf0, 0x21, 0x00


	//----- nvinfo : EIATTR_KPARAM_INFO
	.align		4
.L_182:
        /*0048*/ 	.byte	0x04, 0x17
        /*004a*/ 	.short	(.L_184 - .L_183)
.L_183:
        /*004c*/ 	.word	0x00000000
        /*0050*/ 	.short	0x0001
        /*0052*/ 	.short	0x0010
        /*0054*/ 	.byte	0x00, 0xf5, 0x21, 0x00


	//----- nvinfo : EIATTR_KPARAM_INFO
	.align		4
.L_184:
        /*0058*/ 	.byte	0x04, 0x17
        /*005a*/ 	.short	(.L_186 - .L_185)
.L_185:
        /*005c*/ 	.word	0x00000000
        /*0060*/ 	.short	0x0000
        /*0062*/ 	.short	0x0000
        /*0064*/ 	.byte	0x00, 0xf0, 0x41, 0x00


	//----- nvinfo : EIATTR_SPARSE_MMA_MASK
	.align		4
.L_186:
        /*0068*/ 	.byte	0x03, 0x50
        /*006a*/ 	.short	0x0000


	//----- nvinfo : EIATTR_MAXREG_COUNT
	.align		4
        /*006c*/ 	.byte	0x03, 0x1b
        /*006e*/ 	.short	0x00ff


	//----- nvinfo : EIATTR_NUM_BARRIERS
	.align		4
        /*0070*/ 	.byte	0x02, 0x4c
        /*0072*/ 	.byte	0x01
	.zero		1


	//----- nvinfo : EIATTR_MERCURY_ISA_VERSION
	.align		4
        /*0074*/ 	.byte	0x03, 0x5f
        /*0076*/ 	.short	0x0101


	//----- nvinfo : EIATTR_COOP_GROUP_MASK_REGIDS
	.align		4
        /*0078*/ 	.byte	0x04, 0x29
        /*007a*/ 	.short	(.L_188 - .L_187)


	//   ....[0]....
.L_187:
        /*007c*/ 	.word	0xffffffff


	//   ....[1]....
        /*0080*/ 	.word	0xffffffff


	//   ....[2]....
        /*0084*/ 	.word	0xffffffff


	//   ....[3]....
        /*0088*/ 	.word	0xffffffff


	//   ....[4]....
        /*008c*/ 	.word	0xffffffff


	//   ....[5]....
        /*0090*/ 	.word	0xffffffff


	//   ....[6]....
        /*0094*/ 	.word	0xffffffff


	//   ....[7]....
        /*0098*/ 	.word	0xffffffff


	//   ....[8]....
        /*009c*/ 	.word	0xffffffff


	//   ....[9]....
        /*00a0*/ 	.word	0xffffffff


	//   ....[10]....
        /*00a4*/ 	.word	0xffffffff


	//   ....[11]....
        /*00a8*/ 	.word	0xffffffff


	//   ....[12]....
        /*00ac*/ 	.word	0xffffffff


	//   ....[13]....
        /*00b0*/ 	.word	0xffffffff


	//   ....[14]....
        /*00b4*/ 	.word	0xffffffff


	//   ....[15]....
        /*00b8*/ 	.word	0xffffffff


	//   ....[16]....
        /*00bc*/ 	.word	0xffffffff


	//   ....[17]....
        /*00c0*/ 	.word	0xffffffff


	//   ....[18]....
        /*00c4*/ 	.word	0xffffffff


	//   ....[19]....
        /*00c8*/ 	.word	0xffffffff


	//   ....[20]....
        /*00cc*/ 	.word	0xffffffff


	//   ....[21]....
        /*00d0*/ 	.word	0xffffffff


	//   ....[22]....
        /*00d4*/ 	.word	0xffffffff


	//   ....[23]....
        /*00d8*/ 	.word	0xffffffff


	//   ....[24]....
        /*00dc*/ 	.word	0xffffffff


	//   ....[25]....
        /*00e0*/ 	.word	0xffffffff


	//   ....[26]....
        /*00e4*/ 	.word	0xffffffff


	//   ....[27]....
        /*00e8*/ 	.word	0xffffffff


	//   ....[28]....
        /*00ec*/ 	.word	0xffffffff


	//   ....[29]....
        /*00f0*/ 	.word	0xffffffff


	//   ....[30]....
        /*00f4*/ 	.word	0xffffffff


	//   ....[31]....
        /*00f8*/ 	.word	0xffffffff


	//   ....[32]....
        /*00fc*/ 	.word	0xffffffff


	//   ....[33]....
        /*0100*/ 	.word	0xffffffff


	//   ....[34]....
        /*0104*/ 	.word	0xffffffff


	//   ....[35]....
        /*0108*/ 	.word	0xffffffff


	//   ....[36]....
        /*010c*/ 	.word	0xffffffff


	//   ....[37]....
        /*0110*/ 	.word	0xffffffff


	//   ....[38]....
        /*0114*/ 	.word	0xffffffff


	//   ....[39]....
        /*0118*/ 	.word	0xffffffff


	//   ....[40]....
        /*011c*/ 	.word	0xffffffff


	//   ....[41]....
        /*0120*/ 	.word	0xffffffff


	//   ....[42]....
        /*0124*/ 	.word	0xffffffff


	//   ....[43]....
        /*0128*/ 	.word	0xffffffff


	//   ....[44]....
        /*012c*/ 	.word	0xffffffff


	//   ....[45]....
        /*0130*/ 	.word	0xffffffff


	//   ....[46]....
        /*0134*/ 	.word	0xffffffff


	//   ....[47]....
        /*0138*/ 	.word	0xffffffff


	//   ....[48]....
        /*013c*/ 	.word	0xffffffff


	//   ....[49]....
        /*0140*/ 	.word	0xffffffff


	//   ....[50]....
        /*0144*/ 	.word	0xffffffff


	//   ....[51]....
        /*0148*/ 	.word	0xffffffff


	//   ....[52]....
        /*014c*/ 	.word	0xffffffff


	//   ....[53]....
        /*0150*/ 	.word	0xffffffff


	//   ....[54]....
        /*0154*/ 	.word	0xffffffff


	//   ....[55]....
        /*0158*/ 	.word	0xffffffff


	//   ....[56]....
        /*015c*/ 	.word	0xffffffff


	//   ....[57]....
        /*0160*/ 	.word	0xffffffff


	//   ....[58]....
        /*0164*/ 	.word	0xffffffff


	//   ....[59]....
        /*0168*/ 	.word	0xffffffff


	//----- nvinfo : EIATTR_COOP_GROUP_INSTR_OFFSETS
	.align		4
.L_188:
        /*016c*/ 	.byte	0x04, 0x28
        /*016e*/ 	.short	(.L_190 - .L_189)


	//   ....[0]....
.L_189:
        /*0170*/ 	.word	0x00000d70


	//   ....[1]....
        /*0174*/ 	.word	0x00000da0


	//   ....[2]....
        /*0178*/ 	.word	0x00000dc0


	//   ....[3]....
        /*017c*/ 	.word	0x00000dd0


	//   ....[4]....
        /*0180*/ 	.word	0x00000f60


	//   ....[5]....
        /*0184*/ 	.word	0x00000f90


	//   ....[6]....
        /*0188*/ 	.word	0x00000fc0


	//   ....[7]....
        /*018c*/ 	.word	0x00000fe0


	//   ....[8]....
        /*0190*/ 	.word	0x00001160


	//   ....[9]....
        /*0194*/ 	.word	0x00001190


	//   ....[10]....
        /*0198*/ 	.word	0x000011c0


	//   ....[11]....
        /*019c*/ 	.word	0x000011e0


	//   ....[12]....
        /*01a0*/ 	.word	0x00001360


	//   ....[13]....
        /*01a4*/ 	.word	0x00001390


	//   ....[14]....
        /*01a8*/ 	.word	0x000013c0


	//   ....[15]....
        /*01ac*/ 	.word	0x000013e0


	//   ....[16]....
        /*01b0*/ 	.word	0x00001560


	//   ....[17]....
        /*01b4*/ 	.word	0x00001590


	//   ....[18]....
        /*01b8*/ 	.word	0x000015c0


	//   ....[19]....
        /*01bc*/ 	.word	0x000015e0


	//   ....[20]....
        /*01c0*/ 	.word	0x00002340


	//   ....[21]....
        /*01c4*/ 	.word	0x00002350


	//   ....[22]....
        /*01c8*/ 	.word	0x00002360


	//   ....[23]....
        /*01cc*/ 	.word	0x00002380


	//   ....[24]....
        /*01d0*/ 	.word	0x00002500


	//   ....[25]....
        /*01d4*/ 	.word	0x00002540


	//   ....[26]....
        /*01d8*/ 	.word	0x00002570


	//   ....[27]....
        /*01dc*/ 	.word	0x00002590


	//   ....[28]....
        /*01e0*/ 	.word	0x00002710


	//   ....[29]....
        /*01e4*/ 	.word	0x00002750


	//   ....[30]....
        /*01e8*/ 	.word	0x00002780


	//   ....[31]....
        /*01ec*/ 	.word	0x000027a0


	//   ....[32]....
        /*01f0*/ 	.word	0x00002920


	//   ....[33]....
        /*01f4*/ 	.word	0x00002960


	//   ....[34]....
        /*01f8*/ 	.word	0x00002990


	//   ....[35]....
        /*01fc*/ 	.word	0x000029b0


	//   ....[36]....
        /*0200*/ 	.word	0x00002b30


	//   ....[37]....
        /*0204*/ 	.word	0x00002b70


	//   ....[38]....
        /*0208*/ 	.word	0x00002ba0


	//   ....[39]....
        /*020c*/ 	.word	0x00002bc0


	//   ....[40]....
        /*0210*/ 	.word	0x000053c0


	//   ....[41]....
        /*0214*/ 	.word	0x000053f0


	//   ....[42]....
        /*0218*/ 	.word	0x00005410


	//   ....[43]....
        /*021c*/ 	.word	0x00005420


	//   ....[44]....
        /*0220*/ 	.word	0x000055b0


	//   ....[45]....
        /*0224*/ 	.word	0x000055e0


	//   ....[46]....
        /*0228*/ 	.word	0x00005610


	//   ....[47]....
        /*022c*/ 	.word	0x00005630


	//   ....[48]....
        /*0230*/ 	.word	0x000057b0


	//   ....[49]....
        /*0234*/ 	.word	0x000057e0


	//   ....[50]....
        /*0238*/ 	.word	0x00005810


	//   ....[51]....
        /*023c*/ 	.word	0x00005830


	//   ....[52]....
        /*0240*/ 	.word	0x000059b0


	//   ....[53]....
        /*0244*/ 	.word	0x000059e0


	//   ....[54]....
        /*0248*/ 	.word	0x00005a10


	//   ....[55]....
        /*024c*/ 	.word	0x00005a30


	//   ....[56]....
        /*0250*/ 	.word	0x00005bb0


	//   ....[57]....
        /*0254*/ 	.word	0x00005be0


	//   ....[58]....
        /*0258*/ 	.word	0x00005c10


	//   ....[59]....
        /*025c*/ 	.word	0x00005c30


	//----- nvinfo : EIATTR_VRC_CTA_INIT_COUNT
	.align		4
.L_190:
        /*0260*/ 	.byte	0x02, 0x4a
	.zero		1
	.zero		1


	//----- nvinfo : EIATTR_EXIT_INSTR_OFFSETS
	.align		4
        /*0264*/ 	.byte	0x04, 0x1c
        /*0266*/ 	.short	(.L_192 - .L_191)


	//   ....[0]....
.L_191:
        /*0268*/ 	.word	0x000068d0


	//   ....[1]....
        /*026c*/ 	.word	0x00006920


	//----- nvinfo : EIATTR_MAX_THREADS
	.align		4
.L_192:
        /*0270*/ 	.byte	0x04, 0x05
        /*0272*/ 	.short	(.L_194 - .L_193)
.L_193:
        /*0274*/ 	.word	0x00000100
        /*0278*/ 	.word	0x00000001
        /*027c*/ 	.word	0x00000001


	//----- nvinfo : EIATTR_CRS_STACK_SIZE
	.align		4
.L_194:
        /*0280*/ 	.byte	0x04, 0x1e
        /*0282*/ 	.short	(.L_196 - .L_195)
.L_195:
        /*0284*/ 	.word	0x00000000


	//----- nvinfo : EIATTR_CBANK_PARAM_SIZE
	.align		4
.L_196:
        /*0288*/ 	.byte	0x03, 0x19
        /*028a*/ 	.short	0x0071


	//----- nvinfo : EIATTR_PARAM_CBANK
	.align		4
        /*028c*/ 	.byte	0x04, 0x0a
        /*028e*/ 	.short	(.L_198 - .L_197)
	.align		4
.L_197:
        /*0290*/ 	.word	index@(.nv.constant0._ZN6thrust24THRUST_300001_SM_1000_NS8cuda_cub4core6detail13_kernel_agentINS1_8__reduce11ReduceAgentINS0_12zip_iteratorIN4cuda3std3__45tupleIJNS0_10device_ptrIdEENS0_17counting_iteratorIlNS0_11use_defaultESF_SF_EEEEEEEPNSB_IJdlEEESJ_lNS1_9__extrema9arg_max_fIdl10comparatorEEEEJSI_SK_lN3cub18CUB_300001_SM_100013GridEvenShareIlEENSR_9GridQueueIyEESO_EEEvDpT0_)
        /*0294*/ 	.short	0x0380
        /*0296*/ 	.short	0x0071


	//----- nvinfo : EIATTR_SW_WAR
	.align		4
.L_198:
        /*0298*/ 	.byte	0x04, 0x36
        /*029a*/ 	.short	(.L_200 - .L_199)
.L_199:
        /*029c*/ 	.word	0x00000008
.L_200:


//--------------------- .nv.info._ZN6thrust24THRUST_300001_SM_1000_NS8cuda_cub4core6detail13_kernel_agentINS1_8__reduce11ReduceAgentINS0_12zip_iteratorIN4cuda3std3__45tupleIJNS0_10device_ptrIdEENS0_17counting_iteratorIlNS0_11use_defaultESF_SF_EEEEEEEPNSB_IJdlEEESJ_lNS1_9__extrema9arg_max_fIdl10comparatorEEEEJSI_SK_lSO_EEEvDpT0_ --------------------------
	.section	.nv.info._ZN6thrust24THRUST_300001_SM_1000_NS8cuda_cub4core6detail13_kernel_agentINS1_8__reduce11ReduceAgentINS0_12zip_iteratorIN4cuda3std3__45tupleIJNS0_10device_ptrIdEENS0_17counting_iteratorIlNS0_11use_defaultESF_SF_EEEEEEEPNSB_IJdlEEESJ_lNS1_9__extrema9arg_max_fIdl10comparatorEEEEJSI_SK_lSO_EEEvDpT0_,"",@"SHT_CUDA_INFO"
	.sectionflags	@""
	.align	4


	//----- nvinfo : EIATTR_CUDA_API_VERSION
	.align		4
        /*0000*/ 	.byte	0x04, 0x37
        /*0002*/ 	.short	(.L_202 - .L_201)
.L_201:
        /*0004*/ 	.word	0x00000082


	//----- nvinfo : EIATTR_KPARAM_INFO
	.align		4
.L_202:
        /*0008*/ 	.byte	0x04, 0x17
        /*000a*/ 	.short	(.L_204 - .L_203)
.L_203:
        /*000c*/ 	.word	0x00000000
        /*0010*/ 	.short	0x0003
        /*0012*/ 	.short	0x0020
        /*0014*/ 	.byte	0x00, 0xf0, 0x05, 0x00


	//----- nvinfo : EIATTR_KPARAM_INFO
	.align		4
.L_204:
        /*0018*/ 	.byte	0x04, 0x17
        /*001a*/ 	.short	(.L_206 - .L_205)
.L_205:
        /*001c*/ 	.word	0x00000000
        /*0020*/ 	.short	0x0002
        /*0022*/ 	.short	0x0018
        /*0024*/ 	.byte	0x00, 0xf0, 0x21, 0x00


	//----- nvinfo : EIATTR_KPARAM_INFO
	.align		4
.L_206:
        /*0028*/ 	.byte	0x04, 0x17
        /*002a*/ 	.short	(.L_208 - .L_207)
.L_207:
        /*002c*/ 	.word	0x00000000
        /*0030*/ 	.short	0x0001
        /*0032*/ 	.short	0x0010
        /*0034*/ 	.byte	0x00, 0xf5, 0x21, 0x00


	//----- nvinfo : EIATTR_KPARAM_INFO
	.align		4
.L_208:
        /*0038*/ 	.byte	0x04, 0x17
        /*003a*/ 	.short	(.L_210 - .L_209)
.L_209:
        /*003c*/ 	.word	0x00000000
        /*0040*/ 	.short	0x0000
        /*0042*/ 	.short	0x0000
        /*0044*/ 	.byte	0x00, 0xf0, 0x41, 0x00


	//----- nvinfo : EIATTR_SPARSE_MMA_MASK
	.align		4
.L_210:
        /*0048*/ 	.byte	0x03, 0x50
        /*004a*/ 	.short	0x0000


	//----- nvinfo : EIATTR_MAXREG_COUNT
	.align		4
        /*004c*/ 	.byte	0x03, 0x1b
        /*004e*/ 	.short	0x00ff


	//----- nvinfo : EIATTR_NUM_BARRIERS
	.align		4
        /*0050*/ 	.byte	0x02, 0x4c
        /*0052*/ 	.byte	0x01
	.zero		1


	//----- nvinfo : EIATTR_MERCURY_ISA_VERSION
	.align		4
        /*0054*/ 	.byte	0x03, 0x5f
        /*0056*/ 	.short	0x0101


	//----- nvinfo : EIATTR_COOP_GROUP_MASK_REGIDS
	.align		4
        /*0058*/ 	.byte	0x04, 0x29
        /*005a*/ 	.short	(.L_212 - .L_211)


	//   ....[0]....
.L_211:
        /*005c*/ 	.word	0xffffffff


	//   ....[1]....
        /*0060*/ 	.word	0xffffffff


	//   ....[2]....
        /*0064*/ 	.word	0xffffffff


	//   ....[3]....
        /*0068*/ 	.word	0xffffffff


	//   ....[4]....
        /*006c*/ 	.word	0xffffffff


	//   ....[5]....
        /*0070*/ 	.word	0xffffffff


	//   ....[6]....
        /*0074*/ 	.word	0xffffffff


	//   ....[7]....
        /*0078*/ 	.word	0xffffffff


	//   ....[8]....
        /*007c*/ 	.word	0xffffffff


	//   ....[9]....
        /*0080*/ 	.word	0xffffffff


	//   ....[10]....
        /*0084*/ 	.word	0xffffffff


	//   ....[11]....
        /*0088*/ 	.word	0xffffffff


	//   ....[12]....
        /*008c*/ 	.word	0xffffffff


	//   ....[13]....
        /*0090*/ 	.word	0xffffffff


	//   ....[14]....
        /*0094*/ 	.word	0xffffffff


	//   ....[15]....
        /*0098*/ 	.word	0xffffffff


	//   ....[16]....
        /*009c*/ 	.word	0xffffffff


	//   ....[17]....
        /*00a0*/ 	.word	0xffffffff


	//   ....[18]....
        /*00a4*/ 	.word	0xffffffff


	//   ....[19]....
        /*00a8*/ 	.word	0xffffffff


	//   ....[20]....
        /*00ac*/ 	.word	0xffffffff


	//   ....[21]....
        /*00b0*/ 	.word	0xffffffff


	//   ....[22]....
        /*00b4*/ 	.word	0xffffffff


	//   ....[23]....
        /*00b8*/ 	.word	0xffffffff


	//   ....[24]....
        /*00bc*/ 	.word	0xffffffff


	//   ....[25]....
        /*00c0*/ 	.word	0xffffffff


	//   ....[26]....
        /*00c4*/ 	.word	0xffffffff


	//   ....[27]....
        /*00c8*/ 	.word	0xffffffff


	//   ....[28]....
        /*00cc*/ 	.word	0xffffffff


	//   ....[29]....
        /*00d0*/ 	.word	0xffffffff


	//   ....[30]....
        /*00d4*/ 	.word	0xffffffff


	//   ....[31]....
        /*00d8*/ 	.word	0xffffffff


	//   ....[32]....
        /*00dc*/ 	.word	0xffffffff


	//   ....[33]....
        /*00e0*/ 	.word	0xffffffff


	//   ....[34]....
        /*00e4*/ 	.word	0xffffffff


	//   ....[35]....
        /*00e8*/ 	.word	0xffffffff


	//   ....[36]....
        /*00ec*/ 	.word	0xffffffff


	//   ....[37]....
        /*00f0*/ 	.word	0xffffffff


	//   ....[38]....
        /*00f4*/ 	.word	0xffffffff


	//   ....[39]....
        /*00f8*/ 	.word	0xffffffff


	//   ....[40]....
        /*00fc*/ 	.word	0xffffffff


	//   ....[41]....
        /*0100*/ 	.word	0xffffffff


	//   ....[42]....
        /*0104*/ 	.word	0xffffffff


	//   ....[43]....
        /*0108*/ 	.word	0xffffffff


	//   ....[44]....
        /*010c*/ 	.word	0xffffffff


	//   ....[45]....
        /*0110*/ 	.word	0xffffffff


	//   ....[46]....
        /*0114*/ 	.word	0xffffffff


	//   ....[47]....
        /*0118*/ 	.word	0xffffffff


	//   ....[48]....
        /*011c*/ 	.word	0xffffffff


	//   ....[49]....
        /*0120*/ 	.word	0xffffffff


	//   ....[50]....
        /*0124*/ 	.word	0xffffffff


	//   ....[51]....
        /*0128*/ 	.word	0xffffffff


	//   ....[52]....
        /*012c*/ 	.word	0xffffffff


	//   ....[53]....
        /*0130*/ 	.word	0xffffffff


	//   ....[54]....
        /*0134*/ 	.word	0xffffffff


	//   ....[55]....
        /*0138*/ 	.word	0xffffffff


	//   ....[56]....
        /*013c*/ 	.word	0xffffffff


	//   ....[57]....
        /*0140*/ 	.word	0xffffffff


	//   ....[58]....
        /*0144*/ 	.word	0xffffffff


	//   ....[59]....
        /*0148*/ 	.word	0xffffffff


	//----- nvinfo : EIATTR_COOP_GROUP_INSTR_OFFSETS
	.align		4
.L_212:
        /*014c*/ 	.byte	0x04, 0x28
        /*014e*/ 	.short	(.L_214 - .L_213)


	//   ....[0]....
.L_213:
        /*0150*/ 	.word	0x00000cb0


	//   ....[1]....
        /*0154*/ 	.word	0x00000ce0


	//   ....[2]....
        /*0158*/ 	.word	0x00000d00


	//   ....[3]....
        /*015c*/ 	.word	0x00000d10


	//   ....[4]....
        /*0160*/ 	.word	0x00000ea0


	//   ....[5]....
        /*0164*/ 	.word	0x00000ed0


	//   ....[6]....
        /*0168*/ 	.word	0x00000f00


	//   ....[7]....
        /*016c*/ 	.word	0x00000f20


	//   ....[8]....
        /*0170*/ 	.word	0x000010a0


	//   ....[9]....
        /*0174*/ 	.word	0x000010d0


	//   ....[10]....
        /*0178*/ 	.word	0x00001100


	//   ....[11]....
        /*017c*/ 	.word	0x00001120


	//   ....[12]....
        /*0180*/ 	.word	0x000012a0


	//   ....[13]....
        /*0184*/ 	.word	0x000012d0


	//   ....[14]....
        /*0188*/ 	.word	0x00001300


	//   ....[15]....
        /*018c*/ 	.word	0x00001320


	//   ....[16]....
        /*0190*/ 	.word	0x000014a0


	//   ....[17]....
        /*0194*/ 	.word	0x000014e0


	//   ....[18]....
        /*0198*/ 	.word	0x00001510


	//   ....[19]....
        /*019c*/ 	.word	0x00001520


	//   ....[20]....
        /*01a0*/ 	.word	0x00002280


	//   ....[21]....
        /*01a4*/ 	.word	0x00002290


	//   ....[22]....
        /*01a8*/ 	.word	0x000022a0


	//   ....[23]....
        /*01ac*/ 	.word	0x000022c0


	//   ....[24]....
        /*01b0*/ 	.word	0x00002440


	//   ....[25]....
        /*01b4*/ 	.word	0x00002480


	//   ....[26]....
        /*01b8*/ 	.word	0x000024b0


	//   ....[27]....
        /*01bc*/ 	.word	0x000024d0


	//   ....[28]....
        /*01c0*/ 	.word	0x00002650


	//   ....[29]....
        /*01c4*/ 	.word	0x00002690


	//   ....[30]....
        /*01c8*/ 	.word	0x000026c0


	//   ....[31]....
        /*01cc*/ 	.word	0x000026e0


	//   ....[32]....
        /*01d0*/ 	.word	0x00002860


	//   ....[33]....
        /*01d4*/ 	.word	0x000028a0


	//   ....[34]....
        /*01d8*/ 	.word	0x000028d0


	//   ....[35]....
        /*01dc*/ 	.word	0x000028f0


	//   ....[36]....
        /*01e0*/ 	.word	0x00002a70


	//   ....[37]....
        /*01e4*/ 	.word	0x00002ab0


	//   ....[38]....
        /*01e8*/ 	.word	0x00002ae0


	//   ....[39]....
        /*01ec*/ 	.word	0x00002b00


	//   ....[40]....
        /*01f0*/ 	.word	0x00004f40


	//   ....[41]....
        /*01f4*/ 	.word	0x00004f70


	//   ....[42]....
        /*01f8*/ 	.word	0x00004f90


	//   ....[43]....
        /*01fc*/ 	.word	0x00004fa0


	//   ....[44]....
        /*0200*/ 	.word	0x00005130


	//   ....[45]....
        /*0204*/ 	.word	0x00005160


	//   ....[46]....
        /*0208*/ 	.word	0x00005190


	//   ....[47]....
        /*020c*/ 	.word	0x000051b0


	//   ....[48]....
        /*0210*/ 	.word	0x00005330


	//   ....[49]....
        /*0214*/ 	.word	0x00005360


	//   ....[50]....
        /*0218*/ 	.word	0x00005390


	//   ....[51]....
        /*021c*/ 	.word	0x000053b0


	//   ....[52]....
        /*0220*/ 	.word	0x00005530


	//   ....[53]....
        /*0224*/ 	.word	0x00005560


	//   ....[54]....
        /*0228*/ 	.word	0x00005590


	//   ....[55]....
        /*022c*/ 	.word	0x000055b0


	//   ....[56]....
        /*0230*/ 	.word	0x00005730


	//   ....[57]....
        /*0234*/ 	.word	0x00005760


	//   ....[58]....
        /*0238*/ 	.word	0x00005790


	//   ....[59]....
        /*023c*/ 	.word	0x000057b0


	//----- nvinfo : EIATTR_VRC_CTA_INIT_COUNT
	.align		4
.L_214:
        /*0240*/ 	.byte	0x02, 0x4a
	.zero		1
	.zero		1


	//----- nvinfo : EIATTR_EXIT_INSTR_OFFSETS
	.align		4
        /*0244*/ 	.byte	0x04, 0x1c
        /*0246*/ 	.short	(.L_216 - .L_215)


	//   ....[0]....
.L_215:
        /*0248*/ 	.word	0x00000040


	//   ....[1]....
        /*024c*/ 	.word	0x00006450


	//   ....[2]....
        /*0250*/ 	.word	0x00006490


	//----- nvinfo : EIATTR_MAX_THREADS
	.align		4
.L_216:
        /*0254*/ 	.byte	0x04, 0x05
        /*0256*/ 	.short	(.L_218 - .L_217)
.L_217:
        /*0258*/ 	.word	0x00000100
        /*025c*/ 	.word	0x00000001
        /*0260*/ 	.word	0x00000001


	//----- nvinfo : EIATTR_CRS_STACK_SIZE
	.align		4
.L_218:
        /*0264*/ 	.byte	0x04, 0x1e
        /*0266*/ 	.short	(.L_220 - .L_219)
.L_219:
        /*0268*/ 	.word	0x00000000


	//----- nvinfo : EIATTR_CBANK_PARAM_SIZE
	.align		4
.L_220:
        /*026c*/ 	.byte	0x03, 0x19
        /*026e*/ 	.short	0x0021


	//----- nvinfo : EIATTR_PARAM_CBANK
	.align		4
        /*0270*/ 	.byte	0x04, 0x0a
        /*0272*/ 	.short	(.L_222 - .L_221)
	.align		4
.L_221:
        /*0274*/ 	.word	index@(.nv.constant0._ZN6thrust24THRUST_300001_SM_1000_NS8cuda_cub4core6detail13_kernel_agentINS1_8__reduce11ReduceAgentINS0_12zip_iteratorIN4cuda3std3__45tupleIJNS0_10device_ptrIdEENS0_17counting_iteratorIlNS0_11use_defaultESF_SF_EEEEEEEPNSB_IJdlEEESJ_lNS1_9__extrema9arg_max_fIdl10comparatorEEEEJSI_SK_lSO_EEEvDpT0_)
        /*0278*/ 	.short	0x0380
        /*027a*/ 	.short	0x0021


	//----- nvinfo : EIATTR_SW_WAR
	.align		4
.L_222:
        /*027c*/ 	.byte	0x04, 0x36
        /*027e*/ 	.short	(.L_224 - .L_223)
.L_223:
        /*0280*/ 	.word	0x00000008
.L_224:


//--------------------- .nv.info._ZN6thrust24THRUST_300001_SM_1000_NS8cuda_cub4core6detail13_kernel_agentINS1_8__reduce11ReduceAgentIPN4cuda3std3__45tupleIJdlEEESC_SB_iNS1_9__extrema9arg_max_fIdl10comparatorEEEEJSC_SC_iSG_EEEvDpT0_ --------------------------
	.section	.nv.info._ZN6thrust24THRUST_300001_SM_1000_NS8cuda_cub4core6detail13_kernel_agentINS1_8__reduce11ReduceAgentIPN4cuda3std3__45tupleIJdlEEESC_SB_iNS1_9__extrema9arg_max_fIdl10comparatorEEEEJSC_SC_iSG_EEEvDpT0_,"",@"SHT_CUDA_INFO"
	.sectionflags	@""
	.align	4


	//----- nvinfo : EIATTR_CUDA_API_VERSION
	.align		4
        /*0000*/ 	.byte	0x04, 0x37
        /*0002*/ 	.short	(.L_226 - .L_225)
.L_225:
        /*0004*/ 	.word	0x00000082


	//----- nvinfo : EIATTR_KPARAM_INFO
	.align		4
.L_226:
        /*0008*/ 	.byte	0x04, 0x17
        /*000a*/ 	.short	(.L_228 - .L_227)
.L_227:
        /*000c*/ 	.word	0x00000000
        /*0010*/ 	.short	0x0003
        /*0012*/ 	.short	0x0014
        /*0014*/ 	.byte	0x00, 0xf0, 0x05, 0x00


	//----- nvinfo : EIATTR_KPARAM_INFO
	.align		4
.L_228:
        /*0018*/ 	.byte	0x04, 0x17
        /*001a*/ 	.short	(.L_230 - .L_229)
.L_229:
        /*001c*/ 	.word	0x00000000
        /*0020*/ 	.short	0x0002
        /*0022*/ 	.short	0x0010
        /*0024*/ 	.byte	0x00, 0xf0, 0x11, 0x00


	//----- nvinfo : EIATTR_KPARAM_INFO
	.align		4
.L_230:
        /*0028*/ 	.byte	0x04, 0x17
        /*002a*/ 	.short	(.L_232 - .L_231)
.L_231:
        /*002c*/ 	.word	0x00000000
        /*0030*/ 	.short	0x0001
        /*0032*/ 	.short	0x0008
        /*0034*/ 	.byte	0x00, 0xf5, 0x21, 0x00


	//----- nvinfo : EIATTR_KPARAM_INFO
	.align		4
.L_232:
        /*0038*/ 	.byte	0x04, 0x17
        /*003a*/ 	.short	(.L_234 - .L_233)
.L_233:
        /*003c*/ 	.word	0x00000000
        /*0040*/ 	.short	0x0000
        /*0042*/ 	.short	0x0000
        /*0044*/ 	.byte	0x00, 0xf5, 0x21, 0x00


	//----- nvinfo : EIATTR_SPARSE_MMA_MASK
	.align		4
.L_234:
        /*0048*/ 	.byte	0x03, 0x50
        /*004a*/ 	.short	0x0000


	//----- nvinfo : EIATTR_MAXREG_COUNT
	.align		4
        /*004c*/ 	.byte	0x03, 0x1b
        /*004e*/ 	.short	0x00ff


	//----- nvinfo : EIATTR_NUM_BARRIERS
	.align		4
        /*0050*/ 	.byte	0x02, 0x4c
        /*0052*/ 	.byte	0x01
	.zero		1


	//----- nvinfo : EIATTR_MERCURY_ISA_VERSION
	.align		4
        /*0054*/ 	.byte	0x03, 0x5f
        /*0056*/ 	.short	0x0101


	//----- nvinfo : EIATTR_COOP_GROUP_MASK_REGIDS
	.align		4
        /*0058*/ 	.byte	0x04, 0x29
        /*005a*/ 	.short	(.L_236 - .L_235)


	//   ....[0]....
.L_235:
        /*005c*/ 	.word	0xffffffff


	//   ....[1]....
        /*0060*/ 	.word	0xffffffff


	//   ....[2]....
        /*0064*/ 	.word	0xffffffff


	//   ....[3]....
        /*0068*/ 	.word	0xffffffff


	//   ....[4]....
        /*006c*/ 	.word	0xffffffff


	//   ....[5]....
        /*0070*/ 	.word	0xffffffff


	//   ....[6]....
        /*0074*/ 	.word	0xffffffff


	//   ....[7]....
        /*0078*/ 	.word	0xffffffff


	//   ....[8]....
        /*007c*/ 	.word	0xffffffff


	//   ....[9]....
        /*0080*/ 	.word	0xffffffff


	//   ....[10]....
        /*0084*/ 	.word	0xffffffff


	//   ....[11]....
        /*0088*/ 	.word	0xffffffff


	//   ....[12]....
        /*008c*/ 	.word	0xffffffff


	//   ....[13]....
        /*0090*/ 	.word	0xffffffff


	//   ....[14]....
        /*0094*/ 	.word	0xffffffff


	//   ....[15]....
        /*0098*/ 	.word	0xffffffff


	//   ....[16]....
        /*009c*/ 	.word	0xffffffff


	//   ....[17]....
        /*00a0*/ 	.word	0xffffffff


	//   ....[18]....
        /*00a4*/ 	.word	0xffffffff


	//   ....[19]....
        /*00a8*/ 	.word	0xffffffff


	//   ....[20]....
        /*00ac*/ 	.word	0xffffffff


	//   ....[21]....
        /*00b0*/ 	.word	0xffffffff


	//   ....[22]....
        /*00b4*/ 	.word	0xffffffff


	//   ....[23]....
        /*00b8*/ 	.word	0xffffffff


	//   ....[24]....
        /*00bc*/ 	.word	0xffffffff


	//   ....[25]....
        /*00c0*/ 	.word	0xffffffff


	//   ....[26]....
        /*00c4*/ 	.word	0xffffffff


	//   ....[27]....
        /*00c8*/ 	.word	0xffffffff


	//   ....[28]....
        /*00cc*/ 	.word	0xffffffff


	//   ....[29]....
        /*00d0*/ 	.word	0xffffffff


	//   ....[30]....
        /*00d4*/ 	.word	0xffffffff


	//   ....[31]....
        /*00d8*/ 	.word	0xffffffff


	//   ....[32]....
        /*00dc*/ 	.word	0xffffffff


	//   ....[33]....
        /*00e0*/ 	.word	0xffffffff


	//   ....[34]....
        /*00e4*/ 	.word	0xffffffff


	//   ....[35]....
        /*00e8*/ 	.word	0xffffffff


	//   ....[36]....
        /*00ec*/ 	.word	0xffffffff


	//   ....[37]....
        /*00f0*/ 	.word	0xffffffff


	//   ....[38]....
        /*00f4*/ 	.word	0xffffffff


	//   ....[39]....
        /*00f8*/ 	.word	0xffffffff


	//   ....[40]....
        /*00fc*/ 	.word	0xffffffff


	//   ....[41]....
        /*0100*/ 	.word	0xffffffff


	//   ....[42]....
        /*0104*/ 	.word	0xffffffff


	//   ....[43]....
        /*0108*/ 	.word	0xffffffff


	//   ....[44]....
        /*010c*/ 	.word	0xffffffff


	//   ....[45]....
        /*0110*/ 	.word	0xffffffff


	//   ....[46]....
        /*0114*/ 	.word	0xffffffff


	//   ....[47]....
        /*0118*/ 	.word	0xffffffff


	//   ....[48]....
        /*011c*/ 	.word	0xffffffff


	//   ....[49]....
        /*0120*/ 	.word	0xffffffff


	//   ....[50]....
        /*0124*/ 	.word	0xffffffff


	//   ....[51]....
        /*0128*/ 	.word	0xffffffff


	//   ....[52]....
        /*012c*/ 	.word	0xffffffff


	//   ....[53]....
        /*0130*/ 	.word	0xffffffff


	//   ....[54]....
        /*0134*/ 	.word	0xffffffff


	//   ....[55]....
        /*0138*/ 	.word	0xffffffff


	//   ....[56]....
        /*013c*/ 	.word	0xffffffff


	//   ....[57]....
        /*0140*/ 	.word	0xffffffff


	//   ....[58]....
        /*0144*/ 	.word	0xffffffff


	//   ....[59]....
        /*0148*/ 	.word	0xffffffff


	//----- nvinfo : EIATTR_COOP_GROUP_INSTR_OFFSETS
	.align		4
.L_236:
        /*014c*/ 	.byte	0x04, 0x28
        /*014e*/ 	.short	(.L_238 - .L_237)


	//   ....[0]....
.L_237:
        /*0150*/ 	.word	0x00000b70


	//   ....[1]....
        /*0154*/ 	.word	0x00000ba0


	//   ....[2]....
        /*0158*/ 	.word	0x00000bc0


	//   ....[3]....
        /*015c*/ 	.word	0x00000bd0


	//   ....[4]....
        /*0160*/ 	.word	0x00000d60


	//   ....[5]....
        /*0164*/ 	.word	0x00000d90


	//   ....[6]....
        /*0168*/ 	.word	0x00000dc0


	//   ....[7]....
        /*016c*/ 	.word	0x00000de0


	//   ....[8]....
        /*0170*/ 	.word	0x00000f60


	//   ....[9]....
        /*0174*/ 	.word	0x00000f90


	//   ....[10]....
        /*0178*/ 	.word	0x00000fc0


	//   ....[11]....
        /*017c*/ 	.word	0x00000fe0


	//   ....[12]....
        /*0180*/ 	.word	0x00001160


	//   ....[13]....
        /*0184*/ 	.word	0x00001190


	//   ....[14]....
        /*0188*/ 	.word	0x000011c0


	//   ....[15]....
        /*018c*/ 	.word	0x000011e0


	//   ....[16]....
        /*0190*/ 	.word	0x00001360


	//   ....[17]....
        /*0194*/ 	.word	0x000013a0


	//   ....[18]....
        /*0198*/ 	.word	0x000013d0


	//   ....[19]....
        /*019c*/ 	.word	0x000013e0


	//   ....[20]....
        /*01a0*/ 	.word	0x00002140


	//   ....[21]....
        /*01a4*/ 	.word	0x00002150


	//   ....[22]....
        /*01a8*/ 	.word	0x00002160


	//   ....[23]....
        /*01ac*/ 	.word	0x00002180


	//   ....[24]....
        /*01b0*/ 	.word	0x00002300


	//   ....[25]....
        /*01b4*/ 	.word	0x00002340


	//   ....[26]....
        /*01b8*/ 	.word	0x00002370


	//   ....[27]....
        /*01bc*/ 	.word	0x00002390


	//   ....[28]....
        /*01c0*/ 	.word	0x00002510


	//   ....[29]....
        /*01c4*/ 	.word	0x00002550


	//   ....[30]....
        /*01c8*/ 	.word	0x00002580


	//   ....[31]....
        /*01cc*/ 	.word	0x000025a0


	//   ....[32]....
        /*01d0*/ 	.word	0x00002720


	//   ....[33]....
        /*01d4*/ 	.word	0x00002760


	//   ....[34]....
        /*01d8*/ 	.word	0x00002790


	//   ....[35]....
        /*01dc*/ 	.word	0x000027b0


	//   ....[36]....
        /*01e0*/ 	.word	0x00002930


	//   ....[37]....
        /*01e4*/ 	.word	0x00002970


	//   ....[38]....
        /*01e8*/ 	.word	0x000029b0


	//   ....[39]....
        /*01ec*/ 	.word	0x000029c0


	//   ....[40]....
        /*01f0*/ 	.word	0x00004d80


	//   ....[41]....
        /*01f4*/ 	.word	0x00004db0


	//   ....[42]....
        /*01f8*/ 	.word	0x00004dd0


	//   ....[43]....
        /*01fc*/ 	.word	0x00004de0


	//   ....[44]....
        /*0200*/ 	.word	0x00004f70


	//   ....[45]....
        /*0204*/ 	.word	0x00004fa0


	//   ....[46]....
        /*0208*/ 	.word	0x00004fd0


	//   ....[47]....
        /*020c*/ 	.word	0x00004ff0


	//   ....[48]....
        /*0210*/ 	.word	0x00005170


	//   ....[49]....
        /*0214*/ 	.word	0x000051a0


	//   ....[50]....
        /*0218*/ 	.word	0x000051d0


	//   ....[51]....
        /*021c*/ 	.word	0x000051f0


	//   ....[52]....
        /*0220*/ 	.word	0x00005370


	//   ....[53]....
        /*0224*/ 	.word	0x000053a0


	//   ....[54]....
        /*0228*/ 	.word	0x000053d0


	//   ....[55]....
        /*022c*/ 	.word	0x000053f0


	//   ....[56]....
        /*0230*/ 	.word	0x00005570


	//   ....[57]....
        /*0234*/ 	.word	0x000055a0


	//   ....[58]....
        /*0238*/ 	.word	0x000055d0


	//   ....[59]....
        /*023c*/ 	.word	0x000055f0


	//----- nvinfo : EIATTR_VRC_CTA_INIT_COUNT
	.align		4
.L_238:
        /*0240*/ 	.byte	0x02, 0x4a
	.zero		1
	.zero		1


	//----- nvinfo : EIATTR_EXIT_INSTR_OFFSETS
	.align		4
        /*0244*/ 	.byte	0x04, 0x1c
        /*0246*/ 	.short	(.L_240 - .L_239)


	//   ....[0]....
.L_239:
        /*0248*/ 	.word	0x00000030


	//   ....[1]....
        /*024c*/ 	.word	0x00006290


	//   ....[2]....
        /*0250*/ 	.word	0x000062d0


	//----- nvinfo : EIATTR_MAX_THREADS
	.align		4
.L_240:
        /*0254*/ 	.byte	0x04, 0x05
        /*0256*/ 	.short	(.L_242 - .L_241)
.L_241:
        /*0258*/ 	.word	0x00000100
        /*025c*/ 	.word	0x00000001
        /*0260*/ 	.word	0x00000001


	//----- nvinfo : EIATTR_CRS_STACK_SIZE
	.align		4
.L_242:
        /*0264*/ 	.byte	0x04, 0x1e
        /*0266*/ 	.short	(.L_244 - .L_243)
.L_243:
        /*0268*/ 	.word	0x00000000


	//----- nvinfo : EIATTR_CBANK_PARAM_SIZE
	.align		4
.L_244:
        /*026c*/ 	.byte	0x03, 0x19
        /*026e*/ 	.short	0x0015


	//----- nvinfo : EIATTR_PARAM_CBANK
	.align		4
        /*0270*/ 	.byte	0x04, 0x0a
        /*0272*/ 	.short	(.L_246 - .L_245)
	.align		4
.L_245:
        /*0274*/ 	.word	index@(.nv.constant0._ZN6thrust24THRUST_300001_SM_1000_NS8cuda_cub4core6detail13_kernel_agentINS1_8__reduce11ReduceAgentIPN4cuda3std3__45tupleIJdlEEESC_SB_iNS1_9__extrema9arg_max_fIdl10comparatorEEEEJSC_SC_iSG_EEEvDpT0_)
        /*0278*/ 	.short	0x0380
        /*027a*/ 	.short	0x0015


	//----- nvinfo : EIATTR_SW_WAR
	.align		4
.L_246:
        /*027c*/ 	.byte	0x04, 0x36
        /*027e*/ 	.short	(.L_248 - .L_247)
.L_247:
        /*0280*/ 	.word	0x00000008
.L_248:


//--------------------- .nv.info._ZN6thrust24THRUST_300001_SM_1000_NS8cuda_cub4core6detail13_kernel_agentINS1_8__reduce10DrainAgentIiEEJN3cub18CUB_300001_SM_10009GridQueueIjEEiEEEvDpT0_ --------------------------
	.section	.nv.info._ZN6thrust24THRUST_300001_SM_1000_NS8cuda_cub4core6detail13_kernel_agentINS1_8__reduce10DrainAgentIiEEJN3cub18CUB_300001_SM_10009GridQueueIjEEiEEEvDpT0_,"",@"SHT_CUDA_INFO"
	.sectionflags	@""
	.align	4


	//----- nvinfo : EIATTR_CUDA_API_VERSION
	.align		4
        /*0000*/ 	.byte	0x04, 0x37
        /*0002*/ 	.short	(.L_250 - .L_249)
.L_249:
        /*0004*/ 	.word	0x00000082


	//----- nvinfo : EIATTR_KPARAM_INFO
	.align		4
.L_250:
        /*0008*/ 	.byte	0x04, 0x17
        /*000a*/ 	.short	(.L_252 - .L_251)
.L_251:
        /*000c*/ 	.word	0x00000000
        /*0010*/ 	.short	0x0001
        /*0012*/ 	.short	0x0008
        /*0014*/ 	.byte	0x00, 0xf0, 0x11, 0x00


	//----- nvinfo : EIATTR_KPARAM_INFO
	.align		4
.L_252:
        /*0018*/ 	.byte	0x04, 0x17
        /*001a*/ 	.short	(.L_254 - .L_253)
.L_253:
        /*001c*/ 	.word	0x00000000
        /*0020*/ 	.short	0x0000
        /*0022*/ 	.short	0x0000
        /*0024*/ 	.byte	0x00, 0xf0, 0x21, 0x00


	//----- nvinfo : EIATTR_SPARSE_MMA_MASK
	.align		4
.L_254:
        /*0028*/ 	.byte	0x03, 0x50
        /*002a*/ 	.short	0x0000


	//----- nvinfo : EIATTR_MAXREG_COUNT
	.align		4
        /*002c*/ 	.byte	0x03, 0x1b
        /*002e*/ 	.short	0x00ff


	//----- nvinfo : EIATTR_MERCURY_ISA_VERSION
	.align		4
        /*0030*/ 	.byte	0x03, 0x5f
        /*0032*/ 	.short	0x0101


	//----- nvinfo : EIATTR_VRC_CTA_INIT_COUNT
	.align		4
        /*0034*/ 	.byte	0x02, 0x4a
	.zero		1
	.zero		1


	//----- nvinfo : EIATTR_EXIT_INSTR_OFFSETS
	.align		4
        /*0038*/ 	.byte	0x04, 0x1c
        /*003a*/ 	.short	(.L_256 - .L_255)


	//   ....[0]....
.L_255:
        /*003c*/ 	.word	0x00000060


	//----- nvinfo : EIATTR_MAX_THREADS
	.align		4
.L_256:
        /*0040*/ 	.byte	0x04, 0x05
        /*0042*/ 	.short	(.L_258 - .L_257)
.L_257:
        /*0044*/ 	.word	0x00000001
        /*0048*/ 	.word	0x00000001
        /*004c*/ 	.word	0x00000001


	//----- nvinfo : EIATTR_CBANK_PARAM_SIZE
	.align		4
.L_258:
        /*0050*/ 	.byte	0x03, 0x19
        /*0052*/ 	.short	0x000c


	//----- nvinfo : EIATTR_PARAM_CBANK
	.align		4
        /*0054*/ 	.byte	0x04, 0x0a
        /*0056*/ 	.short	(.L_260 - .L_259)
	.align		4
.L_259:
        /*0058*/ 	.word	index@(.nv.constant0._ZN6thrust24THRUST_300001_SM_1000_NS8cuda_cub4core6detail13_kernel_agentINS1_8__reduce10DrainAgentIiEEJN3cub18CUB_300001_SM_10009GridQueueIjEEiEEEvDpT0_)
        /*005c*/ 	.short	0x0380
        /*005e*/ 	.short	0x000c


	//----- nvinfo : EIATTR_SW_WAR
	.align		4
.L_260:
        /*0060*/ 	.byte	0x04, 0x36
        /*0062*/ 	.short	(.L_262 - .L_261)
.L_261:
        /*0064*/ 	.word	0x00000008
.L_262:


//--------------------- .nv.info._ZN6thrust24THRUST_300001_SM_1000_NS8cuda_cub4core6detail13_kernel_agentINS1_8__reduce11ReduceAgentINS0_12zip_iteratorIN4cuda3std3__45tupleIJNS0_10device_ptrIdEENS0_17counting_iteratorIlNS0_11use_defaultESF_SF_EEEEEEEPNSB_IJdlEEESJ_iNS1_9__extrema9arg_max_fIdl10comparatorEEEEJSI_SK_iN3cub18CUB_300001_SM_100013GridEvenShareIiEENSR_9GridQueueIjEESO_EEEvDpT0_ --------------------------
	.section	.nv.info._ZN6thrust24THRUST_300001_SM_1000_NS8cuda_cub4core6detail13_kernel_agentINS1_8__reduce11ReduceAgentINS0_12zip_iteratorIN4cuda3std3__45tupleIJNS0_10device_ptrIdEENS0_17counting_iteratorIlNS0_11use_defaultESF_SF_EEEEEEEPNSB_IJdlEEESJ_iNS1_9__extrema9arg_max_fIdl10comparatorEEEEJSI_SK_iN3cub18CUB_300001_SM_100013GridEvenShareIiEENSR_9GridQueueIjEESO_EEEvDpT0_,"",@"SHT_CUDA_INFO"
	.sectionflags	@""
	.align	4


	//----- nvinfo : EIATTR_CUDA_API_VERSION
	.align		4
        /*0000*/ 	.byte	0x04, 0x37
        /*0002*/ 	.short	(.L_264 - .L_263)
.L_263:
        /*0004*/ 	.word	0x00000082


	//----- nvinfo : EIATTR_KPARAM_INFO
	.align		4
.L_264:
        /*0008*/ 	.byte	0x04, 0x17
        /*000a*/ 	.short	(.L_266 - .L_265)
.L_265:
        /*000c*/ 	.word	0x00000000
        /*0010*/ 	.short	0x0005
        /*0012*/ 	.short	0x0050
        /*0014*/ 	.byte	0x00, 0xf0, 0x05, 0x00


	//----- nvinfo : EIATTR_KPARAM_INFO
	.align		4
.L_266:
        /*0018*/ 	.byte	0x04, 0x17
        /*001a*/ 	.short	(.L_268 - .L_267)
.L_267:
        /*001c*/ 	.word	0x00000000
        /*0020*/ 	.short	0x0004
        /*0022*/ 	.short	0x0048
        /*0024*/ 	.byte	0x00, 0xf0, 0x21, 0x00


	//----- nvinfo : EIATTR_KPARAM_INFO
	.align		4
.L_268:
        /*0028*/ 	.byte	0x04, 0x17
        /*002a*/ 	.short	(.L_270 - .L_269)
.L_269:
        /*002c*/ 	.word	0x00000000
        /*0030*/ 	.short	0x0003
        /*0032*/ 	.short	0x001c
        /*0034*/ 	.byte	0x00, 0xf0, 0xa1, 0x00


	//----- nvinfo : EIATTR_KPARAM_INFO
	.align		4
.L_270:
        /*0038*/ 	.byte	0x04, 0x17
        /*003a*/ 	.short	(.L_272 - .L_271)
.L_271:
        /*003c*/ 	.word	0x00000000
        /*0040*/ 	.short	0x0002
        /*0042*/ 	.short	0x0018
        /*0044*/ 	.byte	0x00, 0xf0, 0x11, 0x00


	//----- nvinfo : EIATTR_KPARAM_INFO
	.align		4
.L_272:
        /*0048*/ 	.byte	0x04, 0x17
        /*004a*/ 	.short	(.L_274 - .L_273)
.L_273:
        /*004c*/ 	.word	0x00000000
        /*0050*/ 	.short	0x0001
        /*0052*/ 	.short	0x0010
        /*0054*/ 	.byte	0x00, 0xf5, 0x21, 0x00


	//----- nvinfo : EIATTR_KPARAM_INFO
	.align		4
.L_274:
        /*0058*/ 	.byte	0x04, 0x17
        /*005a*/ 	.short	(.L_276 - .L_275)
.L_275:
        /*005c*/ 	.word	0x00000000
        /*0060*/ 	.short	0x0000
        /*0062*/ 	.short	0x0000
        /*0064*/ 	.byte	0x00, 0xf0, 0x41, 0x00


	//----- nvinfo : EIATTR_SPARSE_MMA_MASK
	.align		4
.L_276:
        /*0068*/ 	.byte	0x03, 0x50
        /*006a*/ 	.short	0x0000


	//----- nvinfo : EIATTR_MAXREG_COUNT
	.align		4
        /*006c*/ 	.byte	0x03, 0x1b
        /*006e*/ 	.short	0x00ff


	//----- nvinfo : EIATTR_NUM_BARRIERS
	.align		4
        /*0070*/ 	.byte	0x02, 0x4c
        /*0072*/ 	.byte	0x01
	.zero		1


	//----- nvinfo : EIATTR_MERCURY_ISA_VERSION
	.align		4
        /*0074*/ 	.byte	0x03, 0x5f
        /*0076*/ 	.short	0x0101


	//----- nvinfo : EIATTR_COOP_GROUP_MASK_REGIDS
	.align		4
        /*0078*/ 	.byte	0x04, 0x29
        /*007a*/ 	.short	(.L_278 - .L_277)


	//   ....[0]....
.L_277:
        /*007c*/ 	.word	0xffffffff


	//   ....[1]....
        /*0080*/ 	.word	0xffffffff


	//   ....[2]....
        /*0084*/ 	.word	0xffffffff


	//   ....[3]....
        /*0088*/ 	.word	0xffffffff


	//   ....[4]....
        /*008c*/ 	.word	0xffffffff


	//   ....[5]....
        /*0090*/ 	.word	0xffffffff


	//   ....[6]....
        /*0094*/ 	.word	0xffffffff


	//   ....[7]....
        /*0098*/ 	.word	0xffffffff


	//   ....[8]....
        /*009c*/ 	.word	0xffffffff


	//   ....[9]....
        /*00a0*/ 	.word	0xffffffff


	//   ....[10]....
        /*00a4*/ 	.word	0xffffffff


	//   ....[11]....
        /*00a8*/ 	.word	0xffffffff


	//   ....[12]....
        /*00ac*/ 	.word	0xffffffff


	//   ....[13]....
        /*00b0*/ 	.word	0xffffffff


	//   ....[14]....
        /*00b4*/ 	.word	0xffffffff


	//   ....[15]....
        /*00b8*/ 	.word	0xffffffff


	//   ....[16]....
        /*00bc*/ 	.word	0xffffffff


	//   ....[17]....
        /*00c0*/ 	.word	0xffffffff


	//   ....[18]....
        /*00c4*/ 	.word	0xffffffff


	//   ....[19]....
        /*00c8*/ 	.word	0xffffffff


	//   ....[20]....
        /*00cc*/ 	.word	0xffffffff


	//   ....[21]....
        /*00d0*/ 	.word	0xffffffff


	//   ....[22]....
        /*00d4*/ 	.word	0xffffffff


	//   ....[23]....
        /*00d8*/ 	.word	0xffffffff


	//   ....[24]....
        /*00dc*/ 	.word	0xffffffff


	//   ....[25]....
        /*00e0*/ 	.word	0xffffffff


	//   ....[26]....
        /*00e4*/ 	.word	0xffffffff


	//   ....[27]....
        /*00e8*/ 	.word	0xffffffff


	//   ....[28]....
        /*00ec*/ 	.word	0xffffffff


	//   ....[29]....
        /*00f0*/ 	.word	0xffffffff


	//   ....[30]....
        /*00f4*/ 	.word	0xffffffff


	//   ....[31]....
        /*00f8*/ 	.word	0xffffffff


	//   ....[32]....
        /*00fc*/ 	.word	0xffffffff


	//   ....[33]....
        /*0100*/ 	.word	0xffffffff


	//   ....[34]....
        /*0104*/ 	.word	0xffffffff


	//   ....[35]....
        /*0108*/ 	.word	0xffffffff


	//   ....[36]....
        /*010c*/ 	.word	0xffffffff


	//   ....[37]....
        /*0110*/ 	.word	0xffffffff


	//   ....[38]....
        /*0114*/ 	.word	0xffffffff


	//   ....[39]....
        /*0118*/ 	.word	0xffffffff


	//   ....[40]....
        /*011c*/ 	.word	0xffffffff


	//   ....[41]....
        /*0120*/ 	.word	0xffffffff


	//   ....[42]....
        /*0124*/ 	.word	0xffffffff


	//   ....[43]....
        /*0128*/ 	.word	0xffffffff


	//   ....[44]....
        /*012c*/ 	.word	0xffffffff


	//   ....[45]....
        /*0130*/ 	.word	0xffffffff


	//   ....[46]....
        /*0134*/ 	.word	0xffffffff


	//   ....[47]....
        /*0138*/ 	.word	0xffffffff


	//   ....[48]....
        /*013c*/ 	.word	0xffffffff


	//   ....[49]....
        /*0140*/ 	.word	0xffffffff


	//   ....[50]....
        /*0144*/ 	.word	0xffffffff


	//   ....[51]....
        /*0148*/ 	.word	0xffffffff


	//   ....[52]....
        /*014c*/ 	.word	0xffffffff


	//   ....[53]....
        /*0150*/ 	.word	0xffffffff


	//   ....[54]....
        /*0154*/ 	.word	0xffffffff


	//   ....[55]....
        /*0158*/ 	.word	0xffffffff


	//   ....[56]....
        /*015c*/ 	.word	0xffffffff


	//   ....[57]....
        /*0160*/ 	.word	0xffffffff


	//   ....[58]....
        /*0164*/ 	.word	0xffffffff


	//   ....[59]....
        /*0168*/ 	.word	0xffffffff


	//----- nvinfo : EIATTR_COOP_GROUP_INSTR_OFFSETS
	.align		4
.L_278:
        /*016c*/ 	.byte	0x04, 0x28
        /*016e*/ 	.short	(.L_280 - .L_279)


	//   ....[0]....
.L_279:
        /*0170*/ 	.word	0x00000cd0


	//   ....[1]....
        /*0174*/ 	.word	0x00000d00


	//   ....[2]....
        /*0178*/ 	.word	0x00000d20


	//   ....[3]....
        /*017c*/ 	.word	0x00000d30


	//   ....[4]....
        /*0180*/ 	.word	0x00000ec0


	//   ....[5]....
        /*0184*/ 	.word	0x00000ef0


	//   ....[6]....
        /*0188*/ 	.word	0x00000f20


	//   ....[7]....
        /*018c*/ 	.word	0x00000f40


	//   ....[8]....
        /*0190*/ 	.word	0x000010c0


	//   ....[9]....
        /*0194*/ 	.word	0x00001100


	//   ....[10]....
        /*0198*/ 	.word	0x00001130


	//   ....[11]....
        /*019c*/ 	.word	0x00001140


	//   ....[12]....
        /*01a0*/ 	.word	0x000012c0


	//   ....[13]....
        /*01a4*/ 	.word	0x000012f0


	//   ....[14]....
        /*01a8*/ 	.word	0x00001320


	//   ....[15]....
        /*01ac*/ 	.word	0x00001340


	//   ....[16]....
        /*01b0*/ 	.word	0x000014c0


	//   ....[17]....
        /*01b4*/ 	.word	0x000014f0


	//   ....[18]....
        /*01b8*/ 	.word	0x00001520


	//   ....[19]....
        /*01bc*/ 	.word	0x00001540


	//   ....[20]....
        /*01c0*/ 	.word	0x000022b0


	//   ....[21]....
        /*01c4*/ 	.word	0x000022c0


	//   ....[22]....
        /*01c8*/ 	.word	0x000022d0


	//   ....[23]....
        /*01cc*/ 	.word	0x000022f0


	//   ....[24]....
        /*01d0*/ 	.word	0x00002470


	//   ....[25]....
        /*01d4*/ 	.word	0x000024b0


	//   ....[26]....
        /*01d8*/ 	.word	0x000024e0


	//   ....[27]....
        /*01dc*/ 	.word	0x00002500


	//   ....[28]....
        /*01e0*/ 	.word	0x00002680


	//   ....[29]....
        /*01e4*/ 	.word	0x000026c0


	//   ....[30]....
        /*01e8*/ 	.word	0x000026f0


	//   ....[31]....
        /*01ec*/ 	.word	0x00002710


	//   ....[32]....
        /*01f0*/ 	.word	0x00002890


	//   ....[33]....
        /*01f4*/ 	.word	0x000028d0


	//   ....[34]....
        /*01f8*/ 	.word	0x00002900


	//   ....[35]....
        /*01fc*/ 	.word	0x00002920


	//   ....[36]....
        /*0200*/ 	.word	0x00002aa0


	//   ....[37]....
        /*0204*/ 	.word	0x00002ae0


	//   ....[38]....
        /*0208*/ 	.word	0x00002b10


	//   ....[39]....
        /*020c*/ 	.word	0x00002b30


	//   ....[40]....
        /*0210*/ 	.word	0x000051f0


	//   ....[41]....
        /*0214*/ 	.word	0x00005220


	//   ....[42]....
        /*0218*/ 	.word	0x00005240


	//   ....[43]....
        /*021c*/ 	.word	0x00005250


	//   ....[44]....
        /*0220*/ 	.word	0x000053e0


	//   ....[45]....
        /*0224*/ 	.word	0x00005410


	//   ....[46]....
        /*0228*/ 	.word	0x00005440


	//   ....[47]....
        /*022c*/ 	.word	0x00005460


	//   ....[48]....
        /*0230*/ 	.word	0x000055e0


	//   ....[49]....
        /*0234*/ 	.word	0x00005610


	//   ....[50]....
        /*0238*/ 	.word	0x00005640


	//   ....[51]....
        /*023c*/ 	.word	0x00005660


	//   ....[52]....
        /*0240*/ 	.word	0x000057e0


	//   ....[53]....
        /*0244*/ 	.word	0x00005810


	//   ....[54]....
        /*0248*/ 	.word	0x00005840


	//   ....[55]....
        /*024c*/ 	.word	0x00005860


	//   ....[56]....
        /*0250*/ 	.word	0x000059e0


	//   ....[57]....
        /*0254*/ 	.word	0x00005a10


	//   ....[58]....
        /*0258*/ 	.word	0x00005a40


	//   ....[59]....
        /*025c*/ 	.word	0x00005a60


	//----- nvinfo : EIATTR_VRC_CTA_INIT_COUNT
	.align		4
.L_280:
        /*0260*/ 	.byte	0x02, 0x4a
	.zero		1
	.zero		1


	//----- nvinfo : EIATTR_EXIT_INSTR_OFFSETS
	.align		4
        /*0264*/ 	.byte	0x04, 0x1c
        /*0266*/ 	.short	(.L_282 - .L_281)


	//   ....[0]....
.L_281:
        /*0268*/ 	.word	0x00006710


	//   ....[1]....
        /*026c*/ 	.word	0x00006770


	//----- nvinfo : EIATTR_MAX_THREADS
	.align		4
.L_282:
        /*0270*/ 	.byte	0x04, 0x05
        /*0272*/ 	.short	(.L_284 - .L_283)
.L_283:
        /*0274*/ 	.word	0x00000100
        /*0278*/ 	.word	0x00000001
        /*027c*/ 	.word	0x00000001


	//----- nvinfo : EIATTR_CRS_STACK_SIZE
	.align		4
.L_284:
        /*0280*/ 	.byte	0x04, 0x1e
        /*0282*/ 	.short	(.L_286 - .L_285)
.L_285:
        /*0284*/ 	.word	0x00000000


	//----- nvinfo : EIATTR_CBANK_PARAM_SIZE
	.align		4
.L_286:
        /*0288*/ 	.byte	0x03, 0x19
        /*028a*/ 	.short	0x0051


	//----- nvinfo : EIATTR_PARAM_CBANK
	.align		4
        /*028c*/ 	.byte	0x04, 0x0a
        /*028e*/ 	.short	(.L_288 - .L_287)
	.align		4
.L_287:
        /*0290*/ 	.word	index@(.nv.constant0._ZN6thrust24THRUST_300001_SM_1000_NS8cuda_cub4core6detail13_kernel_agentINS1_8__reduce11ReduceAgentINS0_12zip_iteratorIN4cuda3std3__45tupleIJNS0_10device_ptrIdEENS0_17counting_iteratorIlNS0_11use_defaultESF_SF_EEEEEEEPNSB_IJdlEEESJ_iNS1_9__extrema9arg_max_fIdl10comparatorEEEEJSI_SK_iN3cub18CUB_300001_SM_100013GridEvenShareIiEENSR_9GridQueueIjEESO_EEEvDpT0_)
        /*0294*/ 	.short	0x0380
        /*0296*/ 	.short	0x0051


	//----- nvinfo : EIATTR_SW_WAR
	.align		4
.L_288:
        /*0298*/ 	.byte	0x04, 0x36
        /*029a*/ 	.short	(.L_290 - .L_289)
.L_289:
        /*029c*/ 	.word	0x00000008
.L_290:


//--------------------- .nv.info._ZN6thrust24THRUST_300001_SM_1000_NS8cuda_cub4core6detail13_kernel_agentINS1_8__reduce11ReduceAgentINS0_12zip_iteratorIN4cuda3std3__45tupleIJNS0_10device_ptrIdEENS0_17counting_iteratorIlNS0_11use_defaultESF_SF_EEEEEEEPNSB_IJdlEEESJ_iNS1_9__extrema9arg_max_fIdl10comparatorEEEEJSI_SK_iSO_EEEvDpT0_ --------------------------
	.section	.nv.info._ZN6thrust24THRUST_300001_SM_1000_NS8cuda_cub4core6detail13_kernel_agentINS1_8__reduce11ReduceAgentINS0_12zip_iteratorIN4cuda3std3__45tupleIJNS0_10device_ptrIdEENS0_17counting_iteratorIlNS0_11use_defaultESF_SF_EEEEEEEPNSB_IJdlEEESJ_iNS1_9__extrema9arg_max_fIdl10comparatorEEEEJSI_SK_iSO_EEEvDpT0_,"",@"SHT_CUDA_INFO"
	.sectionflags	@""
	.align	4


	//----- nvinfo : EIATTR_CUDA_API_VERSION
	.align		4
        /*0000*/ 	.byte	0x04, 0x37
        /*0002*/ 	.short	(.L_292 - .L_291)
.L_291:
        /*0004*/ 	.word	0x00000082


	//----- nvinfo : EIATTR_KPARAM_INFO
	.align		4
.L_292:
        /*0008*/ 	.byte	0x04, 0x17
        /*000a*/ 	.short	(.L_294 - .L_293)
.L_293:
        /*000c*/ 	.word	0x00000000
        /*0010*/ 	.short	0x0003
        /*0012*/ 	.short	0x001c
        /*0014*/ 	.byte	0x00, 0xf0, 0x05, 0x00


	//----- nvinfo : EIATTR_KPARAM_INFO
	.align		4
.L_294:
        /*0018*/ 	.byte	0x04, 0x17
        /*001a*/ 	.short	(.L_296 - .L_295)
.L_295:
        /*001c*/ 	.word	0x00000000
        /*0020*/ 	.short	0x0002
        /*0022*/ 	.short	0x0018
        /*0024*/ 	.byte	0x00, 0xf0, 0x11, 0x00


	//----- nvinfo : EIATTR_KPARAM_INFO
	.align		4
.L_296:
        /*0028*/ 	.byte	0x04, 0x17
        /*002a*/ 	.short	(.L_298 - .L_297)
.L_297:
        /*002c*/ 	.word	0x00000000
        /*0030*/ 	.short	0x0001
        /*0032*/ 	.short	0x0010
        /*0034*/ 	.byte	0x00, 0xf5, 0x21, 0x00


	//----- nvinfo : EIATTR_KPARAM_INFO
	.align		4
.L_298:
        /*0038*/ 	.byte	0x04, 0x17
        /*003a*/ 	.short	(.L_300 - .L_299)
.L_299:
        /*003c*/ 	.word	0x00000000
        /*0040*/ 	.short	0x0000
        /*0042*/ 	.short	0x0000
        /*0044*/ 	.byte	0x00, 0xf0, 0x41, 0x00


	//----- nvinfo : EIATTR_SPARSE_MMA_MASK
	.align		4
.L_300:
        /*0048*/ 	.byte	0x03, 0x50
        /*004a*/ 	.short	0x0000


	//----- nvinfo : EIATTR_MAXREG_COUNT
	.align		4
        /*004c*/ 	.byte	0x03, 0x1b
        /*004e*/ 	.short	0x00ff


	//----- nvinfo : EIATTR_NUM_BARRIERS
	.align		4
        /*0050*/ 	.byte	0x02, 0x4c
        /*0052*/ 	.byte	0x01
	.zero		1


	//----- nvinfo : EIATTR_MERCURY_ISA_VERSION
	.align		4
        /*0054*/ 	.byte	0x03, 0x5f
        /*0056*/ 	.short	0x0101


	//----- nvinfo : EIATTR_COOP_GROUP_MASK_REGIDS
	.align		4
        /*0058*/ 	.byte	0x04, 0x29
        /*005a*/ 	.short	(.L_302 - .L_301)


	//   ....[0]....
.L_301:
        /*005c*/ 	.word	0xffffffff


	//   ....[1]....
        /*0060*/ 	.word	0xffffffff


	//   ....[2]....
        /*0064*/ 	.word	0xffffffff


	//   ....[3]....
        /*0068*/ 	.word	0xffffffff


	//   ....[4]....
        /*006c*/ 	.word	0xffffffff


	//   ....[5]....
        /*0070*/ 	.word	0xffffffff


	//   ....[6]....
        /*0074*/ 	.word	0xffffffff


	//   ....[7]....
        /*0078*/ 	.word	0xffffffff


	//   ....[8]....
        /*007c*/ 	.word	0xffffffff


	//   ....[9]....
        /*0080*/ 	.word	0xffffffff


	//   ....[10]....
        /*0084*/ 	.word	0xffffffff


	//   ....[11]....
        /*0088*/ 	.word	0xffffffff


	//   ....[12]....
        /*008c*/ 	.word	0xffffffff


	//   ....[13]....
        /*0090*/ 	.word	0xffffffff


	//   ....[14]....
        /*0094*/ 	.word	0xffffffff


	//   ....[15]....
        /*0098*/ 	.word	0xffffffff


	//   ....[16]....
        /*009c*/ 	.word	0xffffffff


	//   ....[17]....
        /*00a0*/ 	.word	0xffffffff


	//   ....[18]....
        /*00a4*/ 	.word	0xffffffff


	//   ....[19]....
        /*00a8*/ 	.word	0xffffffff


	//   ....[20]....
        /*00ac*/ 	.word	0xffffffff


	//   ....[21]....
        /*00b0*/ 	.word	0xffffffff


	//   ....[22]....
        /*00b4*/ 	.word	0xffffffff


	//   ....[23]....
        /*00b8*/ 	.word	0xffffffff


	//   ....[24]....
        /*00bc*/ 	.word	0xffffffff


	//   ....[25]....
        /*00c0*/ 	.word	0xffffffff


	//   ....[26]....
        /*00c4*/ 	.word	0xffffffff


	//   ....[27]....
        /*00c8*/ 	.word	0xffffffff


	//   ....[28]....
        /*00cc*/ 	.word	0xffffffff


	//   ....[29]....
        /*00d0*/ 	.word	0xffffffff


	//   ....[30]....
        /*00d4*/ 	.word	0xffffffff


	//   ....[31]....
        /*00d8*/ 	.word	0xffffffff


	//   ....[32]....
        /*00dc*/ 	.word	0xffffffff


	//   ....[33]....
        /*00e0*/ 	.word	0xffffffff


	//   ....[34]....
        /*00e4*/ 	.word	0xffffffff


	//   ....[35]....
        /*00e8*/ 	.word	0xffffffff


	//   ....[36]....
        /*00ec*/ 	.word	0xffffffff


	//   ....[37]....
        /*00f0*/ 	.word	0xffffffff


	//   ....[38]....
        /*00f4*/ 	.word	0xffffffff


	//   ....[39]....
        /*00f8*/ 	.word	0xffffffff


	//   ....[40]....
        /*00fc*/ 	.word	0xffffffff


	//   ....[41]....
        /*0100*/ 	.word	0xffffffff


	//   ....[42]....
        /*0104*/ 	.word	0xffffffff


	//   ....[43]....
        /*0108*/ 	.word	0xffffffff


	//   ....[44]....
        /*010c*/ 	.word	0xffffffff


	//   ....[45]....
        /*0110*/ 	.word	0xffffffff


	//   ....[46]....
        /*0114*/ 	.word	0xffffffff


	//   ....[47]....
        /*0118*/ 	.word	0xffffffff


	//   ....[48]....
        /*011c*/ 	.word	0xffffffff


	//   ....[49]....
        /*0120*/ 	.word	0xffffffff


	//   ....[50]....
        /*0124*/ 	.word	0xffffffff


	//   ....[51]....
        /*0128*/ 	.word	0xffffffff


	//   ....[52]....
        /*012c*/ 	.word	0xffffffff


	//   ....[53]....
        /*0130*/ 	.word	0xffffffff


	//   ....[54]....
        /*0134*/ 	.word	0xffffffff


	//   ....[55]....
        /*0138*/ 	.word	0xffffffff


	//   ....[56]....
        /*013c*/ 	.word	0xffffffff


	//   ....[57]....
        /*0140*/ 	.word	0xffffffff


	//   ....[58]....
        /*0144*/ 	.word	0xffffffff


	//   ....[59]....
        /*0148*/ 	.word	0xffffffff


	//----- nvinfo : EIATTR_COOP_GROUP_INSTR_OFFSETS
	.align		4
.L_302:
        /*014c*/ 	.byte	0x04, 0x28
        /*014e*/ 	.short	(.L_304 - .L_303)


	//   ....[0]....
.L_303:
        /*0150*/ 	.word	0x00000c90


	//   ....[1]....
        /*0154*/ 	.word	0x00000cc0


	//   ....[2]....
        /*0158*/ 	.word	0x00000ce0


	//   ....[3]....
        /*015c*/ 	.word	0x00000cf0


	//   ....[4]....
        /*0160*/ 	.word	0x00000e80


	//   ....[5]....
        /*0164*/ 	.word	0x00000eb0


	//   ....[6]....
        /*0168*/ 	.word	0x00000ee0


	//   ....[7]....
        /*016c*/ 	.word	0x00000f00


	//   ....[8]....
        /*0170*/ 	.word	0x00001080


	//   ....[9]....
        /*0174*/ 	.word	0x000010b0


	//   ....[10]....
        /*0178*/ 	.word	0x000010e0


	//   ....[11]....
        /*017c*/ 	.word	0x00001100


	//   ....[12]....
        /*0180*/ 	.word	0x00001280


	//   ....[13]....
        /*0184*/ 	.word	0x000012b0


	//   ....[14]....
        /*0188*/ 	.word	0x000012e0


	//   ....[15]....
        /*018c*/ 	.word	0x00001300


	//   ....[16]....
        /*0190*/ 	.word	0x00001480


	//   ....[17]....
        /*0194*/ 	.word	0x000014b0


	//   ....[18]....
        /*0198*/ 	.word	0x000014e0


	//   ....[19]....
        /*019c*/ 	.word	0x00001500


	//   ....[20]....
        /*01a0*/ 	.word	0x00002260


	//   ....[21]....
        /*01a4*/ 	.word	0x00002270


	//   ....[22]....
        /*01a8*/ 	.word	0x00002280


	//   ....[23]....
        /*01ac*/ 	.word	0x000022a0


	//   ....[24]....
        /*01b0*/ 	.word	0x00002420


	//   ....[25]....
        /*01b4*/ 	.word	0x00002460


	//   ....[26]....
        /*01b8*/ 	.word	0x00002490


	//   ....[27]....
        /*01bc*/ 	.word	0x000024b0


	//   ....[28]....
        /*01c0*/ 	.word	0x00002630


	//   ....[29]....
        /*01c4*/ 	.word	0x00002670


	//   ....[30]....
        /*01c8*/ 	.word	0x000026a0


	//   ....[31]....
        /*01cc*/ 	.word	0x000026c0


	//   ....[32]....
        /*01d0*/ 	.word	0x00002840


	//   ....[33]....
        /*01d4*/ 	.word	0x00002880


	//   ....[34]....
        /*01d8*/ 	.word	0x000028b0


	//   ....[35]....
        /*01dc*/ 	.word	0x000028d0


	//   ....[36]....
        /*01e0*/ 	.word	0x00002a50


	//   ....[37]....
        /*01e4*/ 	.word	0x00002a90


	//   ....[38]....
        /*01e8*/ 	.word	0x00002ac0


	//   ....[39]....
        /*01ec*/ 	.word	0x00002ae0


	//   ....[40]....
        /*01f0*/ 	.word	0x00004f90


	//   ....[41]....
        /*01f4*/ 	.word	0x00004fc0


	//   ....[42]....
        /*01f8*/ 	.word	0x00004fe0


	//   ....[43]....
        /*01fc*/ 	.word	0x00004ff0


	//   ....[44]....
        /*0200*/ 	.word	0x00005180


	//   ....[45]....
        /*0204*/ 	.word	0x000051b0


	//   ....[46]....
        /*0208*/ 	.word	0x000051e0


	//   ....[47]....
        /*020c*/ 	.word	0x00005200


	//   ....[48]....
        /*0210*/ 	.word	0x00005380


	//   ....[49]....
        /*0214*/ 	.word	0x000053b0


	//   ....[50]....
        /*0218*/ 	.word	0x000053e0


	//   ....[51]....
        /*021c*/ 	.word	0x00005400


	//   ....[52]....
        /*0220*/ 	.word	0x00005580


	//   ....[53]....
        /*0224*/ 	.word	0x000055c0


	//   ....[54]....
        /*0228*/ 	.word	0x000055f0


	//   ....[55]....
        /*022c*/ 	.word	0x00005600


	//   ....[56]....
        /*0230*/ 	.word	0x00005780


	//   ....[57]....
        /*0234*/ 	.word	0x000057b0


	//   ....[58]....
        /*0238*/ 	.word	0x000057e0


	//   ....[59]....
        /*023c*/ 	.word	0x00005800


	//----- nvinfo : EIATTR_VRC_CTA_INIT_COUNT
	.align		4
.L_304:
        /*0240*/ 	.byte	0x02, 0x4a
	.zero		1
	.zero		1


	//----- nvinfo : EIATTR_EXIT_INSTR_OFFSETS
	.align		4
        /*0244*/ 	.byte	0x04, 0x1c
        /*0246*/ 	.short	(.L_306 - .L_305)


	//   ....[0]....
.L_305:
        /*0248*/ 	.word	0x00000030


	//   ....[1]....
        /*024c*/ 	.word	0x000064a0


	//   ....[2]....
        /*0250*/ 	.word	0x000064e0


	//----- nvinfo : EIATTR_MAX_THREADS
	.align		4
.L_306:
        /*0254*/ 	.byte	0x04, 0x05
        /*0256*/ 	.short	(.L_308 - .L_307)
.L_307:
        /*0258*/ 	.word	0x00000100
        /*025c*/ 	.word	0x00000001
        /*0260*/ 	.word	0x00000001


	//----- nvinfo : EIATTR_CRS_STACK_SIZE
	.align		4
.L_308:
        /*0264*/ 	.byte	0x04, 0x1e
        /*0266*/ 	.short	(.L_310 - .L_309)
.L_309:
        /*0268*/ 	.word	0x00000000


	//----- nvinfo : EIATTR_CBANK_PARAM_SIZE
	.align		4
.L_310:
        /*026c*/ 	.byte	0x03, 0x19
        /*026e*/ 	.short	0x001d


	//----- nvinfo : EIATTR_PARAM_CBANK
	.align		4
        /*0270*/ 	.byte	0x04, 0x0a
        /*0272*/ 	.short	(.L_312 - .L_311)
	.align		4
.L_311:
        /*0274*/ 	.word	index@(.nv.constant0._ZN6thrust24THRUST_300001_SM_1000_NS8cuda_cub4core6detail13_kernel_agentINS1_8__reduce11ReduceAgentINS0_12zip_iteratorIN4cuda3std3__45tupleIJNS0_10device_ptrIdEENS0_17counting_iteratorIlNS0_11use_defaultESF_SF_EEEEEEEPNSB_IJdlEEESJ_iNS1_9__extrema9arg_max_fIdl10comparatorEEEEJSI_SK_iSO_EEEvDpT0_)
        /*0278*/ 	.short	0x0380
        /*027a*/ 	.short	0x001d


	//----- nvinfo : EIATTR_SW_WAR
	.align		4
.L_312:
        /*027c*/ 	.byte	0x04, 0x36
        /*027e*/ 	.short	(.L_314 - .L_313)
.L_313:
        /*0280*/ 	.word	0x00000008
.L_314:


//--------------------- .nv.info._Z9normalizePdim --------------------------
	.section	.nv.info._Z9normalizePdim,"",@"SHT_CUDA_INFO"
	.sectionflags	@""
	.align	4


	//----- nvinfo : EIATTR_CUDA_API_VERSION
	.align		4
        /*0000*/ 	.byte	0x04, 0x37
        /*0002*/ 	.short	(.L_316 - .L_315)
.L_315:
        /*0004*/ 	.word	0x00000082


	//----- nvinfo : EIATTR_KPARAM_INFO
	.align		4
.L_316:
        /*0008*/ 	.byte	0x04, 0x17
        /*000a*/ 	.short	(.L_318 - .L_317)
.L_317:
        /*000c*/ 	.word	0x00000000
        /*0010*/ 	.short	0x0002
        /*0012*/ 	.short	0x0010
        /*0014*/ 	.byte	0x00, 0xf0, 0x21, 0x00


	//----- nvinfo : EIATTR_KPARAM_INFO
	.align		4
.L_318:
        /*0018*/ 	.byte	0x04, 0x17
        /*001a*/ 	.short	(.L_320 - .L_319)
.L_319:
        /*001c*/ 	.word	0x00000000
        /*0020*/ 	.short	0x0001
        /*0022*/ 	.short	0x0008
        /*0024*/ 	.byte	0x00, 0xf0, 0x11, 0x00


	//----- nvinfo : EIATTR_KPARAM_INFO
	.align		4
.L_320:
        /*0028*/ 	.byte	0x04, 0x17
        /*002a*/ 	.short	(.L_322 - .L_321)
.L_321:
        /*002c*/ 	.word	0x00000000
        /*0030*/ 	.short	0x0000
        /*0032*/ 	.short	0x0000
        /*0034*/ 	.byte	0x00, 0xf5, 0x21, 0x00


	//----- nvinfo : EIATTR_SPARSE_MMA_MASK
	.align		4
.L_322:
        /*0038*/ 	.byte	0x03, 0x50
        /*003a*/ 	.short	0x0000


	//----- nvinfo : EIATTR_MAXREG_COUNT
	.align		4
        /*003c*/ 	.byte	0x03, 0x1b
        /*003e*/ 	.short	0x00ff


	//----- nvinfo : EIATTR_MERCURY_ISA_VERSION
	.align		4
        /*0040*/ 	.byte	0x03, 0x5f
        /*0042*/ 	.short	0x0101


	//----- nvinfo : EIATTR_VRC_CTA_INIT_COUNT
	.align		4
        /*0044*/ 	.byte	0x02, 0x4a
	.zero		1
	.zero		1


	//----- nvinfo : EIATTR_EXIT_INSTR_OFFSETS
	.align		4
        /*0048*/ 	.byte	0x04, 0x1c
        /*004a*/ 	.short	(.L_324 - .L_323)


	//   ....[0]....
.L_323:
        /*004c*/ 	.word	0x00000090


	//   ....[1]....
        /*0050*/ 	.word	0x000005c0


	//   ....[2]....
        /*0054*/ 	.word	0x00000f30


	//----- nvinfo : EIATTR_CRS_STACK_SIZE
	.align		4
.L_324:
        /*0058*/ 	.byte	0x04, 0x1e
        /*005a*/ 	.short	(.L_326 - .L_325)
.L_325:
        /*005c*/ 	.word	0x00000000


	//----- nvinfo : EIATTR_CBANK_PARAM_SIZE
	.align		4
.L_326:
        /*0060*/ 	.byte	0x03, 0x19
        /*0062*/ 	.short	0x0018


	//----- nvinfo : EIATTR_PARAM_CBANK
	.align		4
        /*0064*/ 	.byte	0x04, 0x0a
        /*0066*/ 	.short	(.L_328 - .L_327)
	.align		4
.L_327:
        /*0068*/ 	.word	index@(.nv.constant0._Z9normalizePdim)
        /*006c*/ 	.short	0x0380
        /*006e*/ 	.short	0x0018


	//----- nvinfo : EIATTR_SW_WAR
	.align		4
.L_328:
        /*0070*/ 	.byte	0x04, 0x36
        /*0072*/ 	.short	(.L_330 - .L_329)
.L_329:
        /*0074*/ 	.word	0x00000008
.L_330:


//--------------------- .nv.info._Z20backward_eliminationPdimi --------------------------
	.section	.nv.info._Z20backward_eliminationPdimi,"",@"SHT_CUDA_INFO"
	.sectionflags	@""
	.align	4


	//----- nvinfo : EIATTR_CUDA_API_VERSION
	.align		4
        /*0000*/ 	.byte	0x04, 0x37
        /*0002*/ 	.short	(.L_332 - .L_331)
.L_331:
        /*0004*/ 	.word	0x00000082


	//----- nvinfo : EIATTR_KPARAM_INFO
	.align		4
.L_332:
        /*0008*/ 	.byte	0x04, 0x17
        /*000a*/ 	.short	(.L_334 - .L_333)
.L_333:
        /*000c*/ 	.word	0x00000000
        /*0010*/ 	.short	0x0003
        /*0012*/ 	.short	0x0018
        /*0014*/ 	.byte	0x00, 0xf0, 0x11, 0x00


	//----- nvinfo : EIATTR_KPARAM_INFO
	.align		4
.L_334:
        /*0018*/ 	.byte	0x04, 0x17
        /*001a*/ 	.short	(.L_336 - .L_335)
.L_335:
        /*001c*/ 	.word	0x00000000
        /*0020*/ 	.short	0x0002
        /*0022*/ 	.short	0x0010
        /*0024*/ 	.byte	0x00, 0xf0, 0x21, 0x00


	//----- nvinfo : EIATTR_KPARAM_INFO
	.align		4
.L_336:
        /*0028*/ 	.byte	0x04, 0x17
        /*002a*/ 	.short	(.L_338 - .L_337)
.L_337:
        /*002c*/ 	.word	0x00000000
        /*0030*/ 	.short	0x0001
        /*0032*/ 	.short	0x0008
        /*0034*/ 	.byte	0x00, 0xf0, 0x11, 0x00


	//----- nvinfo : EIATTR_KPARAM_INFO
	.align		4
.L_338:
        /*0038*/ 	.byte	0x04, 0x17
        /*003a*/ 	.short	(.L_340 - .L_339)
.L_339:
        /*003c*/ 	.word	0x00000000
        /*0040*/ 	.short	0x0000
        /*0042*/ 	.short	0x0000
        /*0044*/ 	.byte	0x00, 0xf5, 0x21, 0x00


	//----- nvinfo : EIATTR_SPARSE_MMA_MASK
	.align		4
.L_340:
        /*0048*/ 	.byte	0x03, 0x50
        /*004a*/ 	.short	0x0000


	//----- nvinfo : EIATTR_MAXREG_COUNT
	.align		4
        /*004c*/ 	.byte	0x03, 0x1b
        /*004e*/ 	.short	0x00ff


	//----- nvinfo : EIATTR_MERCURY_ISA_VERSION
	.align		4
        /*0050*/ 	.byte	0x03, 0x5f
        /*0052*/ 	.short	0x0101


	//----- nvinfo : EIATTR_VRC_CTA_INIT_COUNT
	.align		4
        /*0054*/ 	.byte	0x02, 0x4a
	.zero		1
	.zero		1


	//----- nvinfo : EIATTR_EXIT_INSTR_OFFSETS
	.align		4
        /*0058*/ 	.byte	0x04, 0x1c
        /*005a*/ 	.short	(.L_342 - .L_341)


	//   ....[0]....
.L_341:
        /*005c*/ 	.word	0x00000320


	//   ....[1]....
        /*0060*/ 	.word	0x00000700


	//   ....[2]....
        /*0064*/ 	.word	0x00000b00


	//----- nvinfo : EIATTR_CRS_STACK_SIZE
	.align		4
.L_342:
        /*0068*/ 	.byte	0x04, 0x1e
        /*006a*/ 	.short	(.L_344 - .L_343)
.L_343:
        /*006c*/ 	.word	0x00000000


	//----- nvinfo : EIATTR_CBANK_PARAM_SIZE
	.align		4
.L_344:
        /*0070*/ 	.byte	0x03, 0x19
        /*0072*/ 	.short	0x001c


	//----- nvinfo : EIATTR_PARAM_CBANK
	.align		4
        /*0074*/ 	.byte	0x04, 0x0a
        /*0076*/ 	.short	(.L_346 - .L_345)
	.align		4
.L_345:
        /*0078*/ 	.word	index@(.nv.constant0._Z20backward_eliminationPdimi)
        /*007c*/ 	.short	0x0380
        /*007e*/ 	.short	0x001c


	//----- nvinfo : EIATTR_SW_WAR
	.align		4
.L_346:
        /*0080*/ 	.byte	0x04, 0x36
        /*0082*/ 	.short	(.L_348 - .L_347)
.L_347:
        /*0084*/ 	.word	0x00000008
.L_348:


//--------------------- .nv.info._Z16rows_eliminationPdimi --------------------------
	.section	.nv.info._Z16rows_eliminationPdimi,"",@"SHT_CUDA_INFO"
	.sectionflags	@""
	.align	4


	//----- nvinfo : EIATTR_CUDA_API_VERSION
	.align		4
        /*0000*/ 	.byte	0x04, 0x37
        /*0002*/ 	.short	(.L_350 - .L_349)
.L_349:
        /*0004*/ 	.word	0x00000082


	//----- nvinfo : EIATTR_KPARAM_INFO
	.align		4
.L_350:
        /*0008*/ 	.byte	0x04, 0x17
        /*000a*/ 	.short	(.L_352 - .L_351)
.L_351:
        /*000c*/ 	.word	0x00000000
        /*0010*/ 	.short	0x0003
        /*0012*/ 	.short	0x0018
        /*0014*/ 	.byte	0x00, 0xf0, 0x11, 0x00


	//----- nvinfo : EIATTR_KPARAM_INFO
	.align		4
.L_352:
        /*0018*/ 	.byte	0x04, 0x17
        /*001a*/ 	.short	(.L_354 - .L_353)
.L_353:
        /*001c*/ 	.word	0x00000000
        /*0020*/ 	.short	0x0002
        /*0022*/ 	.short	0x0010
        /*0024*/ 	.byte	0x00, 0xf0, 0x21, 0x00


	//----- nvinfo : EIATTR_KPARAM_INFO
	.align		4
.L_354:
        /*0028*/ 	.byte	0x04, 0x17
        /*002a*/ 	.short	(.L_356 - .L_355)
.L_355:
        /*002c*/ 	.word	0x00000000
        /*0030*/ 	.short	0x0001
        /*0032*/ 	.short	0x0008
        /*0034*/ 	.byte	0x00, 0xf0, 0x11, 0x00


	//----- nvinfo : EIATTR_KPARAM_INFO
	.align		4
.L_356:
        /*0038*/ 	.byte	0x04, 0x17
        /*003a*/ 	.short	(.L_358 - .L_357)
.L_357:
        /*003c*/ 	.word	0x00000000
        /*0040*/ 	.short	0x0000
        /*0042*/ 	.short	0x0000
        /*0044*/ 	.byte	0x00, 0xf5, 0x21, 0x00


	//----- nvinfo : EIATTR_SPARSE_MMA_MASK
	.align		4
.L_358:
        /*0048*/ 	.byte	0x03, 0x50
        /*004a*/ 	.short	0x0000


	//----- nvinfo : EIATTR_MAXREG_COUNT
	.align		4
        /*004c*/ 	.byte	0x03, 0x1b
        /*004e*/ 	.short	0x00ff


	//----- nvinfo : EIATTR_MERCURY_ISA_VERSION
	.align		4
        /*0050*/ 	.byte	0x03, 0x5f
        /*0052*/ 	.short	0x0101


	//----- nvinfo : EIATTR_VRC_CTA_INIT_COUNT
	.align		4
        /*0054*/ 	.byte	0x02, 0x4a
	.zero		1
	.zero		1


	//----- nvinfo : EIATTR_EXIT_INSTR_OFFSETS
	.align		4
        /*0058*/ 	.byte	0x04, 0x1c
        /*005a*/ 	.short	(.L_360 - .L_359)


	//   ....[0]....
.L_359:
        /*005c*/ 	.word	0x000000a0


	//   ....[1]....
        /*0060*/ 	.word	0x000006b0


	//----- nvinfo : EIATTR_CRS_STACK_SIZE
	.align		4
.L_360:
        /*0064*/ 	.byte	0x04, 0x1e
        /*0066*/ 	.short	(.L_362 - .L_361)
.L_361:
        /*0068*/ 	.word	0x00000000


	//----- nvinfo : EIATTR_CBANK_PARAM_SIZE
	.align		4
.L_362:
        /*006c*/ 	.byte	0x03, 0x19
        /*006e*/ 	.short	0x001c


	//----- nvinfo : EIATTR_PARAM_CBANK
	.align		4
        /*0070*/ 	.byte	0x04, 0x0a
        /*0072*/ 	.short	(.L_364 - .L_363)
	.align		4
.L_363:
        /*0074*/ 	.word	index@(.nv.constant0._Z16rows_eliminationPdimi)
        /*0078*/ 	.short	0x0380
        /*007a*/ 	.short	0x001c


	//----- nvinfo : EIATTR_SW_WAR
	.align		4
.L_364:
        /*007c*/ 	.byte	0x04, 0x36
        /*007e*/ 	.short	(.L_366 - .L_365)
.L_365:
        /*0080*/ 	.word	0x00000008
.L_366:


//--------------------- .nv.info._Z4swapPdimii    --------------------------
	.section	.nv.info._Z4swapPdimii,"",@"SHT_CUDA_INFO"
	.sectionflags	@""
	.align	4


	//----- nvinfo : EIATTR_CUDA_API_VERSION
	.align		4
        /*0000*/ 	.byte	0x04, 0x37
        /*0002*/ 	.short	(.L_368 - .L_367)
.L_367:
        /*0004*/ 	.word	0x00000082


	//----- nvinfo : EIATTR_KPARAM_INFO
	.align		4
.L_368:
        /*0008*/ 	.byte	0x04, 0x17
        /*000a*/ 	.short	(.L_370 - .L_369)
.L_369:
        /*000c*/ 	.word	0x00000000
        /*0010*/ 	.short	0x0004
        /*0012*/ 	.short	0x001c
        /*0014*/ 	.byte	0x00, 0xf0, 0x11, 0x00


	//----- nvinfo : EIATTR_KPARAM_INFO
	.align		4
.L_370:
        /*0018*/ 	.byte	0x04, 0x17
        /*001a*/ 	.short	(.L_372 - .L_371)
.L_371:
        /*001c*/ 	.word	0x00000000
        /*0020*/ 	.short	0x0003
        /*0022*/ 	.short	0x0018
        /*0024*/ 	.byte	0x00, 0xf0, 0x11, 0x00


	//----- nvinfo : EIATTR_KPARAM_INFO
	.align		4
.L_372:
        /*0028*/ 	.byte	0x04, 0x17
        /*002a*/ 	.short	(.L_374 - .L_373)
.L_373:
        /*002c*/ 	.word	0x00000000
        /*0030*/ 	.short	0x0002
        /*0032*/ 	.short	0x0010
        /*0034*/ 	.byte	0x00, 0xf0, 0x21, 0x00


	//----- nvinfo : EIATTR_KPARAM_INFO
	.align		4
.L_374:
        /*0038*/ 	.byte	0x04, 0x17
        /*003a*/ 	.short	(.L_376 - .L_375)
.L_375:
        /*003c*/ 	.word	0x00000000
        /*0040*/ 	.short	0x0001
        /*0042*/ 	.short	0x0008
        /*0044*/ 	.byte	0x00, 0xf0, 0x11, 0x00


	//----- nvinfo : EIATTR_KPARAM_INFO
	.align		4
.L_376:
        /*0048*/ 	.byte	0x04, 0x17
        /*004a*/ 	.short	(.L_378 - .L_377)
.L_377:
        /*004c*/ 	.word	0x00000000
        /*0050*/ 	.short	0x0000
        /*0052*/ 	.short	0x0000
        /*0054*/ 	.byte	0x00, 0xf5, 0x21, 0x00


	//----- nvinfo : EIATTR_SPARSE_MMA_MASK
	.align		4
.L_378:
        /*0058*/ 	.byte	0x03, 0x50
        /*005a*/ 	.short	0x0000


	//----- nvinfo : EIATTR_MAXREG_COUNT
	.align		4
        /*005c*/ 	.byte	0x03, 0x1b
        /*005e*/ 	.short	0x00ff


	//----- nvinfo : EIATTR_MERCURY_ISA_VERSION
	.align		4
        /*0060*/ 	.byte	0x03, 0x5f
        /*0062*/ 	.short	0x0101


	//----- nvinfo : EIATTR_VRC_CTA_INIT_COUNT
	.align		4
        /*0064*/ 	.byte	0x02, 0x4a
	.zero		1
	.zero		1


	//----- nvinfo : EIATTR_EXIT_INSTR_OFFSETS
	.align		4
        /*0068*/ 	.byte	0x04, 0x1c
        /*006a*/ 	.short	(.L_380 - .L_379)


	//   ....[0]....
.L_379:
        /*006c*/ 	.word	0x00000090


	//   ....[1]....
        /*0070*/ 	.word	0x000004b0


	//   ....[2]....
        /*0074*/ 	.word	0x00000900


	//----- nvinfo : EIATTR_CRS_STACK_SIZE
	.align		4
.L_380:
        /*0078*/ 	.byte	0x04, 0x1e
        /*007a*/ 	.short	(.L_382 - .L_381)
.L_381:
        /*007c*/ 	.word	0x00000000


	//----- nvinfo : EIATTR_CBANK_PARAM_SIZE
	.align		4
.L_382:
        /*0080*/ 	.byte	0x03, 0x19
        /*0082*/ 	.short	0x0020


	//----- nvinfo : EIATTR_PARAM_CBANK
	.align		4
        /*0084*/ 	.byte	0x04, 0x0a
        /*0086*/ 	.short	(.L_384 - .L_383)
	.align		4
.L_383:
        /*0088*/ 	.word	index@(.nv.constant0._Z4swapPdimii)
        /*008c*/ 	.short	0x0380
        /*008e*/ 	.short	0x0020


	//----- nvinfo : EIATTR_SW_WAR
	.align		4
.L_384:
        /*0090*/ 	.byte	0x04, 0x36
        /*0092*/ 	.short	(.L_386 - .L_385)
.L_385:
        /*0094*/ 	.word	0x00000008
.L_386:


//--------------------- .nv.callgraph             --------------------------
	.section	.nv.callgraph,"",@"SHT_CUDA_CALLGRAPH"
	.align	4
	.sectionentsize	8
	.align		4
        /*0000*/ 	.word	0x00000000
	.align		4
        /*0004*/ 	.word	0xffffffff
	.align		4
        /*0008*/ 	.word	0x00000000
	.align		4
        /*000c*/ 	.word	0xfffffffe
	.align		4
        /*0010*/ 	.word	0x00000000
	.align		4
        /*0014*/ 	.word	0xfffffffd
	.align		4
        /*0018*/ 	.word	0x00000000
	.align		4
        /*001c*/ 	.word	0xfffffffc


//--------------------- .nv.constant4             --------------------------
	.section	.nv.constant4,"a",@progbits
	.align	8
	.align		8
.nv.constant4:
        /*0000*/ 	.dword	_ZN34_INTERNAL_a3ad9ce2_4_k_cu_f0a8fe2e4cuda3std3__45__cpo5beginE
	.align		8
        /*0008*/ 	.dword	_ZN34_INTERNAL_a3ad9ce2_4_k_cu_f0a8fe2e4cuda3std3__45__cpo3endE
	.align		8
        /*0010*/ 	.dword	_ZN34_INTERNAL_a3ad9ce2_4_k_cu_f0a8fe2e4cuda3std3__45__cpo6cbeginE
	.align		8
        /*0018*/ 	.dword	_ZN34_INTERNAL_a3ad9ce2_4_k_cu_f0a8fe2e4cuda3std3__45__cpo4cendE
	.align		8
        /*0020*/ 	.dword	_ZN34_INTERNAL_a3ad9ce2_4_k_cu_f0a8fe2e4cuda3std3__45__cpo6rbeginE
	.align		8
        /*0028*/ 	.dword	_ZN34_INTERNAL_a3ad9ce2_4_k_cu_f0a8fe2e4cuda3std3__45__cpo4rendE
	.align		8
        /*0030*/ 	.dword	_ZN34_INTERNAL_a3ad9ce2_4_k_cu_f0a8fe2e4cuda3std3__45__cpo7crbeginE
	.align		8
        /*0038*/ 	.dword	_ZN34_INTERNAL_a3ad9ce2_4_k_cu_f0a8fe2e4cuda3std3__45__cpo5crendE
	.align		8
        /*0040*/ 	.dword	_ZN34_INTERNAL_a3ad9ce2_4_k_cu_f0a8fe2e4cuda3std3__436_GLOBAL__N__a3ad9ce2_4_k_cu_f0a8fe2e6ignoreE
	.align		8
        /*0048*/ 	.dword	_ZN34_INTERNAL_a3ad9ce2_4_k_cu_f0a8fe2e4cuda3std3__419piecewise_constructE
	.align		8
        /*0050*/ 	.dword	_ZN34_INTERNAL_a3ad9ce2_4_k_cu_f0a8fe2e4cuda3std3__48in_placeE
	.align		8
        /*0058*/ 	.dword	_ZN34_INTERNAL_a3ad9ce2_4_k_cu_f0a8fe2e4cuda3std3__420unreachable_sentinelE
	.align		8
        /*0060*/ 	.dword	_ZN34_INTERNAL_a3ad9ce2_4_k_cu_f0a8fe2e4cuda3std3__47nulloptE
	.align		8
        /*0068*/ 	.dword	_ZN34_INTERNAL_a3ad9ce2_4_k_cu_f0a8fe2e4cuda3std3__48unexpectE
	.align		8
        /*0070*/ 	.dword	_ZN34_INTERNAL_a3ad9ce2_4_k_cu_f0a8fe2e4cuda3std6ranges3__45__cpo4swapE
	.align		8
        /*0078*/ 	.dword	_ZN34_INTERNAL_a3ad9ce2_4_k_cu_f0a8fe2e4cuda3std6ranges3__45__cpo9iter_moveE
	.align		8
        /*0080*/ 	.dword	_ZN34_INTERNAL_a3ad9ce2_4_k_cu_f0a8fe2e4cuda3std6ranges3__45__cpo5beginE
	.align		8
        /*0088*/ 	.dword	_ZN34_INTERNAL_a3ad9ce2_4_k_cu_f0a8fe2e4cuda3std6ranges3__45__cpo3endE
	.align		8
        /*0090*/ 	.dword	_ZN34_INTERNAL_a3ad9ce2_4_k_cu_f0a8fe2e4cuda3std6ranges3__45__cpo6cbeginE
	.align		8
        /*0098*/ 	.dword	_ZN34_INTERNAL_a3ad9ce2_4_k_cu_f0a8fe2e4cuda3std6ranges3__45__cpo4cendE
	.align		8
        /*00a0*/ 	.dword	_ZN34_INTERNAL_a3ad9ce2_4_k_cu_f0a8fe2e4cuda3std6ranges3__45__cpo7advanceE
	.align		8
        /*00a8*/ 	.dword	_ZN34_INTERNAL_a3ad9ce2_4_k_cu_f0a8fe2e4cuda3std6ranges3__45__cpo9iter_swapE
	.align		8
        /*00b0*/ 	.dword	_ZN34_INTERNAL_a3ad9ce2_4_k_cu_f0a8fe2e4cuda3std6ranges3__45__cpo4nextE
	.align		8
        /*00b8*/ 	.dword	_ZN34_INTERNAL_a3ad9ce2_4_k_cu_f0a8fe2e4cuda3std6ranges3__45__cpo4prevE
	.align		8
        /*00c0*/ 	.dword	_ZN34_INTERNAL_a3ad9ce2_4_k_cu_f0a8fe2e4cuda3std6ranges3__45__cpo4dataE
	.align		8
        /*00c8*/ 	.dword	_ZN34_INTERNAL_a3ad9ce2_4_k_cu_f0a8fe2e4cuda3std6ranges3__45__cpo5cdataE
	.align		8
        /*00d0*/ 	.dword	_ZN34_INTERNAL_a3ad9ce2_4_k_cu_f0a8fe2e4cuda3std6ranges3__45__cpo4sizeE
	.align		8
        /*00d8*/ 	.dword	_ZN34_INTERNAL_a3ad9ce2_4_k_cu_f0a8fe2e4cuda3std6ranges3__45__cpo5ssizeE
	.align		8
        /*00e0*/ 	.dword	_ZN34_INTERNAL_a3ad9ce2_4_k_cu_f0a8fe2e4cuda3std6ranges3__45__cpo8distanceE
	.align		8
        /*00e8*/ 	.dword	_ZN34_INTERNAL_a3ad9ce2_4_k_cu_f0a8fe2e6thrust24THRUST_300001_SM_1000_NS8cuda_cub3parE
	.align		8
        /*00f0*/ 	.dword	_ZN34_INTERNAL_a3ad9ce2_4_k_cu_f0a8fe2e6thrust24THRUST_300001_SM_1000_NS8cuda_cub10par_nosyncE
	.align		8
        /*00f8*/ 	.dword	_ZN34_INTERNAL_a3ad9ce2_4_k_cu_f0a8fe2e6thrust24THRUST_300001_SM_1000_NS6system6detail10sequential3seqE
	.align		8
        /*0100*/ 	.dword	_ZN34_INTERNAL_a3ad9ce2_4_k_cu_f0a8fe2e6thrust24THRUST_300001_SM_1000_NS6system3cpp3parE
	.align		8
        /*0108*/ 	.dword	_ZN34_INTERNAL_a3ad9ce2_4_k_cu_f0a8fe2e6thrust24THRUST_300001_SM_1000_NS12placeholders2_1E
	.align		8
        /*0110*/ 	.dword	_ZN34_INTERNAL_a3ad9ce2_4_k_cu_f0a8fe2e6thrust24THRUST_300001_SM_1000_NS12placeholders2_2E
	.align		8
        /*0118*/ 	.dword	_ZN34_INTERNAL_a3ad9ce2_4_k_cu_f0a8fe2e6thrust24THRUST_300001_SM_1000_NS12placeholders2_3E
	.align		8
        /*0120*/ 	.dword	_ZN34_INTERNAL_a3ad9ce2_4_k_cu_f0a8fe2e6thrust24THRUST_300001_SM_1000_NS12placeholders2_4E
	.align		8
        /*0128*/ 	.dword	_ZN34_INTERNAL_a3ad9ce2_4_k_cu_f0a8fe2e6thrust24THRUST_300001_SM_1000_NS12placeholders2_5E
	.align		8
        /*0130*/ 	.dword	_ZN34_INTERNAL_a3ad9ce2_4_k_cu_f0a8fe2e6thrust24THRUST_300001_SM_1000_NS12placeholders2_6E
	.align		8
        /*0138*/ 	.dword	_ZN34_INTERNAL_a3ad9ce2_4_k_cu_f0a8fe2e6thrust24THRUST_300001_SM_1000_NS12placeholders2_7E
	.align		8
        /*0140*/ 	.dword	_ZN34_INTERNAL_a3ad9ce2_4_k_cu_f0a8fe2e6thrust24THRUST_300001_SM_1000_NS12placeholders2_8E
	.align		8
        /*0148*/ 	.dword	_ZN34_INTERNAL_a3ad9ce2_4_k_cu_f0a8fe2e6thrust24THRUST_300001_SM_1000_NS12placeholders2_9E
	.align		8
        /*0150*/ 	.dword	_ZN34_INTERNAL_a3ad9ce2_4_k_cu_f0a8fe2e6thrust24THRUST_300001_SM_1000_NS12placeholders3_10E
	.align		8
        /*0158*/ 	.dword	_ZN34_INTERNAL_a3ad9ce2_4_k_cu_f0a8fe2e6thrust24THRUST_300001_SM_1000_NS3seqE
	.align		8
        /*0160*/ 	.dword	_ZN34_INTERNAL_a3ad9ce2_4_k_cu_f0a8fe2e6thrust24THRUST_300001_SM_1000_NS6deviceE


//--------------------- .text._ZN3cub18CUB_300001_SM_10006detail11EmptyKernelIvEEvv --------------------------
	.section	.text._ZN3cub18CUB_300001_SM_10006detail11EmptyKernelIvEEvv,"ax",@progbits
	.align	128
        .global         _ZN3cub18CUB_300001_SM_10006detail11EmptyKernelIvEEvv
        .type           _ZN3cub18CUB_300001_SM_10006detail11EmptyKernelIvEEvv,@function
        .size           _ZN3cub18CUB_300001_SM_10006detail11EmptyKernelIvEEvv,(.L_x_751 - _ZN3cub18CUB_300001_SM_10006detail11EmptyKernelIvEEvv)
        .other          _ZN3cub18CUB_300001_SM_10006detail11EmptyKernelIvEEvv,@"STO_CUDA_ENTRY STV_DEFAULT"
_ZN3cub18CUB_300001_SM_10006detail11EmptyKernelIvEEvv:
.text._ZN3cub18CUB_300001_SM_10006detail11EmptyKernelIvEEvv:
[----:B------:R-:W-:Y:S01]  /*0000*/  LDC R1, c[0x0][0x37c] ;  /* 0x0000df00ff017b82 */ /* 0x000fe20000000800 */
[----:B------:R-:W-:Y:S05]  /*0010*/  EXIT ;  /* 0x000000000000794d */ /* 0x000fea0003800000 */
.L_x_0:
[----:B------:R-:W-:-:S00]  /*0020*/  BRA `(.L_x_0) ;  /* 0xfffffffc00fc7947 */ /* 0x000fc0000383ffff */
[----:B------:R-:W-:-:S00]  /*0030*/  NOP ;  /* 0x0000000000007918 */ /* 0x000fc00000000000 */
        /* <DEDUP_REMOVED lines=12> */
.L_x_751:


//--------------------- .text._ZN6thrust24THRUST_300001_SM_1000_NS8cuda_cub4core6detail13_kernel_agentINS1_8__reduce11ReduceAgentIPN4cuda3std3__45tupleIJdlEEESC_SB_lNS1_9__extrema9arg_max_fIdl10comparatorEEEEJSC_SC_iSG_EEEvDpT0_ --------------------------
	.section	.text._ZN6thrust24THRUST_300001_SM_1000_NS8cuda_cub4core6detail13_kernel_agentINS1_8__reduce11ReduceAgentIPN4cuda3std3__45tupleIJdlEEESC_SB_lNS1_9__extrema9arg_max_fIdl10comparatorEEEEJSC_SC_iSG_EEEvDpT0_,"ax",@progbits
	.align	128
        .global         _ZN6thrust24THRUST_300001_SM_1000_NS8cuda_cub4core6detail13_kernel_agentINS1_8__reduce11ReduceAgentIPN4cuda3std3__45tupleIJdlEEESC_SB_lNS1_9__extrema9arg_max_fIdl10comparatorEEEEJSC_SC_iSG_EEEvDpT0_
        .type           _ZN6thrust24THRUST_300001_SM_1000_NS8cuda_cub4core6detail13_kernel_agentINS1_8__reduce11ReduceAgentIPN4cuda3std3__45tupleIJdlEEESC_SB_lNS1_9__extrema9arg_max_fIdl10comparatorEEEEJSC_SC_iSG_EEEvDpT0_,@function
        .size           _ZN6thrust24THRUST_300001_SM_1000_NS8cuda_cub4core6detail13_kernel_agentINS1_8__reduce11ReduceAgentIPN4cuda3std3__45tupleIJdlEEESC_SB_lNS1_9__extrema9arg_max_fIdl10comparatorEEEEJSC_SC_iSG_EEEvDpT0_,(.L_x_752 - _ZN6thrust24THRUST_300001_SM_1000_NS8cuda_cub4core6detail13_kernel_agentINS1_8__reduce11ReduceAgentIPN4cuda3std3__45tupleIJdlEEESC_SB_lNS1_9__extrema9arg_max_fIdl10comparatorEEEEJSC_SC_iSG_EEEvDpT0_)
        .other          _ZN6thrust24THRUST_300001_SM_1000_NS8cuda_cub4core6detail13_kernel_agentINS1_8__reduce11ReduceAgentIPN4cuda3std3__45tupleIJdlEEESC_SB_lNS1_9__extrema9arg_max_fIdl10comparatorEEEEJSC_SC_iSG_EEEvDpT0_,@"STO_CUDA_ENTRY STV_DEFAULT"
_ZN6thrust24THRUST_300001_SM_1000_NS8cuda_cub4core6detail13_kernel_agentINS1_8__reduce11ReduceAgentIPN4cuda3std3__45tupleIJdlEEESC_SB_lNS1_9__extrema9arg_max_fIdl10comparatorEEEEJSC_SC_iSG_EEEvDpT0_:
.text._ZN6thrust24THRUST_300001_SM_1000_NS8cuda_cub4core6detail13_kernel_agentINS1_8__reduce11ReduceAgentIPN4cuda3std3__45tupleIJdlEEESC_SB_lNS1_9__extrema9arg_max_fIdl10comparatorEEEEJSC_SC_iSG_EEEvDpT0_:
[----:B------:R-:W-:Y:S01]  /*0000*/  LDC R1, c[0x0][0x37c] ;  /* 0x0000df00ff017b82 */ /* 0x000fe20000000800 */
[----:B------:R-:W0:Y:S02]  /*0010*/  LDCU UR8, c[0x0][0x390] ;  /* 0x00007200ff0877ac */ /* 0x000e240008000800 */
[----:B0-----:R-:W-:-:S13]  /*0020*/  ISETP.NE.AND P0, PT, RZ, UR8, PT ;  /* 0x00000008ff007c0c */ /* 0x001fda000bf05270 */
[----:B------:R-:W-:Y:S05]  /*0030*/  @!P0 EXIT ;  /* 0x000000000000894d */ /* 0x000fea0003800000 */
[----:B------:R-:W-:Y:S01]  /*0040*/  UISETP.GT.AND UP0, UPT, UR8, 0x4ff, UPT ;  /* 0x000004ff0800788c */ /* 0x000fe2000bf04270 */
[----:B------:R-:W-:Y:S01]  /*0050*/  BSSY.RECONVERGENT B0, `(.L_x_1) ;  /* 0x00006c1000007945 */ /* 0x000fe20003800200 */
[----:B------:R-:W0:Y:S07]  /*0060*/  LDCU.64 UR10, c[0x0][0x358] ;  /* 0x00006b00ff0a77ac */ /* 0x000e2e0008000a00 */
[----:B------:R-:W-:Y:S05]  /*0070*/  BRA.U UP0, `(.L_x_2) ;  /* 0x0000003900807547 */ /* 0x000fea000b800000 */
[----:B------:R-:W1:Y:S01]  /*0080*/  S2R R0, SR_TID.X ;  /* 0x0000000000007919 */ /* 0x000e620000002100 */
[----:B------:R-:W2:Y:S01]  /*0090*/  LDCU UR4, c[0x0][0x390] ;  /* 0x00007200ff0477ac */ /* 0x000ea20008000800 */
[----:B------:R-:W-:Y:S01]  /*00a0*/  BSSY.RECONVERGENT B1, `(.L_x_3) ;  /* 0x000000b000017945 */ /* 0x000fe20003800200 */
[----:B------:R-:W-:Y:S02]  /*00b0*/  CS2R R14, SRZ ;  /* 0x00000000000e7805 */ /* 0x000fe4000001ff00 */
[----:B------:R-:W-:Y:S02]  /*00c0*/  CS2R R12, SRZ ;  /* 0x00000000000c7805 */ /* 0x000fe4000001ff00 */
[----:B-1----:R-:W-:Y:S01]  /*00d0*/  ISETP.GE.AND P0, PT, R0, UR8, PT ;  /* 0x0000000800007c0c */ /* 0x002fe2000bf06270 */
[----:B------:R-:W-:-:S12]  /*00e0*/  IMAD.MOV.U32 R19, RZ, RZ, R0 ;  /* 0x000000ffff137224 */ /* 0x000fd800078e0000 */
[----:B--2---:R-:W-:Y:S05]  /*00f0*/  @P0 BRA `(.L_x_4) ;  /* 0x0000000000140947 */ /* 0x004fea0003800000 */
[----:B------:R-:W1:Y:S02]  /*0100*/  LDC.64 R2, c[0x0][0x380] ;  /* 0x0000e000ff027b82 */ /* 0x000e640000000a00 */
[----:B-1----:R-:W-:-:S05]  /*0110*/  IMAD.WIDE.U32 R2, R0, 0x10, R2 ;  /* 0x0000001000027825 */ /* 0x002fca00078e0002 */
[----:B0-----:R1:W5:Y:S04]  /*0120*/  LDG.E.64.CONSTANT R14, desc[UR10][R2.64] ;  /* 0x0000000a020e7981 */ /* 0x001368000c1e9b00 */
[----:B------:R1:W5:Y:S01]  /*0130*/  LDG.E.64.CONSTANT R12, desc[UR10][R2.64+0x8] ;  /* 0x0000080a020c7981 */ /* 0x000362000c1e9b00 */
[----:B------:R-:W-:-:S07]  /*0140*/  VIADD R19, R0, 0x100 ;  /* 0x0000010000137836 */ /* 0x000fce0000000000 */
.L_x_4:
[----:B0-----:R-:W-:Y:S05]  /*0150*/  BSYNC.RECONVERGENT B1 ;  /* 0x0000000000017941 */ /* 0x001fea0003800200 */
.L_x_3:
[----:B------:R-:W-:Y:S01]  /*0160*/  ISETP.GE.AND P0, PT, R19, UR8, PT ;  /* 0x0000000813007c0c */ /* 0x000fe2000bf06270 */
[----:B------:R-:W-:-:S12]  /*0170*/  BSSY.RECONVERGENT B1, `(.L_x_5) ;  /* 0x0000099000017945 */ /* 0x000fd80003800200 */
[----:B------:R-:W-:Y:S05]  /*0180*/  @P0 BRA `(.L_x_6) ;  /* 0x00000008005c0947 */ /* 0x000fea0003800000 */
[----:B------:R-:W-:Y:S01]  /*0190*/  LOP3.LUT R4, RZ, R19, RZ, 0x33, !PT ;  /* 0x00000013ff047212 */ /* 0x000fe200078e33ff */
[----:B------:R-:W-:Y:S04]  /*01a0*/  BSSY.RECONVERGENT B2, `(.L_x_7) ;  /* 0x000002e000027945 */ /* 0x000fe80003800200 */
[----:B------:R-:W-:-:S05]  /*01b0*/  VIADD R4, R4, UR8 ;  /* 0x0000000804047c36 */ /* 0x000fca0008000000 */
[----:B-1----:R-:W-:-:S04]  /*01c0*/  LOP3.LUT R2, R4, 0x300, RZ, 0xc0, !PT ;  /* 0x0000030004027812 */ /* 0x002fc800078ec0ff */
[----:B------:R-:W-:-:S13]  /*01d0*/  ISETP.NE.AND P0, PT, R2, 0x300, PT ;  /* 0x000003000200780c */ /* 0x000fda0003f05270 */
[----:B------:R-:W-:Y:S05]  /*01e0*/  @!P0 BRA `(.L_x_8) ;  /* 0x0000000000a48947 */ /* 0x000fea0003800000 */
[----:B------:R-:W0:Y:S01]  /*01f0*/  LDC.64 R2, c[0x0][0x380] ;  /* 0x0000e000ff027b82 */ /* 0x000e220000000a00 */
[----:B------:R-:W-:-:S04]  /*0200*/  LEA.HI R5, R4, 0x1, RZ, 0x18 ;  /* 0x0000000104057811 */ /* 0x000fc800078fc0ff */
[----:B------:R-:W-:-:S05]  /*0210*/  LOP3.LUT R5, R5, 0x3, RZ, 0xc0, !PT ;  /* 0x0000000305057812 */ /* 0x000fca00078ec0ff */
[----:B------:R-:W-:Y:S02]  /*0220*/  IMAD.MOV R5, RZ, RZ, -R5 ;  /* 0x000000ffff057224 */ /* 0x000fe400078e0a05 */
[----:B0-----:R-:W-:-:S04]  /*0230*/  IMAD.WIDE.U32 R2, R19, 0x10, R2 ;  /* 0x0000001013027825 */ /* 0x001fc800078e0002 */
[----:B------:R-:W-:-:S07]  /*0240*/  IMAD.MOV.U32 R16, RZ, RZ, R2 ;  /* 0x000000ffff107224 */ /* 0x000fce00078e0002 */
.L_x_11:
[----:B------:R-:W-:-:S05]  /*0250*/  IMAD.MOV.U32 R2, RZ, RZ, R16 ;  /* 0x000000ffff027224 */ /* 0x000fca00078e0010 */
[----:B------:R-:W2:Y:S04]  /*0260*/  LDG.E.64.CONSTANT R8, desc[UR10][R2.64] ;  /* 0x0000000a02087981 */ /* 0x000ea8000c1e9b00 */
[----:B------:R-:W3:Y:S01]  /*0270*/  LDG.E.64.CONSTANT R10, desc[UR10][R2.64+0x8] ;  /* 0x0000080a020a7981 */ /* 0x000ee2000c1e9b00 */
[----:B------:R-:W-:Y:S01]  /*0280*/  VIADD R5, R5, 0x1 ;  /* 0x0000000105057836 */ /* 0x000fe20000000000 */
[----:B------:R-:W-:Y:S01]  /*0290*/  BSSY.RECONVERGENT B3, `(.L_x_9) ;  /* 0x000001b000037945 */ /* 0x000fe20003800200 */
[----:B-----5:R-:W-:Y:S01]  /*02a0*/  IMAD.MOV.U32 R21, RZ, RZ, R13 ;  /* 0x000000ffff157224 */ /* 0x020fe200078e000d */
[----:B------:R-:W-:Y:S01]  /*02b0*/  IADD3 R16, P3, PT, R2, 0x1000, RZ ;  /* 0x0000100002107810 */ /* 0x000fe20007f7e0ff */
[----:B------:R-:W-:Y:S01]  /*02c0*/  IMAD.MOV.U32 R17, RZ, RZ, R12 ;  /* 0x000000ffff117224 */ /* 0x000fe200078e000c */
[----:B------:R-:W-:Y:S01]  /*02d0*/  ISETP.NE.AND P2, PT, R5, RZ, PT ;  /* 0x000000ff0500720c */ /* 0x000fe20003f45270 */
[----:B------:R-:W-:-:S02]  /*02e0*/  IMAD.MOV.U32 R6, RZ, RZ, R14 ;  /* 0x000000ffff067224 */ /* 0x000fc400078e000e */
[----:B------:R-:W-:Y:S01]  /*02f0*/  IMAD.MOV.U32 R7, RZ, RZ, R15 ;  /* 0x000000ffff077224 */ /* 0x000fe200078e000f */
[----:B--2---:R-:W-:Y:S01]  /*0300*/  DSETP.GEU.AND P0, PT, |R14|, |R8|, PT ;  /* 0x400000080e00722a */ /* 0x004fe20003f0e200 */
[----:B------:R-:W-:Y:S02]  /*0310*/  IMAD.MOV.U32 R14, RZ, RZ, R8 ;  /* 0x000000ffff0e7224 */ /* 0x000fe400078e0008 */
[----:B---3--:R-:W-:Y:S02]  /*0320*/  IMAD.MOV.U32 R12, RZ, RZ, R10 ;  /* 0x000000ffff0c7224 */ /* 0x008fe400078e000a */
[----:B------:R-:W-:Y:S02]  /*0330*/  IMAD.MOV.U32 R13, RZ, RZ, R11 ;  /* 0x000000ffff0d7224 */ /* 0x000fe400078e000b */
[----:B------:R-:W-:-:S07]  /*0340*/  IMAD.MOV.U32 R15, RZ, RZ, R9 ;  /* 0x000000ffff0f7224 */ /* 0x000fce00078e0009 */
[----:B------:R-:W-:Y:S05]  /*0350*/  @!P0 BRA `(.L_x_10) ;  /* 0x0000000000388947 */ /* 0x000fea0003800000 */
[----:B------:R-:W-:Y:S01]  /*0360*/  DSETP.GEU.AND P0, PT, |R8|, |R6|, PT ;  /* 0x400000060800722a */ /* 0x000fe20003f0e200 */
[----:B------:R-:W-:Y:S02]  /*0370*/  IMAD.MOV.U32 R14, RZ, RZ, R6 ;  /* 0x000000ffff0e7224 */ /* 0x000fe400078e0006 */
[----:B------:R-:W-:Y:S02]  /*0380*/  IMAD.MOV.U32 R15, RZ, RZ, R7 ;  /* 0x000000ffff0f7224 */ /* 0x000fe400078e0007 */
[----:B------:R-:W-:Y:S02]  /*0390*/  IMAD.MOV.U32 R12, RZ, RZ, R17 ;  /* 0x000000ffff0c7224 */ /* 0x000fe400078e0011 */
[----:B------:R-:W-:-:S07]  /*03a0*/  IMAD.MOV.U32 R13, RZ, RZ, R21 ;  /* 0x000000ffff0d7224 */ /* 0x000fce00078e0015 */
[----:B------:R-:W-:Y:S05]  /*03b0*/  @!P0 BRA `(.L_x_10) ;  /* 0x0000000000208947 */ /* 0x000fea0003800000 */
[CC--:B------:R-:W-:Y:S02]  /*03c0*/  ISETP.GE.U32.AND P1, PT, R17.reuse, R10.reuse, PT ;  /* 0x0000000a1100720c */ /* 0x0c0fe40003f26070 */
[----:B------:R-:W-:Y:S02]  /*03d0*/  ISETP.LT.U32.AND P0, PT, R17, R10, PT ;  /* 0x0000000a1100720c */ /* 0x000fe40003f01070 */
[CC--:B------:R-:W-:Y:S02]  /*03e0*/  ISETP.GE.AND.EX P1, PT, R21.reuse, R11.reuse, PT, P1 ;  /* 0x0000000b1500720c */ /* 0x0c0fe40003f26310 */
[----:B------:R-:W-:Y:S02]  /*03f0*/  ISETP.LT.AND.EX P0, PT, R21, R11, PT, P0 ;  /* 0x0000000b1500720c */ /* 0x000fe40003f01300 */
[----:B------:R-:W-:Y:S02]  /*0400*/  FSEL R14, R6, R8, !P1 ;  /* 0x00000008060e7208 */ /* 0x000fe40004800000 */
[----:B------:R-:W-:-:S02]  /*0410*/  FSEL R15, R7, R9, !P1 ;  /* 0x00000009070f7208 */ /* 0x000fc40004800000 */
[----:B------:R-:W-:Y:S02]  /*0420*/  SEL R12, R17, R10, P0 ;  /* 0x0000000a110c7207 */ /* 0x000fe40000000000 */
[----:B------:R-:W-:-:S07]  /*0430*/  SEL R13, R21, R11, P0 ;  /* 0x0000000b150d7207 */ /* 0x000fce0000000000 */
.L_x_10:
[----:B------:R-:W-:Y:S05]  /*0440*/  BSYNC.RECONVERGENT B3 ;  /* 0x0000000000037941 */ /* 0x000fea0003800200 */
.L_x_9:
[----:B------:R-:W-:Y:S02]  /*0450*/  IMAD.X R3, RZ, RZ, R3, P3 ;  /* 0x000000ffff037224 */ /* 0x000fe400018e0603 */
[----:B------:R-:W-:Y:S01]  /*0460*/  VIADD R19, R19, 0x100 ;  /* 0x0000010013137836 */ /* 0x000fe20000000000 */
[----:B------:R-:W-:Y:S06]  /*0470*/  @P2 BRA `(.L_x_11) ;  /* 0xfffffffc00742947 */ /* 0x000fec000383ffff */
.L_x_8:
[----:B------:R-:W-:Y:S05]  /*0480*/  BSYNC.RECONVERGENT B2 ;  /* 0x0000000000027941 */ /* 0x000fea0003800200 */
.L_x_7:
[----:B------:R-:W0:Y:S01]  /*0490*/  LDC.64 R8, c[0x0][0x380] ;  /* 0x0000e000ff087b82 */ /* 0x000e220000000a00 */
[----:B------:R-:W-:-:S13]  /*04a0*/  ISETP.GE.U32.AND P0, PT, R4, 0x300, PT ;  /* 0x000003000400780c */ /* 0x000fda0003f06070 */
[----:B------:R-:W-:Y:S05]  /*04b0*/  @!P0 BRA `(.L_x_6) ;  /* 0x0000000400908947 */ /* 0x000fea0003800000 */
.L_x_20:
[----:B0-----:R-:W-:-:S05]  /*04c0*/  IMAD.WIDE R20, R19, 0x10, R8 ;  /* 0x0000001013147825 */ /* 0x001fca00078e0208 */
[----:B------:R-:W2:Y:S04]  /*04d0*/  LDG.E.64.CONSTANT R10, desc[UR10][R20.64] ;  /* 0x0000000a140a7981 */ /* 0x000ea8000c1e9b00 */
[----:B------:R-:W3:Y:S04]  /*04e0*/  LDG.E.64.CONSTANT R16, desc[UR10][R20.64+0x8] ;  /* 0x0000080a14107981 */ /* 0x000ee8000c1e9b00 */
[----:B-----5:R0:W5:Y:S04]  /*04f0*/  LDG.E.64.CONSTANT R6, desc[UR10][R20.64+0x1000] ;  /* 0x0010000a14067981 */ /* 0x020168000c1e9b00 */
[----:B------:R0:W5:Y:S01]  /*0500*/  LDG.E.64.CONSTANT R4, desc[UR10][R20.64+0x1008] ;  /* 0x0010080a14047981 */ /* 0x000162000c1e9b00 */
[----:B------:R-:W-:Y:S01]  /*0510*/  BSSY.RECONVERGENT B2, `(.L_x_12) ;  /* 0x0000015000027945 */ /* 0x000fe20003800200 */
[----:B--2---:R-:W-:Y:S01]  /*0520*/  DSETP.GEU.AND P0, PT, |R14|, |R10|, PT ;  /* 0x4000000a0e00722a */ /* 0x004fe20003f0e200 */
[----:B------:R-:W-:-:S02]  /*0530*/  IMAD.MOV.U32 R2, RZ, RZ, R10 ;  /* 0x000000ffff027224 */ /* 0x000fc400078e000a */
[----:B------:R-:W-:Y:S02]  /*0540*/  IMAD.MOV.U32 R3, RZ, RZ, R11 ;  /* 0x000000ffff037224 */ /* 0x000fe400078e000b */
[----:B---3--:R-:W-:Y:S02]  /*0550*/  IMAD.MOV.U32 R23, RZ, RZ, R16 ;  /* 0x000000ffff177224 */ /* 0x008fe400078e0010 */
[----:B------:R-:W-:-:S07]  /*0560*/  IMAD.MOV.U32 R25, RZ, RZ, R17 ;  /* 0x000000ffff197224 */ /* 0x000fce00078e0011 */
[----:B0-----:R-:W-:Y:S05]  /*0570*/  @!P0 BRA `(.L_x_13) ;  /* 0x0000000000388947 */ /* 0x001fea0003800000 */
[----:B------:R-:W-:Y:S01]  /*0580*/  DSETP.GEU.AND P0, PT, |R10|, |R14|, PT ;  /* 0x4000000e0a00722a */ /* 0x000fe20003f0e200 */
[----:B------:R-:W-:Y:S02]  /*0590*/  IMAD.MOV.U32 R23, RZ, RZ, R12 ;  /* 0x000000ffff177224 */ /* 0x000fe400078e000c */
[----:B------:R-:W-:Y:S02]  /*05a0*/  IMAD.MOV.U32 R25, RZ, RZ, R13 ;  /* 0x000000ffff197224 */ /* 0x000fe400078e000d */
[----:B------:R-:W-:Y:S02]  /*05b0*/  IMAD.MOV.U32 R2, RZ, RZ, R14 ;  /* 0x000000ffff027224 */ /* 0x000fe400078e000e */
[----:B------:R-:W-:-:S07]  /*05c0*/  IMAD.MOV.U32 R3, RZ, RZ, R15 ;  /* 0x000000ffff037224 */ /* 0x000fce00078e000f */
[----:B------:R-:W-:Y:S05]  /*05d0*/  @!P0 BRA `(.L_x_13) ;  /* 0x0000000000208947 */ /* 0x000fea0003800000 */
[CC--:B------:R-:W-:Y:S02]  /*05e0*/  ISETP.LT.U32.AND P1, PT, R12.reuse, R16.reuse, PT ;  /* 0x000000100c00720c */ /* 0x0c0fe40003f21070 */
[CC--:B------:R-:W-:Y:S02]  /*05f0*/  ISETP.GE.U32.AND P0, PT, R12.reuse, R16.reuse, PT ;  /* 0x000000100c00720c */ /* 0x0c0fe40003f06070 */
[CC--:B------:R-:W-:Y:S02]  /*0600*/  ISETP.LT.AND.EX P1, PT, R13.reuse, R17.reuse, PT, P1 ;  /* 0x000000110d00720c */ /* 0x0c0fe40003f21310 */
[CC--:B------:R-:W-:Y:S02]  /*0610*/  ISETP.GE.AND.EX P0, PT, R13.reuse, R17.reuse, PT, P0 ;  /* 0x000000110d00720c */ /* 0x0c0fe40003f06300 */
[----:B------:R-:W-:Y:S02]  /*0620*/  SEL R23, R12, R16, P1 ;  /* 0x000000100c177207 */ /* 0x000fe40000800000 */
[----:B------:R-:W-:-:S02]  /*0630*/  SEL R25, R13, R17, P1 ;  /* 0x000000110d197207 */ /* 0x000fc40000800000 */
[----:B------:R-:W-:Y:S02]  /*0640*/  FSEL R2, R14, R10, !P0 ;  /* 0x0000000a0e027208 */ /* 0x000fe40004000000 */
[----:B------:R-:W-:-:S07]  /*0650*/  FSEL R3, R15, R11, !P0 ;  /* 0x0000000b0f037208 */ /* 0x000fce0004000000 */
.L_x_13:
[----:B------:R-:W-:Y:S05]  /*0660*/  BSYNC.RECONVERGENT B2 ;  /* 0x0000000000027941 */ /* 0x000fea0003800200 */
.L_x_12:
[----:B------:R0:W5:Y:S04]  /*0670*/  LDG.E.64.CONSTANT R14, desc[UR10][R20.64+0x2000] ;  /* 0x0020000a140e7981 */ /* 0x000168000c1e9b00 */
[----:B------:R0:W5:Y:S04]  /*0680*/  LDG.E.64.CONSTANT R12, desc[UR10][R20.64+0x2008] ;  /* 0x0020080a140c7981 */ /* 0x000168000c1e9b00 */
[----:B------:R0:W5:Y:S04]  /*0690*/  LDG.E.64.CONSTANT R10, desc[UR10][R20.64+0x3000] ;  /* 0x0030000a140a7981 */ /* 0x000168000c1e9b00 */
[----:B------:R0:W5:Y:S02]  /*06a0*/  LDG.E.64.CONSTANT R16, desc[UR10][R20.64+0x3008] ;  /* 0x0030080a14107981 */ /* 0x000164000c1e9b00 */
[----:B-----5:R-:W-:Y:S01]  /*06b0*/  DSETP.GEU.AND P0, PT, |R2|, |R6|, PT ;  /* 0x400000060200722a */ /* 0x020fe20003f0e200 */
[----:B------:R-:W-:Y:S01]  /*06c0*/  BSSY.RECONVERGENT B2, `(.L_x_14) ;  /* 0x0000014000027945 */ /* 0x000fe20003800200 */
[----:B------:R-:W-:-:S02]  /*06d0*/  IMAD.MOV.U32 R26, RZ, RZ, R6 ;  /* 0x000000ffff1a7224 */ /* 0x000fc400078e0006 */
[----:B------:R-:W-:Y:S02]  /*06e0*/  IMAD.MOV.U32 R27, RZ, RZ, R7 ;  /* 0x000000ffff1b7224 */ /* 0x000fe400078e0007 */
[----:B------:R-:W-:Y:S02]  /*06f0*/  IMAD.MOV.U32 R29, RZ, RZ, R4 ;  /* 0x000000ffff1d7224 */ /* 0x000fe400078e0004 */
[----:B------:R-:W-:-:S06]  /*0700*/  IMAD.MOV.U32 R18, RZ, RZ, R5 ;  /* 0x000000ffff127224 */ /* 0x000fcc00078e0005 */
[----:B0-----:R-:W-:Y:S05]  /*0710*/  @!P0 BRA `(.L_x_15) ;  /* 0x0000000000388947 */ /* 0x001fea0003800000 */
        /* <DEDUP_REMOVED lines=14> */
.L_x_15:
[----:B------:R-:W-:Y:S05]  /*0800*/  BSYNC.RECONVERGENT B2 ;  /* 0x0000000000027941 */ /* 0x000fea0003800200 */
.L_x_14:
[----:B------:R-:W-:Y:S01]  /*0810*/  DSETP.GEU.AND P0, PT, |R26|, |R14|, PT ;  /* 0x4000000e1a00722a */ /* 0x000fe20003f0e200 */
[----:B------:R-:W-:Y:S01]  /*0820*/  BSSY.RECONVERGENT B2, `(.L_x_16) ;  /* 0x0000014000027945 */ /* 0x000fe20003800200 */
[----:B------:R-:W-:Y:S02]  /*0830*/  IMAD.MOV.U32 R2, RZ, RZ, R14 ;  /* 0x000000ffff027224 */ /* 0x000fe400078e000e */
[----:B------:R-:W-:Y:S02]  /*0840*/  IMAD.MOV.U32 R3, RZ, RZ, R15 ;  /* 0x000000ffff037224 */ /* 0x000fe400078e000f */
[----:B------:R-:W-:Y:S02]  /*0850*/  IMAD.MOV.U32 R5, RZ, RZ, R12 ;  /* 0x000000ffff057224 */ /* 0x000fe400078e000c */
[----:B------:R-:W-:-:S06]  /*0860*/  IMAD.MOV.U32 R7, RZ, RZ, R13 ;  /* 0x000000ffff077224 */ /* 0x000fcc00078e000d */
        /* <DEDUP_REMOVED lines=15> */
.L_x_17:
[----:B------:R-:W-:Y:S05]  /*0960*/  BSYNC.RECONVERGENT B2 ;  /* 0x0000000000027941 */ /* 0x000fea0003800200 */
.L_x_16:
        /* <DEDUP_REMOVED lines=21> */
.L_x_19:
[----:B------:R-:W-:Y:S05]  /*0ac0*/  BSYNC.RECONVERGENT B2 ;  /* 0x0000000000027941 */ /* 0x000fea0003800200 */
.L_x_18:
[----:B------:R-:W-:-:S05]  /*0ad0*/  VIADD R19, R19, 0x400 ;  /* 0x0000040013137836 */ /* 0x000fca0000000000 */
[----:B------:R-:W-:-:S13]  /*0ae0*/  ISETP.GE.AND P0, PT, R19, UR4, PT ;  /* 0x0000000413007c0c */ /* 0x000fda000bf06270 */
[----:B------:R-:W-:Y:S05]  /*0af0*/  @!P0 BRA `(.L_x_20) ;  /* 0xfffffff800708947 */ /* 0x000fea000383ffff */
.L_x_6:
[----:B------:R-:W-:Y:S05]  /*0b00*/  BSYNC.RECONVERGENT B1 ;  /* 0x0000000000017941 */ /* 0x000fea0003800200 */
.L_x_5:
[----:B------:R-:W2:Y:S02]  /*0b10*/  LDCU UR6, c[0x0][0x390] ;  /* 0x00007200ff0677ac */ /* 0x000ea40008000800 */
[----:B--2---:R-:W-:-:S09]  /*0b20*/  UISETP.GE.AND UP0, UPT, UR6, 0x100, UPT ;  /* 0x000001000600788c */ /* 0x004fd2000bf06270 */
[----:B------:R-:W-:Y:S05]  /*0b30*/  BRA.U !UP0, `(.L_x_21) ;  /* 0x0000001508507547 */ /* 0x000fea000b800000 */
[----:B0-----:R-:W0:Y:S01]  /*0b40*/  S2R R9, SR_LANEID ;  /* 0x0000000000097919 */ /* 0x001e220000000000 */
[----:B------:R-:W-:Y:S01]  /*0b50*/  BSSY.RECONVERGENT B1, `(.L_x_22) ;  /* 0x000001f000017945 */ /* 0x000fe20003800200 */
[----:B-----5:R-:W-:Y:S01]  /*0b60*/  IMAD.MOV.U32 R11, RZ, RZ, R12 ;  /* 0x000000ffff0b7224 */ /* 0x020fe200078e000c */
[----:B------:R2:W3:Y:S01]  /*0b70*/  SHFL.DOWN PT, R4, R14, 0x1, 0x1f ;  /* 0x08201f000e047f89 */ /* 0x0004e200000e0000 */
[----:B------:R-:W-:Y:S02]  /*0b80*/  IMAD.MOV.U32 R16, RZ, RZ, R13 ;  /* 0x000000ffff107224 */ /* 0x000fe400078e000d */
[----:B-1----:R-:W-:Y:S01]  /*0b90*/  IMAD.MOV.U32 R2, RZ, RZ, R14 ;  /* 0x000000ffff027224 */ /* 0x002fe200078e000e */
[----:B------:R2:W1:Y:S01]  /*0ba0*/  SHFL.DOWN PT, R5, R15, 0x1, 0x1f ;  /* 0x08201f000f057f89 */ /* 0x00046200000e0000 */
[----:B------:R-:W-:-:S03]  /*0bb0*/  IMAD.MOV.U32 R3, RZ, RZ, R15 ;  /* 0x000000ffff037224 */ /* 0x000fc600078e000f */
[----:B------:R2:W4:Y:S04]  /*0bc0*/  SHFL.DOWN PT, R7, R12, 0x1, 0x1f ;  /* 0x08201f000c077f89 */ /* 0x00052800000e0000 */
[----:B------:R2:W1:Y:S01]  /*0bd0*/  SHFL.DOWN PT, R17, R13, 0x1, 0x1f ;  /* 0x08201f000d117f89 */ /* 0x00046200000e0000 */
[----:B0-----:R-:W-:-:S13]  /*0be0*/  ISETP.GT.AND P0, PT, R9, 0x1e, PT ;  /* 0x0000001e0900780c */ /* 0x001fda0003f04270 */
[----:B-1234-:R-:W-:Y:S05]  /*0bf0*/  @P0 BRA `(.L_x_23) ;  /* 0x0000000000500947 */ /* 0x01efea0003800000 */
[----:B------:R-:W-:Y:S01]  /*0c00*/  DSETP.GEU.AND P0, PT, |R14|, |R4|, PT ;  /* 0x400000040e00722a */ /* 0x000fe20003f0e200 */
[----:B------:R-:W-:Y:S02]  /*0c10*/  IMAD.MOV.U32 R11, RZ, RZ, R7 ;  /* 0x000000ffff0b7224 */ /* 0x000fe400078e0007 */
[----:B------:R-:W-:Y:S02]  /*0c20*/  IMAD.MOV.U32 R16, RZ, RZ, R17 ;  /* 0x000000ffff107224 */ /* 0x000fe400078e0011 */
        /* <DEDUP_REMOVED lines=9> */
[CC--:B------:R-:W-:Y:S02]  /*0cc0*/  ISETP.LT.U32.AND P1, PT, R12.reuse, R7.reuse, PT ;  /* 0x000000070c00720c */ /* 0x0c0fe40003f21070 */
[C---:B------:R-:W-:Y:S02]  /*0cd0*/  ISETP.GE.U32.AND P0, PT, R12.reuse, R7, PT ;  /* 0x000000070c00720c */ /* 0x040fe40003f06070 */
[CC--:B------:R-:W-:Y:S02]  /*0ce0*/  ISETP.LT.AND.EX P1, PT, R13.reuse, R17.reuse, PT, P1 ;  /* 0x000000110d00720c */ /* 0x0c0fe40003f21310 */
[C---:B------:R-:W-:Y:S02]  /*0cf0*/  ISETP.GE.AND.EX P0, PT, R13.reuse, R17, PT, P0 ;  /* 0x000000110d00720c */ /* 0x040fe40003f06300 */
[----:B------:R-:W-:Y:S02]  /*0d00*/  SEL R11, R12, R7, P1 ;  /* 0x000000070c0b7207 */ /* 0x000fe40000800000 */
[----:B------:R-:W-:-:S02]  /*0d10*/  SEL R16, R13, R17, P1 ;  /* 0x000000110d107207 */ /* 0x000fc40000800000 */
[----:B------:R-:W-:Y:S02]  /*0d20*/  FSEL R2, R14, R4, !P0 ;  /* 0x000000040e027208 */ /* 0x000fe40004000000 */
[----:B------:R-:W-:-:S07]  /*0d30*/  FSEL R3, R15, R5, !P0 ;  /* 0x000000050f037208 */ /* 0x000fce0004000000 */
.L_x_23:
[----:B------:R-:W-:Y:S05]  /*0d40*/  BSYNC.RECONVERGENT B1 ;  /* 0x0000000000017941 */ /* 0x000fea0003800200 */
.L_x_22:
[----:B------:R-:W-:Y:S01]  /*0d50*/  ISETP.GT.AND P0, PT, R9, 0x1d, PT ;  /* 0x0000001d0900780c */ /* 0x000fe20003f04270 */
[----:B------:R0:W1:Y:S01]  /*0d60*/  SHFL.DOWN PT, R6, R2, 0x2, 0x1f ;  /* 0x08401f0002067f89 */ /* 0x00006200000e0000 */
[----:B------:R-:W-:Y:S01]  /*0d70*/  BSSY.RECONVERGENT B1, `(.L_x_24) ;  /* 0x000001d000017945 */ /* 0x000fe20003800200 */
[----:B------:R-:W-:Y:S02]  /*0d80*/  IMAD.MOV.U32 R8, RZ, RZ, R11 ;  /* 0x000000ffff087224 */ /* 0x000fe400078e000b */
[----:B------:R0:W2:Y:S01]  /*0d90*/  SHFL.DOWN PT, R7, R3, 0x2, 0x1f ;  /* 0x08401f0003077f89 */ /* 0x0000a200000e0000 */
[----:B------:R-:W-:Y:S02]  /*0da0*/  IMAD.MOV.U32 R10, RZ, RZ, R16 ;  /* 0x000000ffff0a7224 */ /* 0x000fe400078e0010 */
[----:B------:R-:W-:Y:S01]  /*0db0*/  IMAD.MOV.U32 R4, RZ, RZ, R2 ;  /* 0x000000ffff047224 */ /* 0x000fe200078e0002 */
[----:B------:R0:W3:Y:S01]  /*0dc0*/  SHFL.DOWN PT, R12, R11, 0x2, 0x1f ;  /* 0x08401f000b0c7f89 */ /* 0x0000e200000e0000 */
[----:B------:R-:W-:-:S03]  /*0dd0*/  IMAD.MOV.U32 R5, RZ, RZ, R3 ;  /* 0x000000ffff057224 */ /* 0x000fc600078e0003 */
[----:B------:R0:W4:Y:S01]  /*0de0*/  SHFL.DOWN PT, R13, R16, 0x2, 0x1f ;  /* 0x08401f00100d7f89 */ /* 0x00012200000e0000 */
[----:B------:R-:W-:Y:S05]  /*0df0*/  @P0 BRA `(.L_x_25) ;  /* 0x0000000000500947 */ /* 0x000fea0003800000 */
[----:B-12---:R-:W-:Y:S01]  /*0e00*/  DSETP.GEU.AND P0, PT, |R2|, |R6|, PT ;  /* 0x400000060200722a */ /* 0x006fe20003f0e200 */
[----:B---3--:R-:W-:Y:S02]  /*0e10*/  IMAD.MOV.U32 R8, RZ, RZ, R12 ;  /* 0x000000ffff087224 */ /* 0x008fe400078e000c */
[----:B----4-:R-:W-:Y:S02]  /*0e20*/  IMAD.MOV.U32 R10, RZ, RZ, R13 ;  /* 0x000000ffff0a7224 */ /* 0x010fe400078e000d */
        /* <DEDUP_REMOVED lines=17> */
.L_x_25:
[----:B------:R-:W-:Y:S05]  /*0f40*/  BSYNC.RECONVERGENT B1 ;  /* 0x0000000000017941 */ /* 0x000fea0003800200 */
.L_x_24:
[----:B------:R-:W-:Y:S01]  /*0f50*/  ISETP.GT.AND P0, PT, R9, 0x1b, PT ;  /* 0x0000001b0900780c */ /* 0x000fe20003f04270 */
[----:B-1----:R1:W1:Y:S01]  /*0f60*/  SHFL.DOWN PT, R6, R4, 0x4, 0x1f ;  /* 0x08801f0004067f89 */ /* 0x00226200000e0000 */
[----:B------:R-:W-:Y:S01]  /*0f70*/  BSSY.RECONVERGENT B1, `(.L_x_26) ;  /* 0x000001d000017945 */ /* 0x000fe20003800200 */
[----:B0-----:R-:W-:Y:S02]  /*0f80*/  IMAD.MOV.U32 R11, RZ, RZ, R8 ;  /* 0x000000ffff0b7224 */ /* 0x001fe400078e0008 */
[----:B--2---:R0:W2:Y:S01]  /*0f90*/  SHFL.DOWN PT, R7, R5, 0x4, 0x1f ;  /* 0x08801f0005077f89 */ /* 0x0040a200000e0000 */
[----:B---3--:R-:W-:Y:S02]  /*0fa0*/  IMAD.MOV.U32 R12, RZ, RZ, R10 ;  /* 0x000000ffff0c7224 */ /* 0x008fe400078e000a */
[----:B------:R-:W-:Y:S01]  /*0fb0*/  IMAD.MOV.U32 R2, RZ, RZ, R4 ;  /* 0x000000ffff027224 */ /* 0x000fe200078e0004 */
[----:B----4-:R0:W3:Y:S01]  /*0fc0*/  SHFL.DOWN PT, R13, R8, 0x4, 0x1f ;  /* 0x08801f00080d7f89 */ /* 0x0100e200000e0000 */
        /* <DEDUP_REMOVED lines=23> */
.L_x_27:
[----:B------:R-:W-:Y:S05]  /*1140*/  BSYNC.RECONVERGENT B1 ;  /* 0x0000000000017941 */ /* 0x000fea0003800200 */
.L_x_26:
[----:B------:R-:W-:Y:S01]  /*1150*/  ISETP.GT.AND P0, PT, R9, 0x17, PT ;  /* 0x000000170900780c */ /* 0x000fe20003f04270 */
[----:B-1----:R1:W1:Y:S01]  /*1160*/  SHFL.DOWN PT, R6, R2, 0x8, 0x1f ;  /* 0x09001f0002067f89 */ /* 0x00226200000e0000 */
[----:B------:R-:W-:Y:S01]  /*1170*/  BSSY.RECONVERGENT B1, `(.L_x_28) ;  /* 0x000001d000017945 */ /* 0x000fe20003800200 */
[----:B0-----:R-:W-:Y:S02]  /*1180*/  IMAD.MOV.U32 R8, RZ, RZ, R11 ;  /* 0x000000ffff087224 */ /* 0x001fe400078e000b */
[----:B--2---:R0:W2:Y:S01]  /*1190*/  SHFL.DOWN PT, R7, R3, 0x8, 0x1f ;  /* 0x09001f0003077f89 */ /* 0x0040a200000e0000 */
[----:B------:R-:W-:Y:S02]  /*11a0*/  IMAD.MOV.U32 R10, RZ, RZ, R12 ;  /* 0x000000ffff0a7224 */ /* 0x000fe400078e000c */
[----:B------:R-:W-:Y:S01]  /*11b0*/  IMAD.MOV.U32 R4, RZ, RZ, R2 ;  /* 0x000000ffff047224 */ /* 0x000fe200078e0002 */
[----:B------:R0:W0:Y:S01]  /*11c0*/  SHFL.DOWN PT, R14, R11, 0x8, 0x1f ;  /* 0x09001f000b0e7f89 */ /* 0x00002200000e0000 */
[----:B------:R-:W-:-:S03]  /*11d0*/  IMAD.MOV.U32 R5, RZ, RZ, R3 ;  /* 0x000000ffff057224 */ /* 0x000fc600078e0003 */
[----:B---3--:R3:W0:Y:S01]  /*11e0*/  SHFL.DOWN PT, R13, R12, 0x8, 0x1f ;  /* 0x09001f000c0d7f89 */ /* 0x00862200000e0000 */
[----:B------:R-:W-:Y:S05]  /*11f0*/  @P0 BRA `(.L_x_29) ;  /* 0x0000000000500947 */ /* 0x000fea0003800000 */
[----:B-12---:R-:W-:Y:S01]  /*1200*/  DSETP.GEU.AND P0, PT, |R2|, |R6|, PT ;  /* 0x400000060200722a */ /* 0x006fe20003f0e200 */
[----:B0-----:R-:W-:Y:S02]  /*1210*/  IMAD.MOV.U32 R8, RZ, RZ, R14 ;  /* 0x000000ffff087224 */ /* 0x001fe400078e000e */
        /* <DEDUP_REMOVED lines=18> */
.L_x_29:
[----:B------:R-:W-:Y:S05]  /*1340*/  BSYNC.RECONVERGENT B1 ;  /* 0x0000000000017941 */ /* 0x000fea0003800200 */
.L_x_28:
[----:B------:R-:W-:Y:S01]  /*1350*/  ISETP.GT.AND P0, PT, R9, 0xf, PT ;  /* 0x0000000f0900780c */ /* 0x000fe20003f04270 */
[----:B-1----:R1:W1:Y:S01]  /*1360*/  SHFL.DOWN PT, R6, R4, 0x10, 0x1f ;  /* 0x0a001f0004067f89 */ /* 0x00226200000e0000 */
[----:B------:R-:W-:Y:S01]  /*1370*/  BSSY.RECONVERGENT B1, `(.L_x_30) ;  /* 0x000001d000017945 */ /* 0x000fe20003800200 */
[----:B0-----:R-:W-:Y:S02]  /*1380*/  IMAD.MOV.U32 R14, RZ, RZ, R8 ;  /* 0x000000ffff0e7224 */ /* 0x001fe400078e0008 */
[----:B--2---:R0:W2:Y:S01]  /*1390*/  SHFL.DOWN PT, R7, R5, 0x10, 0x1f ;  /* 0x0a001f0005077f89 */ /* 0x0040a200000e0000 */
[----:B----4-:R-:W-:Y:S02]  /*13a0*/  IMAD.MOV.U32 R15, RZ, RZ, R10 ;  /* 0x000000ffff0f7224 */ /* 0x010fe400078e000a */
[----:B------:R-:W-:Y:S01]  /*13b0*/  IMAD.MOV.U32 R2, RZ, RZ, R4 ;  /* 0x000000ffff027224 */ /* 0x000fe200078e0004 */
[----:B------:R0:W4:Y:S01]  /*13c0*/  SHFL.DOWN PT, R11, R8, 0x10, 0x1f ;  /* 0x0a001f00080b7f89 */ /* 0x00012200000e0000 */
[----:B------:R-:W-:-:S03]  /*13d0*/  IMAD.MOV.U32 R3, RZ, RZ, R5 ;  /* 0x000000ffff037224 */ /* 0x000fc600078e0005 */
[----:B------:R0:W0:Y:S01]  /*13e0*/  SHFL.DOWN PT, R13, R10, 0x10, 0x1f ;  /* 0x0a001f000a0d7f89 */ /* 0x00002200000e0000 */
[----:B------:R-:W-:Y:S05]  /*13f0*/  @P0 BRA `(.L_x_31) ;  /* 0x0000000000500947 */ /* 0x000fea0003800000 */
[----:B-12---:R-:W-:Y:S01]  /*1400*/  DSETP.GEU.AND P0, PT, |R4|, |R6|, PT ;  /* 0x400000060400722a */ /* 0x006fe20003f0e200 */
[----:B----4-:R-:W-:Y:S02]  /*1410*/  IMAD.MOV.U32 R14, RZ, RZ, R11 ;  /* 0x000000ffff0e7224 */ /* 0x010fe400078e000b */
[----:B0-----:R-:W-:Y:S02]  /*1420*/  IMAD.MOV.U32 R15, RZ, RZ, R13 ;  /* 0x000000ffff0f7224 */ /* 0x001fe400078e000d */
        /* <DEDUP_REMOVED lines=17> */
.L_x_31:
[----:B------:R-:W-:Y:S05]  /*1540*/  BSYNC.RECONVERGENT B1 ;  /* 0x0000000000017941 */ /* 0x000fea0003800200 */
.L_x_30:
[----:B------:R-:W-:Y:S01]  /*1550*/  ISETP.NE.AND P0, PT, R9, RZ, PT ;  /* 0x000000ff0900720c */ /* 0x000fe20003f05270 */
[----:B------:R-:W-:-:S12]  /*1560*/  BSSY.RECONVERGENT B1, `(.L_x_32) ;  /* 0x000000a000017945 */ /* 0x000fd80003800200 */
[----:B------:R-:W-:Y:S05]  /*1570*/  @P0 BRA `(.L_x_33) ;  /* 0x0000000000200947 */ /* 0x000fea0003800000 */
[----:B-1----:R-:W1:Y:S01]  /*1580*/  S2R R6, SR_CgaCtaId ;  /* 0x0000000000067919 */ /* 0x002e620000008800 */
[----:B0-----:R-:W-:Y:S02]  /*1590*/  MOV R5, 0x400 ;  /* 0x0000040000057802 */ /* 0x001fe40000000f00 */
[----:B------:R-:W-:-:S04]  /*15a0*/  SHF.R.U32.HI R4, RZ, 0x1, R0 ;  /* 0x00000001ff047819 */ /* 0x000fc80000011600 */
[----:B------:R-:W-:Y:S02]  /*15b0*/  LOP3.LUT R4, R4, 0x1f0, RZ, 0xc0, !PT ;  /* 0x000001f004047812 */ /* 0x000fe400078ec0ff */
[----:B-1----:R-:W-:-:S05]  /*15c0*/  LEA R5, R6, R5, 0x18 ;  /* 0x0000000506057211 */ /* 0x002fca00078ec0ff */
[----:B------:R-:W-:-:S05]  /*15d0*/  IMAD.IADD R5, R4, 0x1, R5 ;  /* 0x0000000104057824 */ /* 0x000fca00078e0205 */
[----:B------:R0:W-:Y:S04]  /*15e0*/  STS.64 [R5+0x10], R14 ;  /* 0x0000100e05007388 */ /* 0x0001e80000000a00 */
[----:B------:R0:W-:Y:S02]  /*15f0*/  STS.64 [R5+0x8], R2 ;  /* 0x0000080205007388 */ /* 0x0001e40000000a00 */
.L_x_33:
[----:B------:R-:W-:Y:S05]  /*1600*/  BSYNC.RECONVERGENT B1 ;  /* 0x0000000000017941 */ /* 0x000fea0003800200 */
.L_x_32:
[----:B------:R-:W-:Y:S01]  /*1610*/  BAR.SYNC.DEFER_BLOCKING 0x0 ;  /* 0x0000000000007b1d */ /* 0x000fe20000010000 */
[----:B------:R-:W-:-:S13]  /*1620*/  ISETP.NE.AND P1, PT, R0, RZ, PT ;  /* 0x000000ff0000720c */ /* 0x000fda0003f25270 */
[----:B------:R-:W-:Y:S05]  /*1630*/  @P1 BRA `(.L_x_34) ;  /* 0x0000005400881947 */ /* 0x000fea0003800000 */
[----:B0-----:R-:W0:Y:S01]  /*1640*/  S2R R5, SR_CgaCtaId ;  /* 0x0000000000057919 */ /* 0x001e220000008800 */
[----:B------:R-:W-:Y:S01]  /*1650*/  MOV R0, 0x400 ;  /* 0x0000040000007802 */ /* 0x000fe20000000f00 */
[----:B------:R-:W-:Y:S03]  /*1660*/  BSSY.RECONVERGENT B1, `(.L_x_35) ;  /* 0x000001a000017945 */ /* 0x000fe60003800200 */
[----:B0-----:R-:W-:-:S05]  /*1670*/  LEA R0, R5, R0, 0x18 ;  /* 0x0000000005007211 */ /* 0x001fca00078ec0ff */
[----:B------:R-:W0:Y:S04]  /*1680*/  LDS.64 R16, [R0+0x18] ;  /* 0x0000180000107984 */ /* 0x000e280000000a00 */
[----:B-12---:R-:W1:Y:S04]  /*1690*/  LDS.128 R4, [R0+0x20] ;  /* 0x0000200000047984 */ /* 0x006e680000000c00 */
[----:B---3--:R2:W3:Y:S04]  /*16a0*/  LDS.64 R12, [R0+0x80] ;  /* 0x00008000000c7984 */ /* 0x0084e80000000a00 */
[----:B----4-:R2:W4:Y:S01]  /*16b0*/  LDS.128 R8, [R0+0x30] ;  /* 0x0000300000087984 */ /* 0x0105220000000c00 */
[----:B0-----:R-:W-:Y:S01]  /*16c0*/  DSETP.GEU.AND P0, PT, |R2|, |R16|, PT ;  /* 0x400000100200722a */ /* 0x001fe20003f0e200 */
[----:B------:R-:W-:-:S02]  /*16d0*/  IMAD.MOV.U32 R24, RZ, RZ, R16 ;  /* 0x000000ffff187224 */ /* 0x000fc400078e0010 */
[----:B------:R-:W-:Y:S02]  /*16e0*/  IMAD.MOV.U32 R25, RZ, RZ, R17 ;  /* 0x000000ffff197224 */ /* 0x000fe400078e0011 */
[----:B-1----:R-:W-:Y:S02]  /*16f0*/  IMAD.MOV.U32 R26, RZ, RZ, R4 ;  /* 0x000000ffff1a7224 */ /* 0x002fe400078e0004 */
[----:B------:R-:W-:-:S07]  /*1700*/  IMAD.MOV.U32 R27, RZ, RZ, R5 ;  /* 0x000000ffff1b7224 */ /* 0x000fce00078e0005 */
[----:B--234-:R-:W-:Y:S05]  /*1710*/  @!P0 BRA `(.L_x_36) ;  /* 0x0000000000388947 */ /* 0x01cfea0003800000 */
        /* <DEDUP_REMOVED lines=14> */
.L_x_36:
[----:B------:R-:W-:Y:S05]  /*1800*/  BSYNC.RECONVERGENT B1 ;  /* 0x0000000000017941 */ /* 0x000fea0003800200 */
.L_x_35:
[----:B------:R0:W1:Y:S01]  /*1810*/  LDS.128 R16, [R0+0x40] ;  /* 0x0000400000107984 */ /* 0x0000620000000c00 */
[----:B------:R-:W-:Y:S01]  /*1820*/  DSETP.GEU.AND P0, PT, |R24|, |R6|, PT ;  /* 0x400000061800722a */ /* 0x000fe20003f0e200 */
[----:B------:R-:W-:Y:S01]  /*1830*/  BSSY.RECONVERGENT B1, `(.L_x_37) ;  /* 0x0000015000017945 */ /* 0x000fe20003800200 */
[----:B------:R-:W-:Y:S01]  /*1840*/  IMAD.MOV.U32 R4, RZ, RZ, R6 ;  /* 0x000000ffff047224 */ /* 0x000fe200078e0006 */
[----:B------:R0:W2:Y:S01]  /*1850*/  LDS.128 R20, [R0+0x50] ;  /* 0x0000500000147984 */ /* 0x0000a20000000c00 */
        /* <DEDUP_REMOVED lines=18> */
.L_x_38:
[----:B------:R-:W-:Y:S05]  /*1980*/  BSYNC.RECONVERGENT B1 ;  /* 0x0000000000017941 */ /* 0x000fea0003800200 */
.L_x_37:
[----:B------:R-:W-:Y:S01]  /*1990*/  DSETP.GEU.AND P0, PT, |R4|, |R10|, PT ;  /* 0x4000000a0400722a */ /* 0x000fe20003f0e200 */
[----:B------:R-:W-:Y:S01]  /*19a0*/  BSSY.RECONVERGENT B1, `(.L_x_39) ;  /* 0x0000014000017945 */ /* 0x000fe20003800200 */
[----:B------:R-:W-:Y:S02]  /*19b0*/  IMAD.MOV.U32 R2, RZ, RZ, R10 ;  /* 0x000000ffff027224 */ /* 0x000fe400078e000a */
[----:B------:R-:W-:Y:S02]  /*19c0*/  IMAD.MOV.U32 R3, RZ, RZ, R11 ;  /* 0x000000ffff037224 */ /* 0x000fe400078e000b */
[----:B-1----:R-:W-:Y:S02]  /*19d0*/  IMAD.MOV.U32 R27, RZ, RZ, R16 ;  /* 0x000000ffff1b7224 */ /* 0x002fe400078e0010 */
        /* <DEDUP_REMOVED lines=16> */
.L_x_40:
[----:B------:R-:W-:Y:S05]  /*1ae0*/  BSYNC.RECONVERGENT B1 ;  /* 0x0000000000017941 */ /* 0x000fea0003800200 */
.L_x_39:
[----:B------:R0:W1:Y:S01]  /*1af0*/  LDS.128 R8, [R0+0x60] ;  /* 0x0000600000087984 */ /* 0x0000620000000c00 */
[----:B------:R-:W-:Y:S01]  /*1b00*/  DSETP.GEU.AND P0, PT, |R2|, |R18|, PT ;  /* 0x400000120200722a */ /* 0x000fe20003f0e200 */
[----:B------:R-:W-:Y:S01]  /*1b10*/  BSSY.RECONVERGENT B1, `(.L_x_41) ;  /* 0x0000015000017945 */ /* 0x000fe20003800200 */
[----:B------:R-:W-:Y:S01]  /*1b20*/  IMAD.MOV.U32 R14, RZ, RZ, R18 ;  /* 0x000000ffff0e7224 */ /* 0x000fe200078e0012 */
[----:B------:R0:W3:Y:S01]  /*1b30*/  LDS.128 R4, [R0+0x70] ;  /* 0x0000700000047984 */ /* 0x0000e20000000c00 */
[----:B------:R-:W-:Y:S02]  /*1b40*/  IMAD.MOV.U32 R15, RZ, RZ, R19 ;  /* 0x000000ffff0f7224 */ /* 0x000fe400078e0013 */
[----:B--2---:R-:W-:Y:S02]  /*1b50*/  IMAD.MOV.U32 R17, RZ, RZ, R20 ;  /* 0x000000ffff117224 */ /* 0x004fe400078e0014 */
        /* <DEDUP_REMOVED lines=16> */
.L_x_42:
[----:B------:R-:W-:Y:S05]  /*1c60*/  BSYNC.RECONVERGENT B1 ;  /* 0x0000000000017941 */ /* 0x000fea0003800200 */
.L_x_41:
        /* <DEDUP_REMOVED lines=21> */
.L_x_44:
[----:B------:R-:W-:Y:S05]  /*1dc0*/  BSYNC.RECONVERGENT B1 ;  /* 0x0000000000017941 */ /* 0x000fea0003800200 */
.L_x_43:
[----:B------:R-:W-:Y:S01]  /*1dd0*/  DSETP.GEU.AND P0, PT, |R2|, |R10|, PT ;  /* 0x4000000a0200722a */ /* 0x000fe20003f0e200 */
[----:B------:R-:W-:Y:S01]  /*1de0*/  BSSY.RECONVERGENT B1, `(.L_x_45) ;  /* 0x0000014000017945 */ /* 0x000fe20003800200 */
[----:B------:R-:W-:Y:S02]  /*1df0*/  IMAD.MOV.U32 R8, RZ, RZ, R10 ;  /* 0x000000ffff087224 */ /* 0x000fe400078e000a */
[----:B------:R-:W-:Y:S02]  /*1e00*/  IMAD.MOV.U32 R9, RZ, RZ, R11 ;  /* 0x000000ffff097224 */ /* 0x000fe400078e000b */
[----:B---3--:R-:W-:Y:S02]  /*1e10*/  IMAD.MOV.U32 R17, RZ, RZ, R4 ;  /* 0x000000ffff117224 */ /* 0x008fe400078e0004 */
        /* <DEDUP_REMOVED lines=16> */
.L_x_46:
[----:B------:R-:W-:Y:S05]  /*1f20*/  BSYNC.RECONVERGENT B1 ;  /* 0x0000000000017941 */ /* 0x000fea0003800200 */
.L_x_45:
        /* <DEDUP_REMOVED lines=19> */
[----:B------:R-:W-:Y:S01]  /*2060*/  SEL R15, R0, R13, P2 ;  /* 0x0000000d000f7207 */ /* 0x000fe20001000000 */
[----:B------:R-:W-:Y:S06]  /*2070*/  BRA `(.L_x_34) ;  /* 0x0000004800f87947 */ /* 0x000fec0003800000 */
.L_x_21:
[----:B------:R-:W2:Y:S01]  /*2080*/  S2R R4, SR_LANEID ;  /* 0x0000000000047919 */ /* 0x000ea20000000000 */
[----:B-1----:R-:W-:Y:S01]  /*2090*/  LOP3.LUT R2, R0, 0x3e0, RZ, 0xc0, !PT ;  /* 0x000003e000027812 */ /* 0x002fe200078ec0ff */
[----:B------:R-:W-:Y:S01]  /*20a0*/  BSSY.RECONVERGENT B1, `(.L_x_47) ;  /* 0x0000024000017945 */ /* 0x000fe20003800200 */
[----:B-----5:R-:W-:Y:S02]  /*20b0*/  IMAD.MOV.U32 R16, RZ, RZ, R12 ;  /* 0x000000ffff107224 */ /* 0x020fe400078e000c */
[----:B------:R-:W-:Y:S02]  /*20c0*/  IMAD.MOV.U32 R18, RZ, RZ, R13 ;  /* 0x000000ffff127224 */ /* 0x000fe400078e000d */
[----:B------:R-:W-:Y:S01]  /*20d0*/  VIADD R3, R2, 0x20 ;  /* 0x0000002002037836 */ /* 0x000fe20000000000 */
[----:B------:R-:W-:-:S04]  /*20e0*/  LOP3.LUT R2, RZ, R2, RZ, 0x33, !PT ;  /* 0x00000002ff027212 */ /* 0x000fc800078e33ff */
[----:B------:R-:W-:Y:S01]  /*20f0*/  ISETP.GT.AND P0, PT, R3, UR6, PT ;  /* 0x0000000603007c0c */ /* 0x000fe2000bf04270 */
[----:B------:R-:W-:Y:S02]  /*2100*/  VIADD R2, R2, UR6 ;  /* 0x0000000602027c36 */ /* 0x000fe40008000000 */
[----:B------:R-:W-:-:S03]  /*2110*/  IMAD.MOV.U32 R3, RZ, RZ, R15 ;  /* 0x000000ffff037224 */ /* 0x000fc600078e000f */
[----:B------:R-:W-:Y:S01]  /*2120*/  SEL R5, R2, 0x1f, P0 ;  /* 0x0000001f02057807 */ /* 0x000fe20000000000 */
[----:B------:R-:W-:-:S04]  /*2130*/  IMAD.MOV.U32 R2, RZ, RZ, R14 ;  /* 0x000000ffff027224 */ /* 0x000fc800078e000e */
[----:B------:R1:W3:Y:S04]  /*2140*/  SHFL.DOWN PT, R6, R14, 0x1, R5 ;  /* 0x082000000e067989 */ /* 0x0002e800000e0005 */
[----:B------:R1:W4:Y:S04]  /*2150*/  SHFL.DOWN PT, R7, R15, 0x1, R5 ;  /* 0x082000000f077989 */ /* 0x00032800000e0005 */
[----:B0-----:R1:W0:Y:S01]  /*2160*/  SHFL.DOWN PT, R9, R12, 0x1, R5 ;  /* 0x082000000c097989 */ /* 0x00122200000e0005 */
[----:B--2---:R-:W-:-:S03]  /*2170*/  ISETP.GE.AND P0, PT, R4, R5, PT ;  /* 0x000000050400720c */ /* 0x004fc60003f06270 */
[----:B------:R1:W2:Y:S10]  /*2180*/  SHFL.DOWN PT, R11, R13, 0x1, R5 ;  /* 0x082000000d0b7989 */ /* 0x0002b400000e0005 */
[----:B-1----:R-:W-:Y:S05]  /*2190*/  @P0 BRA `(.L_x_48) ;  /* 0x0000000000500947 */ /* 0x002fea0003800000 */
[----:B---34-:R-:W-:Y:S01]  /*21a0*/  DSETP.GEU.AND P0, PT, |R14|, |R6|, PT ;  /* 0x400000060e00722a */ /* 0x018fe20003f0e200 */
[----:B0-----:R-:W-:Y:S02]  /*21b0*/  IMAD.MOV.U32 R16, RZ, RZ, R9 ;  /* 0x000000ffff107224 */ /* 0x001fe400078e0009 */
[----:B--2---:R-:W-:Y:S02]  /*21c0*/  IMAD.MOV.U32 R18, RZ, RZ, R11 ;  /* 0x000000ffff127224 */ /* 0x004fe400078e000b */
        /* <DEDUP_REMOVED lines=17> */
.L_x_48:
[----:B------:R-:W-:Y:S05]  /*22e0*/  BSYNC.RECONVERGENT B1 ;  /* 0x0000000000017941 */ /* 0x000fea0003800200 */
.L_x_47:
[----:B---3--:R-:W-:Y:S01]  /*22f0*/  VIADD R6, R4, 0x2 ;  /* 0x0000000204067836 */ /* 0x008fe20000000000 */
[----:B------:R1:W3:Y:S01]  /*2300*/  SHFL.DOWN PT, R8, R2, 0x2, R5 ;  /* 0x0840000002087989 */ /* 0x0002e200000e0005 */
[----:B------:R-:W-:Y:S01]  /*2310*/  BSSY.RECONVERGENT B1, `(.L_x_49) ;  /* 0x000001e000017945 */ /* 0x000fe20003800200 */
[----:B------:R-:W-:Y:S02]  /*2320*/  IMAD.MOV.U32 R10, RZ, RZ, R16 ;  /* 0x000000ffff0a7224 */ /* 0x000fe400078e0010 */
[----:B------:R-:W-:Y:S01]  /*2330*/  ISETP.GT.AND P0, PT, R6, R5, PT ;  /* 0x000000050600720c */ /* 0x000fe20003f04270 */
[----:B0-----:R1:W0:Y:S01]  /*2340*/  SHFL.DOWN PT, R9, R3, 0x2, R5 ;  /* 0x0840000003097989 */ /* 0x00122200000e0005 */
[----:B------:R-:W-:Y:S02]  /*2350*/  IMAD.MOV.U32 R12, RZ, RZ, R18 ;  /* 0x000000ffff0c7224 */ /* 0x000fe400078e0012 */
[----:B------:R-:W-:Y:S01]  /*2360*/  IMAD.MOV.U32 R6, RZ, RZ, R2 ;  /* 0x000000ffff067224 */ /* 0x000fe200078e0002 */
[----:B--2---:R1:W2:Y:S01]  /*2370*/  SHFL.DOWN PT, R11, R16, 0x2, R5 ;  /* 0x08400000100b7989 */ /* 0x0042a200000e0005 */
[----:B----4-:R-:W-:-:S03]  /*2380*/  IMAD.MOV.U32 R7, RZ, RZ, R3 ;  /* 0x000000ffff077224 */ /* 0x010fc600078e0003 */
[----:B------:R1:W4:Y:S04]  /*2390*/  SHFL.DOWN PT, R13, R18, 0x2, R5 ;  /* 0x08400000120d7989 */ /* 0x00032800000e0005 */
[----:B------:R-:W-:Y:S05]  /*23a0*/  @P0 BRA `(.L_x_50) ;  /* 0x0000000000500947 */ /* 0x000fea0003800000 */
[----:B0--3--:R-:W-:Y:S01]  /*23b0*/  DSETP.GEU.AND P0, PT, |R2|, |R8|, PT ;  /* 0x400000080200722a */ /* 0x009fe20003f0e200 */
[----:B--2---:R-:W-:Y:S02]  /*23c0*/  IMAD.MOV.U32 R10, RZ, RZ, R11 ;  /* 0x000000ffff0a7224 */ /* 0x004fe400078e000b */
        /* <DEDUP_REMOVED lines=18> */
.L_x_50:
[----:B------:R-:W-:Y:S05]  /*24f0*/  BSYNC.RECONVERGENT B1 ;  /* 0x0000000000017941 */ /* 0x000fea0003800200 */
.L_x_49:
[----:B-1----:R-:W-:Y:S01]  /*2500*/  VIADD R2, R4, 0x4 ;  /* 0x0000000404027836 */ /* 0x002fe20000000000 */
[----:B---3--:R1:W3:Y:S01]  /*2510*/  SHFL.DOWN PT, R8, R6, 0x4, R5 ;  /* 0x0880000006087989 */ /* 0x0082e200000e0005 */
[----:B------:R-:W-:Y:S01]  /*2520*/  BSSY.RECONVERGENT B1, `(.L_x_51) ;  /* 0x000001e000017945 */ /* 0x000fe20003800200 */
[----:B------:R-:W-:Y:S02]  /*2530*/  IMAD.MOV.U32 R14, RZ, RZ, R10 ;  /* 0x000000ffff0e7224 */ /* 0x000fe400078e000a */
[----:B------:R-:W-:Y:S01]  /*2540*/  ISETP.GT.AND P0, PT, R2, R5, PT ;  /* 0x000000050200720c */ /* 0x000fe20003f04270 */
[----:B0-----:R1:W0:Y:S01]  /*2550*/  SHFL.DOWN PT, R9, R7, 0x4, R5 ;  /* 0x0880000007097989 */ /* 0x00122200000e0005 */
[----:B------:R-:W-:Y:S02]  /*2560*/  IMAD.MOV.U32 R16, RZ, RZ, R12 ;  /* 0x000000ffff107224 */ /* 0x000fe400078e000c */
[----:B------:R-:W-:Y:S01]  /*2570*/  IMAD.MOV.U32 R2, RZ, RZ, R6 ;  /* 0x000000ffff027224 */ /* 0x000fe200078e0006 */
[----:B--2---:R1:W2:Y:S01]  /*2580*/  SHFL.DOWN PT, R11, R10, 0x4, R5 ;  /* 0x088000000a0b7989 */ /* 0x0042a200000e0005 */
[----:B------:R-:W-:-:S03]  /*2590*/  IMAD.MOV.U32 R3, RZ, RZ, R7 ;  /* 0x000000ffff037224 */ /* 0x000fc600078e0007 */
[----:B----4-:R1:W4:Y:S04]  /*25a0*/  SHFL.DOWN PT, R13, R12, 0x4, R5 ;  /* 0x088000000c0d7989 */ /* 0x01032800000e0005 */
        /* <DEDUP_REMOVED lines=21> */
.L_x_52:
[----:B------:R-:W-:Y:S05]  /*2700*/  BSYNC.RECONVERGENT B1 ;  /* 0x0000000000017941 */ /* 0x000fea0003800200 */
.L_x_51:
        /* <DEDUP_REMOVED lines=32> */
.L_x_54:
[----:B------:R-:W-:Y:S05]  /*2910*/  BSYNC.RECONVERGENT B1 ;  /* 0x0000000000017941 */ /* 0x000fea0003800200 */
.L_x_53:
        /* <DEDUP_REMOVED lines=32> */
.L_x_56:
[----:B------:R-:W-:Y:S05]  /*2b20*/  BSYNC.RECONVERGENT B1 ;  /* 0x0000000000017941 */ /* 0x000fea0003800200 */
.L_x_55:
[----:B------:R-:W-:Y:S01]  /*2b30*/  ISETP.NE.AND P0, PT, R4, RZ, PT ;  /* 0x000000ff0400720c */ /* 0x000fe20003f05270 */
[----:B------:R-:W-:-:S12]  /*2b40*/  BSSY.RECONVERGENT B1, `(.L_x_57) ;  /* 0x000000a000017945 */ /* 0x000fd80003800200 */
[----:B------:R-:W-:Y:S05]  /*2b50*/  @P0 BRA `(.L_x_58) ;  /* 0x0000000000200947 */ /* 0x000fea0003800000 */
[----:B-1----:R-:W1:Y:S01]  /*2b60*/  S2R R6, SR_CgaCtaId ;  /* 0x0000000000067919 */ /* 0x002e620000008800 */
[----:B------:R-:W-:Y:S02]  /*2b70*/  MOV R5, 0x400 ;  /* 0x0000040000057802 */ /* 0x000fe40000000f00 */
[----:B------:R-:W-:-:S04]  /*2b80*/  SHF.R.U32.HI R4, RZ, 0x1, R0 ;  /* 0x00000001ff047819 */ /* 0x000fc80000011600 */
[----:B------:R-:W-:Y:S02]  /*2b90*/  LOP3.LUT R4, R4, 0x1f0, RZ, 0xc0, !PT ;  /* 0x000001f004047812 */ /* 0x000fe400078ec0ff */
[----:B-1----:R-:W-:-:S05]  /*2ba0*/  LEA R5, R6, R5, 0x18 ;  /* 0x0000000506057211 */ /* 0x002fca00078ec0ff */
[----:B------:R-:W-:-:S05]  /*2bb0*/  IMAD.IADD R5, R4, 0x1, R5 ;  /* 0x0000000104057824 */ /* 0x000fca00078e0205 */
[----:B------:R1:W-:Y:S04]  /*2bc0*/  STS.64 [R5+0x10], R14 ;  /* 0x0000100e05007388 */ /* 0x0003e80000000a00 */
[----:B------:R1:W-:Y:S02]  /*2bd0*/  STS.64 [R5+0x8], R2 ;  /* 0x0000080205007388 */ /* 0x0003e40000000a00 */
.L_x_58:
[----:B------:R-:W-:Y:S05]  /*2be0*/  BSYNC.RECONVERGENT B1 ;  /* 0x0000000000017941 */ /* 0x000fea0003800200 */
.L_x_57:
[----:B------:R-:W-:Y:S01]  /*2bf0*/  BAR.SYNC.DEFER_BLOCKING 0x0 ;  /* 0x0000000000007b1d */ /* 0x000fe20000010000 */
[----:B------:R-:W-:-:S13]  /*2c00*/  ISETP.NE.AND P1, PT, R0, RZ, PT ;  /* 0x000000ff0000720c */ /* 0x000fda0003f25270 */
[----:B------:R-:W-:Y:S05]  /*2c10*/  @P1 BRA `(.L_x_34) ;  /* 0x0000004000101947 */ /* 0x000fea0003800000 */
[----:B------:R-:W-:Y:S01]  /*2c20*/  UISETP.GE.AND UP0, UPT, UR6, 0x21, UPT ;  /* 0x000000210600788c */ /* 0x000fe2000bf06270 */
[----:B--2---:R-:W-:Y:S02]  /*2c30*/  IMAD.MOV.U32 R11, RZ, RZ, R14 ;  /* 0x000000ffff0b7224 */ /* 0x004fe400078e000e */
[----:B---3--:R-:W-:Y:S02]  /*2c40*/  IMAD.MOV.U32 R8, RZ, RZ, R15 ;  /* 0x000000ffff087224 */ /* 0x008fe400078e000f */
[----:B------:R-:W-:Y:S02]  /*2c50*/  IMAD.MOV.U32 R4, RZ, RZ, R2 ;  /* 0x000000ffff047224 */ /* 0x000fe400078e0002 */
[----:B-1----:R-:W-:Y:S02]  /*2c60*/  IMAD.MOV.U32 R5, RZ, RZ, R3 ;  /* 0x000000ffff057224 */ /* 0x002fe400078e0003 */
[----:B------:R-:W-:Y:S05]  /*2c70*/  BRA.U !UP0, `(.L_x_59) ;  /* 0x00000001086c7547 */ /* 0x000fea000b800000 */
[----:B------:R-:W1:Y:S01]  /*2c80*/  S2UR UR5, SR_CgaCtaId ;  /* 0x00000000000579c3 */ /* 0x000e620000008800 */
[----:B------:R-:W-:Y:S01]  /*2c90*/  UMOV UR4, 0x400 ;  /* 0x0000040000047882 */ /* 0x000fe20000000000 */
[----:B------:R-:W-:Y:S01]  /*2ca0*/  BSSY.RECONVERGENT B1, `(.L_x_59) ;  /* 0x0000018000017945 */ /* 0x000fe20003800200 */
[----:B-1----:R-:W-:-:S09]  /*2cb0*/  ULEA UR4, UR5, UR4, 0x18 ;  /* 0x0000000405047291 */ /* 0x002fd2000f8ec0ff */
[----:B------:R-:W1:Y:S04]  /*2cc0*/  LDS.64 R6, [UR4+0x18] ;  /* 0x00001804ff067984 */ /* 0x000e680008000a00 */
[----:B----4-:R-:W2:Y:S01]  /*2cd0*/  LDS.64 R12, [UR4+0x20] ;  /* 0x00002004ff0c7984 */ /* 0x010ea20008000a00 */
[----:B-1----:R-:W-:Y:S01]  /*2ce0*/  DSETP.GEU.AND P0, PT, |R2|, |R6|, PT ;  /* 0x400000060200722a */ /* 0x002fe20003f0e200 */
[----:B------:R-:W-:Y:S02]  /*2cf0*/  IMAD.MOV.U32 R4, RZ, RZ, R6 ;  /* 0x000000ffff047224 */ /* 0x000fe400078e0006 */
[----:B------:R-:W-:Y:S02]  /*2d00*/  IMAD.MOV.U32 R5, RZ, RZ, R7 ;  /* 0x000000ffff057224 */ /* 0x000fe400078e0007 */
[----:B--2---:R-:W-:-:S02]  /*2d10*/  IMAD.MOV.U32 R11, RZ, RZ, R12 ;  /* 0x000000ffff0b7224 */ /* 0x004fc400078e000c */
        /* <DEDUP_REMOVED lines=16> */
.L_x_60:
[----:B------:R-:W-:Y:S05]  /*2e20*/  BSYNC.RECONVERGENT B1 ;  /* 0x0000000000017941 */ /* 0x000fea0003800200 */
.L_x_59:
[----:B------:R-:W-:Y:S01]  /*2e30*/  UISETP.GE.AND UP0, UPT, UR6, 0x41, UPT ;  /* 0x000000410600788c */ /* 0x000fe2000bf06270 */
[----:B0-----:R-:W-:Y:S02]  /*2e40*/  IMAD.MOV.U32 R9, RZ, RZ, R11 ;  /* 0x000000ffff097224 */ /* 0x001fe400078e000b */
[----:B------:R-:W-:Y:S02]  /*2e50*/  IMAD.MOV.U32 R0, RZ, RZ, R8 ;  /* 0x000000ffff007224 */ /* 0x000fe400078e0008 */
[----:B------:R-:W-:Y:S02]  /*2e60*/  IMAD.MOV.U32 R2, RZ, RZ, R4 ;  /* 0x000000ffff027224 */ /* 0x000fe400078e0004 */
[----:B------:R-:W-:Y:S02]  /*2e70*/  IMAD.MOV.U32 R3, RZ, RZ, R5 ;  /* 0x000000ffff037224 */ /* 0x000fe400078e0005 */
[----:B------:R-:W-:Y:S05]  /*2e80*/  BRA.U !UP0, `(.L_x_61) ;  /* 0x00000001086c7547 */ /* 0x000fea000b800000 */
[----:B------:R-:W0:Y:S01]  /*2e90*/  S2UR UR5, SR_CgaCtaId ;  /* 0x00000000000579c3 */ /* 0x000e220000008800 */
[----:B------:R-:W-:Y:S01]  /*2ea0*/  UMOV UR4, 0x400 ;  /* 0x0000040000047882 */ /* 0x000fe20000000000 */
[----:B------:R-:W-:Y:S01]  /*2eb0*/  BSSY.RECONVERGENT B1, `(.L_x_61) ;  /* 0x0000018000017945 */ /* 0x000fe20003800200 */
[----:B0-----:R-:W-:-:S09]  /*2ec0*/  ULEA UR4, UR5, UR4, 0x18 ;  /* 0x0000000405047291 */ /* 0x001fd2000f8ec0ff */
[----:B------:R-:W0:Y:S04]  /*2ed0*/  LDS.64 R6, [UR4+0x28] ;  /* 0x00002804ff067984 */ /* 0x000e280008000a00 */
[----:B----4-:R-:W1:Y:S01]  /*2ee0*/  LDS.64 R12, [UR4+0x30] ;  /* 0x00003004ff0c7984 */ /* 0x010e620008000a00 */
[----:B0-----:R-:W-:Y:S01]  /*2ef0*/  DSETP.GEU.AND P0, PT, |R4|, |R6|, PT ;  /* 0x400000060400722a */ /* 0x001fe20003f0e200 */
[----:B------:R-:W-:Y:S02]  /*2f00*/  IMAD.MOV.U32 R2, RZ, RZ, R6 ;  /* 0x000000ffff027224 */ /* 0x000fe400078e0006 */
[----:B------:R-:W-:Y:S02]  /*2f10*/  IMAD.MOV.U32 R3, RZ, RZ, R7 ;  /* 0x000000ffff037224 */ /* 0x000fe400078e0007 */
[----:B-1----:R-:W-:-:S02]  /*2f20*/  IMAD.MOV.U32 R9, RZ, RZ, R12 ;  /* 0x000000ffff097224 */ /* 0x002fc400078e000c */
        /* <DEDUP_REMOVED lines=16> */
.L_x_62:
[----:B------:R-:W-:Y:S05]  /*3030*/  BSYNC.RECONVERGENT B1 ;  /* 0x0000000000017941 */ /* 0x000fea0003800200 */
.L_x_61:
[----:B------:R-:W-:Y:S01]  /*3040*/  UISETP.GE.AND UP0, UPT, UR6, 0x61, UPT ;  /* 0x000000610600788c */ /* 0x000fe2000bf06270 */
[----:B------:R-:W-:Y:S02]  /*3050*/  IMAD.MOV.U32 R11, RZ, RZ, R9 ;  /* 0x000000ffff0b7224 */ /* 0x000fe400078e0009 */
        /* <DEDUP_REMOVED lines=30> */
.L_x_64:
[----:B------:R-:W-:Y:S05]  /*3240*/  BSYNC.RECONVERGENT B1 ;  /* 0x0000000000017941 */ /* 0x000fea0003800200 */
.L_x_63:
        /* <DEDUP_REMOVED lines=32> */
.L_x_66:
[----:B------:R-:W-:Y:S05]  /*3450*/  BSYNC.RECONVERGENT B1 ;  /* 0x0000000000017941 */ /* 0x000fea0003800200 */
.L_x_65:
        /* <DEDUP_REMOVED lines=32> */
.L_x_68:
[----:B------:R-:W-:Y:S05]  /*3660*/  BSYNC.RECONVERGENT B1 ;  /* 0x0000000000017941 */ /* 0x000fea0003800200 */
.L_x_67:
        /* <DEDUP_REMOVED lines=32> */
.L_x_70:
[----:B------:R-:W-:Y:S05]  /*3870*/  BSYNC.RECONVERGENT B1 ;  /* 0x0000000000017941 */ /* 0x000fea0003800200 */
.L_x_69:
[----:B------:R-:W-:Y:S01]  /*3880*/  UISETP.GE.AND UP0, UPT, UR6, 0xe1, UPT ;  /* 0x000000e10600788c */ /* 0x000fe2000bf06270 */
[----:B------:R-:W-:Y:S02]  /*3890*/  IMAD.MOV.U32 R14, RZ, RZ, R9 ;  /* 0x000000ffff0e7224 */ /* 0x000fe400078e0009 */
[----:B------:R-:W-:Y:S02]  /*38a0*/  IMAD.MOV.U32 R15, RZ, RZ, R0 ;  /* 0x000000ffff0f7224 */ /* 0x000fe400078e0000 */
[----:B------:R-:W-:Y:S02]  /*38b0*/  IMAD.MOV.U32 R2, RZ, RZ, R6 ;  /* 0x000000ffff027224 */ /* 0x000fe400078e0006 */
[----:B------:R-:W-:Y:S02]  /*38c0*/  IMAD.MOV.U32 R3, RZ, RZ, R7 ;  /* 0x000000ffff037224 */ /* 0x000fe400078e0007 */
[----:B------:R-:W-:Y:S05]  /*38d0*/  BRA.U !UP0, `(.L_x_34) ;  /* 0x0000003108e07547 */ /* 0x000fea000b800000 */
[----:B------:R-:W0:Y:S01]  /*38e0*/  S2UR UR5, SR_CgaCtaId ;  /* 0x00000000000579c3 */ /* 0x000e220000008800 */
[----:B------:R-:W-:Y:S02]  /*38f0*/  UMOV UR4, 0x400 ;  /* 0x0000040000047882 */ /* 0x000fe40000000000 */
[----:B0-----:R-:W-:-:S09]  /*3900*/  ULEA UR4, UR5, UR4, 0x18 ;  /* 0x0000000405047291 */ /* 0x001fd2000f8ec0ff */
[----:B------:R-:W0:Y:S04]  /*3910*/  LDS.64 R4, [UR4+0x78] ;  /* 0x00007804ff047984 */ /* 0x000e280008000a00 */
[----:B------:R-:W1:Y:S01]  /*3920*/  LDS.64 R10, [UR4+0x80] ;  /* 0x00008004ff0a7984 */ /* 0x000e620008000a00 */
        /* <DEDUP_REMOVED lines=21> */
.L_x_2:
[----:B------:R-:W1:Y:S01]  /*3a80*/  S2R R0, SR_TID.X ;  /* 0x0000000000007919 */ /* 0x000e620000002100 */
[----:B------:R-:W1:Y:S02]  /*3a90*/  LDC.64 R2, c[0x0][0x380] ;  /* 0x0000e000ff027b82 */ /* 0x000e640000000a00 */
[----:B-1----:R-:W-:-:S05]  /*3aa0*/  IMAD.WIDE.U32 R18, R0, 0x10, R2 ;  /* 0x0000001000127825 */ /* 0x002fca00078e0002 */
[----:B0-----:R-:W2:Y:S04]  /*3ab0*/  LDG.E.64.CONSTANT R20, desc[UR10][R18.64] ;  /* 0x0000000a12147981 */ /* 0x001ea8000c1e9b00 */
[----:B------:R-:W2:Y:S04]  /*3ac0*/  LDG.E.64.CONSTANT R14, desc[UR10][R18.64+0x1000] ;  /* 0x0010000a120e7981 */ /* 0x000ea8000c1e9b00 */
[----:B------:R-:W3:Y:S04]  /*3ad0*/  LDG.E.64.CONSTANT R12, desc[UR10][R18.64+0x8] ;  /* 0x0000080a120c7981 */ /* 0x000ee8000c1e9b00 */
[----:B------:R-:W3:Y:S04]  /*3ae0*/  LDG.E.64.CONSTANT R10, desc[UR10][R18.64+0x1008] ;  /* 0x0010080a120a7981 */ /* 0x000ee8000c1e9b00 */
[----:B------:R-:W4:Y:S04]  /*3af0*/  LDG.E.64.CONSTANT R8, desc[UR10][R18.64+0x2000] ;  /* 0x0020000a12087981 */ /* 0x000f28000c1e9b00 */
[----:B------:R-:W5:Y:S04]  /*3b00*/  LDG.E.64.CONSTANT R6, desc[UR10][R18.64+0x2008] ;  /* 0x0020080a12067981 */ /* 0x000f68000c1e9b00 */
[----:B------:R-:W5:Y:S04]  /*3b10*/  LDG.E.64.CONSTANT R4, desc[UR10][R18.64+0x3000] ;  /* 0x0030000a12047981 */ /* 0x000f68000c1e9b00 */
[----:B------:R-:W5:Y:S04]  /*3b20*/  LDG.E.64.CONSTANT R2, desc[UR10][R18.64+0x3008] ;  /* 0x0030080a12027981 */ /* 0x000f68000c1e9b00 */
[----:B------:R-:W5:Y:S04]  /*3b30*/  LDG.E.64.CONSTANT R16, desc[UR10][R18.64+0x4000] ;  /* 0x0040000a12107981 */ /* 0x000f68000c1e9b00 */
[----:B------:R-:W5:Y:S01]  /*3b40*/  LDG.E.64.CONSTANT R22, desc[UR10][R18.64+0x4008] ;  /* 0x0040080a12167981 */ /* 0x000f62000c1e9b00 */
[----:B------:R-:W-:Y:S01]  /*3b50*/  UISETP.GE.U32.AND UP0, UPT, UR8, 0xa00, UPT ;  /* 0x00000a000800788c */ /* 0x000fe2000bf06070 */
[----:B--2---:R-:W-:-:S14]  /*3b60*/  DSETP.GEU.AND P2, PT, |R20|, |R14|, PT ;  /* 0x4000000e1400722a */ /* 0x004fdc0003f4e200 */
[----:B---3--:R-:W-:-:S04]  /*3b70*/  @P2 ISETP.GE.U32.AND P0, PT, R12, R10, PT ;  /* 0x0000000a0c00220c */ /* 0x008fc80003f06070 */
[----:B------:R-:W-:-:S13]  /*3b80*/  @P2 ISETP.GE.AND.EX P0, PT, R13, R11, PT, P0 ;  /* 0x0000000b0d00220c */ /* 0x000fda0003f06300 */
[----:B------:R-:W-:-:S06]  /*3b90*/  @P2 DSETP.LT.OR P0, PT, |R14|, |R20|, !P0 ;  /* 0x400000140e00222a */ /* 0x000fcc0004701600 */
[----:B------:R-:W-:Y:S02]  /*3ba0*/  @P2 FSEL R20, R20, R14, P0 ;  /* 0x0000000e14142208 */ /* 0x000fe40000000000 */
[----:B------:R-:W-:Y:S02]  /*3bb0*/  @P2 FSEL R21, R21, R15, P0 ;  /* 0x0000000f15152208 */ /* 0x000fe40000000000 */
[----:B------:R-:W-:Y:S01]  /*3bc0*/  @P2 SEL R10, R12, R10, P0 ;  /* 0x0000000a0c0a2207 */ /* 0x000fe20000000000 */
[----:B------:R-:W-:Y:S01]  /*3bd0*/  @P2 IMAD.MOV.U32 R14, RZ, RZ, R20 ;  /* 0x000000ffff0e2224 */ /* 0x000fe200078e0014 */
[----:B------:R-:W-:Y:S01]  /*3be0*/  @P2 SEL R11, R13, R11, P0 ;  /* 0x0000000b0d0b2207 */ /* 0x000fe20000000000 */
[----:B------:R-:W-:-:S06]  /*3bf0*/  @P2 IMAD.MOV.U32 R15, RZ, RZ, R21 ;  /* 0x000000ffff0f2224 */ /* 0x000fcc00078e0015 */
[----:B----4-:R-:W-:-:S14]  /*3c00*/  DSETP.GEU.AND P1, PT, |R14|, |R8|, PT ;  /* 0x400000080e00722a */ /* 0x010fdc0003f2e200 */
[----:B-----5:R-:W-:-:S04]  /*3c10*/  @P1 ISETP.GE.U32.AND P0, PT, R10, R6, PT ;  /* 0x000000060a00120c */ /* 0x020fc80003f06070 */
        /* <DEDUP_REMOVED lines=8> */
[----:B------:R-:W-:-:S14]  /*3ca0*/  DSETP.GEU.AND P2, PT, |R8|, |R4|, PT ;  /* 0x400000040800722a */ /* 0x000fdc0003f4e200 */
[----:B------:R-:W-:-:S04]  /*3cb0*/  @P2 ISETP.GE.U32.AND P0, PT, R6, R2, PT ;  /* 0x000000020600220c */ /* 0x000fc80003f06070 */
        /* <DEDUP_REMOVED lines=15> */
[----:B------:R-:W-:Y:S01]  /*3db0*/  IMAD.MOV.U32 R2, RZ, RZ, RZ ;  /* 0x000000ffff027224 */ /* 0x000fe200078e00ff */
[----:B------:R-:W-:Y:S01]  /*3dc0*/  @P1 SEL R23, R3, R23, P0 ;  /* 0x0000001703171207 */ /* 0x000fe20000000000 */
[----:B------:R-:W-:Y:S02]  /*3dd0*/  IMAD.MOV.U32 R3, RZ, RZ, 0x500 ;  /* 0x00000500ff037424 */ /* 0x000fe400078e00ff */
[----:B------:R-:W-:Y:S02]  /*3de0*/  @P1 IMAD.MOV.U32 R16, RZ, RZ, R4 ;  /* 0x000000ffff101224 */ /* 0x000fe400078e0004 */
[----:B------:R-:W-:Y:S01]  /*3df0*/  @P1 IMAD.MOV.U32 R17, RZ, RZ, R5 ;  /* 0x000000ffff111224 */ /* 0x000fe200078e0005 */
[----:B------:R-:W-:Y:S06]  /*3e00*/  BRA.U !UP0, `(.L_x_71) ;  /* 0x0000000d08987547 */ /* 0x000fec000b800000 */
[----:B------:R-:W-:Y:S01]  /*3e10*/  UIADD3 UR9, UP0, UPT, UR8, -0xa00, URZ ;  /* 0xfffff60008097890 */ /* 0x000fe2000ff1e0ff */
[----:B------:R-:W-:Y:S02]  /*3e20*/  IMAD.MOV.U32 R3, RZ, RZ, 0x500 ;  /* 0x00000500ff037424 */ /* 0x000fe400078e00ff */
[----:B------:R-:W-:Y:S01]  /*3e30*/  IMAD.MOV.U32 R2, RZ, RZ, RZ ;  /* 0x000000ffff027224 */ /* 0x000fe200078e00ff */
[----:B------:R-:W-:Y:S02]  /*3e40*/  ULEA.HI.X.SX32 UR8, UR8, 0xffffffff, 0x1, UP0 ;  /* 0xffffffff08087891 */ /* 0x000fe400080f0eff */
[----:B------:R-:W-:Y:S02]  /*3e50*/  UIMAD.WIDE.U32 UR12, UR9, -0x33333333, URZ ;  /* 0xcccccccd090c78a5 */ /* 0x000fe4000f8e00ff */
[----:B------:R-:W-:Y:S02]  /*3e60*/  UIMAD.WIDE.U32 UR4, UR8, -0x33333333, URZ ;  /* 0xcccccccd080478a5 */ /* 0x000fe4000f8e00ff */
[----:B------:R-:W-:-:S02]  /*3e70*/  UISETP.GE.U32.AND UP1, UPT, UR9, 0x500, UPT ;  /* 0x000005000900788c */ /* 0x000fc4000bf26070 */
[----:B------:R-:W-:Y:S02]  /*3e80*/  UIMAD.WIDE.U32 UR4, UP0, UR9, -0x33333334, UR4 ;  /* 0xcccccccc090478a5 */ /* 0x000fe4000f800004 */
[----:B------:R-:W-:Y:S02]  /*3e90*/  UISETP.GE.U32.AND.EX UP1, UPT, UR8, URZ, UPT, UP1 ;  /* 0x000000ff0800728c */ /* 0x000fe4000bf26110 */
[----:B------:R-:W-:Y:S02]  /*3ea0*/  UIADD3.X UR7, UPT, UPT, URZ, URZ, URZ, UP0, !UPT ;  /* 0x000000ffff077290 */ /* 0x000fe400087fe4ff */
[----:B------:R-:W-:Y:S01]  /*3eb0*/  UIADD3 URZ, UP0, UPT, UR13, UR4, URZ ;  /* 0x000000040dff7290 */ /* 0x000fe2000ff1e0ff */
[----:B------:R-:W-:-:S03]  /*3ec0*/  UMOV UR6, UR5 ;  /* 0x0000000500067c82 */ /* 0x000fc60008000000 */
[----:B------:R-:W-:-:S04]  /*3ed0*/  UIMAD.WIDE.U32.X UR4, UR8, -0x33333334, UR6, UP0 ;  /* 0xcccccccc080478a5 */ /* 0x000fc800080e0406 */
[----:B------:R-:W-:-:S04]  /*3ee0*/  USHF.R.U64 UR6, UR4, 0xa, UR5 ;  /* 0x0000000a04067899 */ /* 0x000fc80008001205 */
[----:B------:R-:W-:-:S04]  /*3ef0*/  ULOP3.LUT UR7, UR6, 0x1, URZ, 0xc0, !UPT ;  /* 0x0000000106077892 */ /* 0x000fc8000f8ec0ff */
[----:B------:R-:W-:-:S04]  /*3f00*/  UISETP.NE.U32.AND UP0, UPT, UR7, 0x1, UPT ;  /* 0x000000010700788c */ /* 0x000fc8000bf05070 */
[----:B------:R-:W-:Y:S01]  /*3f10*/  UISETP.NE.U32.AND.EX UP0, UPT, URZ, URZ, UPT, UP0 ;  /* 0x000000ffff00728c */ /* 0x000fe2000bf05100 */
[----:B------:R-:W-:Y:S10]  /*3f20*/  BRA.U !UP1, `(.L_x_72) ;  /* 0x00000009093c7547 */ /* 0x000ff4000b800000 */
[----:B------:R-:W0:Y:S01]  /*3f30*/  LDCU.64 UR8, c[0x0][0x380] ;  /* 0x00007000ff0877ac */ /* 0x000e220008000a00 */
[----:B------:R-:W-:Y:S02]  /*3f40*/  IMAD.MOV.U32 R3, RZ, RZ, 0x500 ;  /* 0x00000500ff037424 */ /* 0x000fe400078e00ff */
[----:B------:R-:W-:Y:S01]  /*3f50*/  IMAD.MOV.U32 R2, RZ, RZ, RZ ;  /* 0x000000ffff027224 */ /* 0x000fe200078e00ff */
[----:B------:R-:W-:-:S04]  /*3f60*/  UIADD3 UR4, UP1, UPT, UR6, 0x1, URZ ;  /* 0x0000000106047890 */ /* 0x000fc8000ff3e0ff */
[----:B------:R-:W-:Y:S02]  /*3f70*/  ULEA.HI.X UR5, UR5, URZ, URZ, 0x16, UP1 ;  /* 0x000000ff05057291 */ /* 0x000fe400088fb4ff */
[----:B------:R-:W-:Y:S02]  /*3f80*/  ULOP3.LUT UR4, UR4, 0xfffffffe, URZ, 0xc0, !UPT ;  /* 0xfffffffe04047892 */ /* 0x000fe4000f8ec0ff */
[----:B------:R-:W-:Y:S01]  /*3f90*/  ULOP3.LUT UR5, UR5, 0x7fffff, URZ, 0xc0, !UPT ;  /* 0x007fffff05057892 */ /* 0x000fe2000f8ec0ff */
[----:B0-----:R-:W-:-:S04]  /*3fa0*/  LEA R6, P0, R0, UR8, 0x4 ;  /* 0x0000000800067c11 */ /* 0x001fc8000f8020ff */
[----:B------:R-:W-:Y:S02]  /*3fb0*/  IADD3 R6, P1, PT, R6, 0xe008, RZ ;  /* 0x0000e00806067810 */ /* 0x000fe40007f3e0ff */
[----:B------:R-:W-:-:S05]  /*3fc0*/  LEA.HI.X R5, R0, UR9, RZ, 0x4, P0 ;  /* 0x0000000900057c11 */ /* 0x000fca00080f24ff */
[----:B------:R-:W-:-:S07]  /*3fd0*/  IMAD.X R5, RZ, RZ, R5, P1 ;  /* 0x000000ffff057224 */ /* 0x000fce00008e0605 */
.L_x_73:
[----:B------:R-:W-:-:S05]  /*3fe0*/  IMAD.MOV.U32 R4, RZ, RZ, R6 ;  /* 0x000000ffff047224 */ /* 0x000fca00078e0006 */
[----:B------:R-:W2:Y:S04]  /*3ff0*/  LDG.E.64.CONSTANT R12, desc[UR10][R4.64+-0x9008] ;  /* 0xff6ff80a040c7981 */ /* 0x000ea8000c1e9b00 */
[----:B------:R-:W3:Y:S04]  /*4000*/  LDG.E.64.CONSTANT R8, desc[UR10][R4.64+-0x9000] ;  /* 0xff70000a04087981 */ /* 0x000ee8000c1e9b00 */
[----:B------:R-:W4:Y:S04]  /*4010*/  LDG.E.64.CONSTANT R10, desc[UR10][R4.64+-0x8008] ;  /* 0xff7ff80a040a7981 */ /* 0x000f28000c1e9b00 */
[----:B------:R-:W5:Y:S04]  /*4020*/  LDG.E.64.CONSTANT R6, desc[UR10][R4.64+-0x8000] ;  /* 0xff80000a04067981 */ /* 0x000f68000c1e9b00 */
[----:B------:R-:W5:Y:S04]  /*4030*/  LDG.E.64.CONSTANT R26, desc[UR10][R4.64+-0x7008] ;  /* 0xff8ff80a041a7981 */ /* 0x000f68000c1e9b00 */
[----:B------:R-:W5:Y:S04]  /*4040*/  LDG.E.64.CONSTANT R24, desc[UR10][R4.64+-0x7000] ;  /* 0xff90000a04187981 */ /* 0x000f68000c1e9b00 */
[----:B------:R-:W5:Y:S04]  /*4050*/  LDG.E.64.CONSTANT R20, desc[UR10][R4.64+-0x6008] ;  /* 0xff9ff80a04147981 */ /* 0x000f68000c1e9b00 */
[----:B------:R-:W5:Y:S01]  /*4060*/  LDG.E.64.CONSTANT R18, desc[UR10][R4.64+-0x6000] ;  /* 0xffa0000a04127981 */ /* 0x000f62000c1e9b00 */
[----:B--2---:R-:W-:-:S14]  /*4070*/  DSETP.GEU.AND P2, PT, |R16|, |R12|, PT ;  /* 0x4000000c1000722a */ /* 0x004fdc0003f4e200 */
[----:B---3--:R-:W-:-:S04]  /*4080*/  @P2 ISETP.GE.U32.AND P0, PT, R22, R8, PT ;  /* 0x000000081600220c */ /* 0x008fc80003f06070 */
[----:B------:R-:W-:-:S13]  /*4090*/  @P2 ISETP.GE.AND.EX P0, PT, R23, R9, PT, P0 ;  /* 0x000000091700220c */ /* 0x000fda0003f06300 */
[----:B------:R-:W-:-:S06]  /*40a0*/  @P2 DSETP.LT.OR P0, PT, |R12|, |R16|, !P0 ;  /* 0x400000100c00222a */ /* 0x000fcc0004701600 */
[----:B------:R-:W-:Y:S02]  /*40b0*/  @P2 FSEL R17, R17, R13, P0 ;  /* 0x0000000d11112208 */ /* 0x000fe40000000000 */
[----:B------:R-:W-:-:S03]  /*40c0*/  @P2 FSEL R14, R16, R12, P0 ;  /* 0x0000000c100e2208 */ /* 0x000fc60000000000 */
[----:B------:R-:W-:Y:S02]  /*40d0*/  @P2 IMAD.MOV.U32 R13, RZ, RZ, R17 ;  /* 0x000000ffff0d2224 */ /* 0x000fe400078e0011 */
[----:B------:R-:W2:Y:S01]  /*40e0*/  LDG.E.64.CONSTANT R16, desc[UR10][R4.64+-0x5008] ;  /* 0xffaff80a04107981 */ /* 0x000ea2000c1e9b00 */
[----:B------:R-:W-:-:S03]  /*40f0*/  @P2 IMAD.MOV.U32 R12, RZ, RZ, R14 ;  /* 0x000000ffff0c2224 */ /* 0x000fc600078e000e */
[----:B------:R-:W3:Y:S03]  /*4100*/  LDG.E.64.CONSTANT R14, desc[UR10][R4.64+-0x5000] ;  /* 0xffb0000a040e7981 */ /* 0x000ee6000c1e9b00 */
[----:B----4-:R-:W-:Y:S01]  /*4110*/  DSETP.GEU.AND P1, PT, |R12|, |R10|, PT ;  /* 0x4000000a0c00722a */ /* 0x010fe20003f2e200 */
[----:B------:R-:W-:Y:S02]  /*4120*/  @P2 SEL R8, R22, R8, P0 ;  /* 0x0000000816082207 */ /* 0x000fe40000000000 */
[----:B------:R-:W-:Y:S02]  /*4130*/  @P2 SEL R9, R23, R9, P0 ;  /* 0x0000000917092207 */ /* 0x000fe40000000000 */
[----:B------:R-:W4:Y:S09]  /*4140*/  LDG.E.64.CONSTANT R22, desc[UR10][R4.64+-0x4008] ;  /* 0xffbff80a04167981 */ /* 0x000f32000c1e9b00 */
[----:B-----5:R-:W-:-:S04]  /*4150*/  @P1 ISETP.GE.U32.AND P0, PT, R8, R6, PT ;  /* 0x000000060800120c */ /* 0x020fc80003f06070 */
[----:B------:R-:W-:-:S13]  /*4160*/  @P1 ISETP.GE.AND.EX P0, PT, R9, R7, PT, P0 ;  /* 0x000000070900120c */ /* 0x000fda0003f06300 */
[----:B------:R-:W-:-:S06]  /*4170*/  @P1 DSETP.LT.OR P0, PT, |R10|, |R12|, !P0 ;  /* 0x4000000c0a00122a */ /* 0x000fcc0004701600 */
[----:B------:R-:W-:Y:S02]  /*4180*/  @P1 FSEL R12, R12, R10, P0 ;  /* 0x0000000a0c0c1208 */ /* 0x000fe40000000000 */
[----:B------:R-:W-:-:S03]  /*4190*/  @P1 FSEL R13, R13, R11, P0 ;  /* 0x0000000b0d0d1208 */ /* 0x000fc60000000000 */
[----:B------:R-:W-:Y:S02]  /*41a0*/  @P1 IMAD.MOV.U32 R10, RZ, RZ, R12 ;  /* 0x000000ffff0a1224 */ /* 0x000fe400078e000c */
[----:B------:R-:W-:Y:S02]  /*41b0*/  @P1 IMAD.MOV.U32 R11, RZ, RZ, R13 ;  /* 0x000000ffff0b1224 */ /* 0x000fe400078e000d */
[----:B------:R-:W5:Y:S04]  /*41c0*/  LDG.E.64.CONSTANT R12, desc[UR10][R4.64+-0x4000] ;  /* 0xffc0000a040c7981 */ /* 0x000f68000c1e9b00 */
[----:B------:R-:W-:Y:S01]  /*41d0*/  DSETP.GEU.AND P2, PT, |R10|, |R26|, PT ;  /* 0x4000001a0a00722a */ /* 0x000fe20003f4e200 */
[----:B------:R-:W-:Y:S02]  /*41e0*/  @P1 SEL R6, R8, R6, P0 ;  /* 0x0000000608061207 */ /* 0x000fe40000000000 */
[----:B------:R-:W-:-:S11]  /*41f0*/  @P1 SEL R7, R9, R7, P0 ;  /* 0x0000000709071207 */ /* 0x000fd60000000000 */
[----:B------:R-:W-:-:S04]  /*4200*/  @P2 ISETP.GE.U32.AND P0, PT, R6, R24, PT ;  /* 0x000000180600220c */ /* 0x000fc80003f06070 */
[----:B------:R-:W-:-:S13]  /*4210*/  @P2 ISETP.GE.AND.EX P0, PT, R7, R25, PT, P0 ;  /* 0x000000190700220c */ /* 0x000fda0003f06300 */
[----:B------:R-:W-:-:S06]  /*4220*/  @P2 DSETP.LT.OR P0, PT, |R26|, |R10|, !P0 ;  /* 0x4000000a1a00222a */ /* 0x000fcc0004701600 */
[----:B------:R-:W-:Y:S02]  /*4230*/  @P2 FSEL R8, R10, R26, P0 ;  /* 0x0000001a0a082208 */ /* 0x000fe40000000000 */
[----:B------:R-:W-:-:S03]  /*4240*/  @P2 FSEL R11, R11, R27, P0 ;  /* 0x0000001b0b0b2208 */ /* 0x000fc60000000000 */
[----:B------:R-:W-:Y:S02]  /*4250*/  @P2 IMAD.MOV.U32 R26, RZ, RZ, R8 ;  /* 0x000000ffff1a2224 */ /* 0x000fe400078e0008 */
[----:B------:R-:W-:Y:S01]  /*4260*/  @P2 IMAD.MOV.U32 R27, RZ, RZ, R11 ;  /* 0x000000ffff1b2224 */ /* 0x000fe200078e000b */
[----:B------:R-:W5:Y:S04]  /*4270*/  LDG.E.64.CONSTANT R8, desc[UR10][R4.64+-0x3000] ;  /* 0xffd0000a04087981 */ /* 0x000f68000c1e9b00 */
[----:B------:R-:W5:Y:S01]  /*4280*/  LDG.E.64.CONSTANT R10, desc[UR10][R4.64+-0x3008] ;  /* 0xffcff80a040a7981 */ /* 0x000f62000c1e9b00 */
        /* <DEDUP_REMOVED lines=10> */
[----:B------:R-:W5:Y:S01]  /*4330*/  LDG.E.64.CONSTANT R6, desc[UR10][R4.64+-0x2008] ;  /* 0xffdff80a04067981 */ /* 0x000f62000c1e9b00 */
[----:B------:R-:W-:Y:S02]  /*4340*/  @P1 SEL R18, R24, R18, P0 ;  /* 0x0000001218121207 */ /* 0x000fe40000000000 */
[----:B------:R-:W-:Y:S02]  /*4350*/  @P1 SEL R19, R25, R19, P0 ;  /* 0x0000001319131207 */ /* 0x000fe40000000000 */
        /* <DEDUP_REMOVED lines=8> */
[----:B------:R-:W-:Y:S02]  /*43e0*/  @P2 IMAD.MOV.U32 R17, RZ, RZ, R21 ;  /* 0x000000ffff112224 */ /* 0x000fe400078e0015 */
[----:B------:R-:W2:Y:S04]  /*43f0*/  LDG.E.64.CONSTANT R20, desc[UR10][R4.64+-0x1008] ;  /* 0xffeff80a04147981 */ /* 0x000ea8000c1e9b00 */
[----:B----4-:R-:W-:Y:S01]  /*4400*/  DSETP.GEU.AND P1, PT, |R16|, |R22|, PT ;  /* 0x400000161000722a */ /* 0x010fe20003f2e200 */
[----:B------:R-:W-:Y:S02]  /*4410*/  @P2 SEL R14, R18, R14, P0 ;  /* 0x0000000e120e2207 */ /* 0x000fe40000000000 */
[----:B------:R-:W-:-:S02]  /*4420*/  @P2 SEL R15, R19, R15, P0 ;  /* 0x0000000f130f2207 */ /* 0x000fc40000000000 */
[----:B------:R-:W3:Y:S09]  /*4430*/  LDG.E.64.CONSTANT R18, desc[UR10][R4.64+-0x1000] ;  /* 0xfff0000a04127981 */ /* 0x000ef2000c1e9b00 */
[----:B-----5:R-:W-:-:S04]  /*4440*/  @P1 ISETP.GE.U32.AND P0, PT, R14, R12, PT ;  /* 0x0000000c0e00120c */ /* 0x020fc80003f06070 */
[----:B------:R-:W-:Y:S01]  /*4450*/  @P1 ISETP.GE.AND.EX P0, PT, R15, R13, PT, P0 ;  /* 0x0000000d0f00120c */ /* 0x000fe20003f06300 */
[----:B------:R-:W-:Y:S02]  /*4460*/  IMAD.MOV.U32 R26, RZ, RZ, R22 ;  /* 0x000000ffff1a7224 */ /* 0x000fe400078e0016 */
[----:B------:R-:W-:-:S10]  /*4470*/  IMAD.MOV.U32 R27, RZ, RZ, R23 ;  /* 0x000000ffff1b7224 */ /* 0x000fd400078e0017 */
[----:B------:R-:W-:Y:S01]  /*4480*/  @P1 DSETP.LT.OR P0, PT, |R22|, |R16|, !P0 ;  /* 0x400000101600122a */ /* 0x000fe20004701600 */
[----:B------:R-:W4:Y:S05]  /*4490*/  LDG.E.64.CONSTANT R22, desc[UR10][R4.64] ;  /* 0x0000000a04167981 */ /* 0x000f2a000c1e9b00 */
        /* <DEDUP_REMOVED lines=14> */
[----:B------:R-:W-:-:S06]  /*4580*/  @P2 IMAD.MOV.U32 R11, RZ, RZ, R27 ;  /* 0x000000ffff0b2224 */ /* 0x000fcc00078e001b */
        /* <DEDUP_REMOVED lines=10> */
[----:B------:R-:W-:Y:S02]  /*4630*/  @P1 SEL R24, R8, R24, P0 ;  /* 0x0000001808181207 */ /* 0x000fe40000000000 */
[----:B------:R-:W-:Y:S01]  /*4640*/  @P1 SEL R25, R9, R25, P0 ;  /* 0x0000001909191207 */ /* 0x000fe20000000000 */
[----:B------:R-:W-:-:S04]  /*4650*/  UIADD3 UR4, UP1, UPT, UR4, -0x2, URZ ;  /* 0xfffffffe04047890 */ /* 0x000fc8000ff3e0ff */
[----:B------:R-:W-:Y:S02]  /*4660*/  UIADD3.X UR5, UPT, UPT, UR5, -0x1, URZ, UP1, !UPT ;  /* 0xffffffff05057890 */ /* 0x000fe40008ffe4ff */
[----:B------:R-:W-:-:S04]  /*4670*/  UISETP.NE.U32.AND UP1, UPT, UR4, URZ, UPT ;  /* 0x000000ff0400728c */ /* 0x000fc8000bf25070 */
[----:B------:R-:W-:Y:S01]  /*4680*/  UISETP.NE.AND.EX UP1, UPT, UR5, URZ, UPT, UP1 ;  /* 0x000000ff0500728c */ /* 0x000fe2000bf25310 */
[----:B--2---:R-:W-:-:S14]  /*4690*/  DSETP.GEU.AND P2, PT, |R6|, |R20|, PT ;  /* 0x400000140600722a */ /* 0x004fdc0003f4e200 */
[----:B---3--:R-:W-:-:S04]  /*46a0*/  @P2 ISETP.GE.U32.AND P0, PT, R24, R18, PT ;  /* 0x000000121800220c */ /* 0x008fc80003f06070 */
[----:B------:R-:W-:-:S13]  /*46b0*/  @P2 ISETP.GE.AND.EX P0, PT, R25, R19, PT, P0 ;  /* 0x000000131900220c */ /* 0x000fda0003f06300 */
[----:B------:R-:W-:-:S06]  /*46c0*/  @P2 DSETP.LT.OR P0, PT, |R20|, |R6|, !P0 ;  /* 0x400000061400222a */ /* 0x000fcc0004701600 */
[----:B------:R-:W-:Y:S02]  /*46d0*/  @P2 FSEL R6, R6, R20, P0 ;  /* 0x0000001406062208 */ /* 0x000fe40000000000 */
[----:B------:R-:W-:-:S03]  /*46e0*/  @P2 FSEL R7, R7, R21, P0 ;  /* 0x0000001507072208 */ /* 0x000fc60000000000 */
[----:B------:R-:W-:Y:S02]  /*46f0*/  @P2 IMAD.MOV.U32 R20, RZ, RZ, R6 ;  /* 0x000000ffff142224 */ /* 0x000fe400078e0006 */
[----:B------:R-:W-:-:S06]  /*4700*/  @P2 IMAD.MOV.U32 R21, RZ, RZ, R7 ;  /* 0x000000ffff152224 */ /* 0x000fcc00078e0007 */
[----:B-----5:R-:W-:Y:S01]  /*4710*/  DSETP.GEU.AND P1, PT, |R20|, |R16|, PT ;  /* 0x400000101400722a */ /* 0x020fe20003f2e200 */
[----:B------:R-:W-:Y:S02]  /*4720*/  @P2 SEL R18, R24, R18, P0 ;  /* 0x0000001218122207 */ /* 0x000fe40000000000 */
[----:B------:R-:W-:-:S11]  /*4730*/  @P2 SEL R19, R25, R19, P0 ;  /* 0x0000001319132207 */ /* 0x000fd60000000000 */
[----:B----4-:R-:W-:-:S04]  /*4740*/  @P1 ISETP.GE.U32.AND P0, PT, R18, R22, PT ;  /* 0x000000161200120c */ /* 0x010fc80003f06070 */
[----:B------:R-:W-:Y:S02]  /*4750*/  @P1 ISETP.GE.AND.EX P0, PT, R19, R23, PT, P0 ;  /* 0x000000171300120c */ /* 0x000fe40003f06300 */
[----:B------:R-:W-:-:S05]  /*4760*/  IADD3 R6, P2, PT, R4, 0xa000, RZ ;  /* 0x0000a00004067810 */ /* 0x000fca0007f5e0ff */
[----:B------:R-:W-:-:S06]  /*4770*/  IMAD.X R5, RZ, RZ, R5, P2 ;  /* 0x000000ffff057224 */ /* 0x000fcc00010e0605 */
[----:B------:R-:W-:Y:S01]  /*4780*/  @P1 DSETP.LT.OR P0, PT, |R16|, |R20|, !P0 ;  /* 0x400000141000122a */ /* 0x000fe20004701600 */
[----:B------:R-:W-:-:S05]  /*4790*/  IADD3 R3, P2, PT, R3, 0xa00, RZ ;  /* 0x00000a0003037810 */ /* 0x000fca0007f5e0ff */
[----:B------:R-:W-:Y:S02]  /*47a0*/  @P1 FSEL R4, R20, R16, P0 ;  /* 0x0000001014041208 */ /* 0x000fe40000000000 */
[----:B------:R-:W-:Y:S01]  /*47b0*/  @P1 FSEL R21, R21, R17, P0 ;  /* 0x0000001115151208 */ /* 0x000fe20000000000 */
[----:B------:R-:W-:Y:S01]  /*47c0*/  IMAD.X R2, RZ, RZ, R2, P2 ;  /* 0x000000ffff027224 */ /* 0x000fe200010e0602 */
[----:B------:R-:W-:Y:S01]  /*47d0*/  @P1 SEL R22, R18, R22, P0 ;  /* 0x0000001612161207 */ /* 0x000fe20000000000 */
[----:B------:R-:W-:Y:S01]  /*47e0*/  @P1 IMAD.MOV.U32 R16, RZ, RZ, R4 ;  /* 0x000000ffff101224 */ /* 0x000fe200078e0004 */
[----:B------:R-:W-:Y:S01]  /*47f0*/  @P1 SEL R23, R19, R23, P0 ;  /* 0x0000001713171207 */ /* 0x000fe20000000000 */
[----:B------:R-:W-:Y:S01]  /*4800*/  @P1 IMAD.MOV.U32 R17, RZ, RZ, R21 ;  /* 0x000000ffff111224 */ /* 0x000fe200078e0015 */
[----:B------:R-:W-:Y:S06]  /*4810*/  BRA.U UP1, `(.L_x_73) ;  /* 0xfffffff501f07547 */ /* 0x000fec000b83ffff */
.L_x_72:
[----:B------:R-:W-:Y:S05]  /*4820*/  BRA.U !UP0, `(.L_x_71) ;  /* 0x0000000508107547 */ /* 0x000fea000b800000 */
[----:B------:R-:W0:Y:S02]  /*4830*/  LDC.64 R4, c[0x0][0x380] ;  /* 0x0000e000ff047b82 */ /* 0x000e240000000a00 */
[----:B0-----:R-:W-:-:S03]  /*4840*/  IMAD.WIDE.U32 R4, R0, 0x10, R4 ;  /* 0x0000001000047825 */ /* 0x001fc600078e0004 */
[----:B------:R-:W-:-:S04]  /*4850*/  LEA R24, P0, R3, R4, 0x4 ;  /* 0x0000000403187211 */ /* 0x000fc800078020ff */
[----:B------:R-:W-:-:S05]  /*4860*/  LEA.HI.X R25, R3, R5, R2, 0x4, P0 ;  /* 0x0000000503197211 */ /* 0x000fca00000f2402 */
[----:B------:R-:W2:Y:S04]  /*4870*/  LDG.E.64.CONSTANT R20, desc[UR10][R24.64] ;  /* 0x0000000a18147981 */ /* 0x000ea8000c1e9b00 */
[----:B------:R-:W3:Y:S04]  /*4880*/  LDG.E.64.CONSTANT R18, desc[UR10][R24.64+0x8] ;  /* 0x0000080a18127981 */ /* 0x000ee8000c1e9b00 */
[----:B------:R-:W4:Y:S04]  /*4890*/  LDG.E.64.CONSTANT R14, desc[UR10][R24.64+0x1000] ;  /* 0x0010000a180e7981 */ /* 0x000f28000c1e9b00 */
[----:B------:R-:W5:Y:S04]  /*48a0*/  LDG.E.64.CONSTANT R12, desc[UR10][R24.64+0x1008] ;  /* 0x0010080a180c7981 */ /* 0x000f68000c1e9b00 */
        /* <DEDUP_REMOVED lines=16> */
[----:B------:R-:W-:-:S11]  /*49b0*/  @P2 SEL R19, R23, R19, P0 ;  /* 0x0000001317132207 */ /* 0x000fd60000000000 */
[----:B-----5:R-:W-:-:S04]  /*49c0*/  @P1 ISETP.GE.U32.AND P0, PT, R18, R12, PT ;  /* 0x0000000c1200120c */ /* 0x020fc80003f06070 */
        /* <DEDUP_REMOVED lines=27> */
[----:B------:R-:W-:Y:S02]  /*4b80*/  @P1 SEL R5, R9, R5, P0 ;  /* 0x0000000509051207 */ /* 0x000fe40000000000 */
[----:B------:R-:W-:-:S05]  /*4b90*/  IADD3 R3, P1, PT, R3, 0x500, RZ ;  /* 0x0000050003037810 */ /* 0x000fca0007f3e0ff */
[----:B------:R-:W-:Y:S01]  /*4ba0*/  IMAD.X R2, RZ, RZ, R2, P1 ;  /* 0x000000ffff027224 */ /* 0x000fe200008e0602 */
[----:B--2---:R-:W-:-:S14]  /*4bb0*/  DSETP.GEU.AND P2, PT, |R6|, |R16|, PT ;  /* 0x400000100600722a */ /* 0x004fdc0003f4e200 */
[----:B------:R-:W-:-:S04]  /*4bc0*/  @P2 ISETP.GE.U32.AND P0, PT, R4, R26, PT ;  /* 0x0000001a0400220c */ /* 0x000fc80003f06070 */
[----:B------:R-:W-:-:S13]  /*4bd0*/  @P2 ISETP.GE.AND.EX P0, PT, R5, R27, PT, P0 ;  /* 0x0000001b0500220c */ /* 0x000fda0003f06300 */
[----:B------:R-:W-:-:S06]  /*4be0*/  @P2 DSETP.LT.OR P0, PT, |R16|, |R6|, !P0 ;  /* 0x400000061000222a */ /* 0x000fcc0004701600 */
[----:B------:R-:W-:Y:S02]  /*4bf0*/  @P2 FSEL R6, R6, R16, P0 ;  /* 0x0000001006062208 */ /* 0x000fe40000000000 */
[----:B------:R-:W-:Y:S02]  /*4c00*/  @P2 FSEL R7, R7, R17, P0 ;  /* 0x0000001107072208 */ /* 0x000fe40000000000 */
[----:B------:R-:W-:Y:S02]  /*4c10*/  @P2 SEL R26, R4, R26, P0 ;  /* 0x0000001a041a2207 */ /* 0x000fe40000000000 */
[----:B------:R-:W-:Y:S01]  /*4c20*/  @P2 SEL R27, R5, R27, P0 ;  /* 0x0000001b051b2207 */ /* 0x000fe20000000000 */
[----:B------:R-:W-:Y:S02]  /*4c30*/  @P2 IMAD.MOV.U32 R16, RZ, RZ, R6 ;  /* 0x000000ffff102224 */ /* 0x000fe400078e0006 */
[----:B------:R-:W-:Y:S02]  /*4c40*/  @P2 IMAD.MOV.U32 R17, RZ, RZ, R7 ;  /* 0x000000ffff112224 */ /* 0x000fe400078e0007 */
[----:B------:R-:W-:-:S02]  /*4c50*/  IMAD.MOV.U32 R22, RZ, RZ, R26 ;  /* 0x000000ffff167224 */ /* 0x000fc400078e001a */
[----:B------:R-:W-:-:S07]  /*4c60*/  IMAD.MOV.U32 R23, RZ, RZ, R27 ;  /* 0x000000ffff177224 */ /* 0x000fce00078e001b */
.L_x_71:
[----:B------:R-:W0:Y:S02]  /*4c70*/  LDCU UR4, c[0x0][0x390] ;  /* 0x00007200ff0477ac */ /* 0x000e240008000800 */
[----:B0-----:R-:W-:Y:S02]  /*4c80*/  USHF.R.S32.HI UR5, URZ, 0x1f, UR4 ;  /* 0x0000001fff057899 */ /* 0x001fe40008011404 */
[----:B------:R-:W-:-:S04]  /*4c90*/  ISETP.GE.U32.AND P0, PT, R3, UR4, PT ;  /* 0x0000000403007c0c */ /* 0x000fc8000bf06070 */
[----:B------:R-:W-:-:S13]  /*4ca0*/  ISETP.GE.AND.EX P0, PT, R2, UR5, PT, P0 ;  /* 0x0000000502007c0c */ /* 0x000fda000bf06300 */
[----:B------:R-:W-:Y:S05]  /*4cb0*/  @P0 BRA `(.L_x_74) ;  /* 0x00000008009c0947 */ /* 0x000fea0003800000 */
[----:B------:R-:W-:Y:S01]  /*4cc0*/  IADD3 R21, PT, PT, -R3, UR4, RZ ;  /* 0x0000000403157c10 */ /* 0x000fe2000fffe1ff */
[----:B------:R-:W-:Y:S03]  /*4cd0*/  BSSY.RECONVERGENT B1, `(.L_x_74) ;  /* 0x00000a5000017945 */ /* 0x000fe60003800200 */
[----:B------:R-:W-:-:S13]  /*4ce0*/  ISETP.GE.AND P0, PT, R0, R21, PT ;  /* 0x000000150000720c */ /* 0x000fda0003f06270 */
[----:B------:R-:W-:Y:S05]  /*4cf0*/  @P0 BRA `(.L_x_75) ;  /* 0x0000000800880947 */ /* 0x000fea0003800000 */
[----:B------:R-:W-:Y:S01]  /*4d00*/  LOP3.LUT R12, RZ, R0, RZ, 0x33, !PT ;  /* 0x00000000ff0c7212 */ /* 0x000fe200078e33ff */
[----:B------:R-:W-:Y:S01]  /*4d10*/  BSSY.RECONVERGENT B2, `(.L_x_76) ;  /* 0x0000032000027945 */ /* 0x000fe20003800200 */
[----:B------:R-:W-:Y:S02]  /*4d20*/  IMAD.MOV.U32 R20, RZ, RZ, R0 ;  /* 0x000000ffff147224 */ /* 0x000fe400078e0000 */
[----:B------:R-:W-:-:S04]  /*4d30*/  IADD3 R12, PT, PT, -R3, UR4, R12 ;  /* 0x00000004030c7c10 */ /* 0x000fc8000fffe10c */
[----:B------:R-:W-:-:S04]  /*4d40*/  LOP3.LUT R4, R12, 0x300, RZ, 0xc0, !PT ;  /* 0x000003000c047812 */ /* 0x000fc800078ec0ff */
[----:B------:R-:W-:-:S13]  /*4d50*/  ISETP.NE.AND P0, PT, R4, 0x300, PT ;  /* 0x000003000400780c */ /* 0x000fda0003f05270 */
[----:B------:R-:W-:Y:S05]  /*4d60*/  @!P0 BRA `(.L_x_77) ;  /* 0x0000000000b08947 */ /* 0x000fea0003800000 */
[----:B------:R-:W0:Y:S01]  /*4d70*/  LDCU.64 UR6, c[0x0][0x380] ;  /* 0x00007000ff0677ac */ /* 0x000e220008000a00 */
[----:B------:R-:W-:Y:S01]  /*4d80*/  IADD3 R5, P0, PT, R0, R3, RZ ;  /* 0x0000000300057210 */ /* 0x000fe20007f1e0ff */
[----:B------:R-:W-:Y:S01]  /*4d90*/  IMAD.MOV.U32 R20, RZ, RZ, R0 ;  /* 0x000000ffff147224 */ /* 0x000fe200078e0000 */
[----:B------:R-:W-:-:S03]  /*4da0*/  LEA.HI R4, R12, 0x1, RZ, 0x18 ;  /* 0x000000010c047811 */ /* 0x000fc600078fc0ff */
[----:B------:R-:W-:Y:S01]  /*4db0*/  IMAD.X R6, RZ, RZ, R2, P0 ;  /* 0x000000ffff067224 */ /* 0x000fe200000e0602 */
[----:B------:R-:W-:-:S05]  /*4dc0*/  LOP3.LUT R4, R4, 0x3, RZ, 0xc0, !PT ;  /* 0x0000000304047812 */ /* 0x000fca00078ec0ff */
[----:B------:R-:W-:Y:S01]  /*4dd0*/  IMAD.MOV R13, RZ, RZ, -R4 ;  /* 0x000000ffff0d7224 */ /* 0x000fe200078e0a04 */
[----:B0-----:R-:W-:-:S04]  /*4de0*/  LEA R14, P1, R5, UR6, 0x4 ;  /* 0x00000006050e7c11 */ /* 0x001fc8000f8220ff */
[----:B------:R-:W-:-:S09]  /*4df0*/  LEA.HI.X R5, R5, UR7, R6, 0x4, P1 ;  /* 0x0000000705057c11 */ /* 0x000fd200088f2406 */
.L_x_80:
[----:B------:R-:W-:-:S05]  /*4e00*/  IMAD.MOV.U32 R4, RZ, RZ, R14 ;  /* 0x000000ffff047224 */ /* 0x000fca00078e000e */
[----:B------:R-:W2:Y:S04]  /*4e10*/  LDG.E.64.CONSTANT R8, desc[UR10][R4.64] ;  /* 0x0000000a04087981 */ /* 0x000ea8000c1e9b00 */
[----:B------:R-:W3:Y:S01]  /*4e20*/  LDG.E.64.CONSTANT R6, desc[UR10][R4.64+0x8] ;  /* 0x0000080a04067981 */ /* 0x000ee2000c1e9b00 */
[----:B------:R-:W-:Y:S01]  /*4e30*/  VIADD R13, R13, 0x1 ;  /* 0x000000010d0d7836 */ /* 0x000fe20000000000 */
[----:B------:R-:W-:Y:S01]  /*4e40*/  BSSY.RECONVERGENT B3, `(.L_x_78) ;  /* 0x000001b000037945 */ /* 0x000fe20003800200 */
[----:B------:R-:W-:Y:S01]  /*4e50*/  IMAD.MOV.U32 R15, RZ, RZ, R22 ;  /* 0x000000ffff0f7224 */ /* 0x000fe200078e0016 */
        /* <DEDUP_REMOVED lines=25> */
.L_x_79:
[----:B------:R-:W-:Y:S05]  /*4ff0*/  BSYNC.RECONVERGENT B3 ;  /* 0x0000000000037941 */ /* 0x000fea0003800200 */
.L_x_78:
[----:B------:R-:W-:Y:S02]  /*5000*/  IMAD.X R5, RZ, RZ, R5, P3 ;  /* 0x000000ffff057224 */ /* 0x000fe400018e0605 */
[----:B------:R-:W-:Y:S01]  /*5010*/  VIADD R20, R20, 0x100 ;  /* 0x0000010014147836 */ /* 0x000fe20000000000 */
[----:B------:R-:W-:Y:S06]  /*5020*/  @P2 BRA `(.L_x_80) ;  /* 0xfffffffc00742947 */ /* 0x000fec000383ffff */
.L_x_77:
[----:B------:R-:W-:Y:S05]  /*5030*/  BSYNC.RECONVERGENT B2 ;  /* 0x0000000000027941 */ /* 0x000fea0003800200 */
.L_x_76:
[----:B------:R-:W-:-:S13]  /*5040*/  ISETP.GE.U32.AND P0, PT, R12, 0x300, PT ;  /* 0x000003000c00780c */ /* 0x000fda0003f06070 */
[----:B------:R-:W-:Y:S05]  /*5050*/  @!P0 BRA `(.L_x_75) ;  /* 0x0000000400b08947 */ /* 0x000fea0003800000 */
[----:B------:R-:W0:Y:S01]  /*5060*/  LDCU.64 UR6, c[0x0][0x380] ;  /* 0x00007000ff0677ac */ /* 0x000e220008000a00 */
[----:B------:R-:W-:-:S05]  /*5070*/  IADD3 R3, P0, PT, R20, R3, RZ ;  /* 0x0000000314037210 */ /* 0x000fca0007f1e0ff */
[----:B------:R-:W-:Y:S01]  /*5080*/  IMAD.X R2, RZ, RZ, R2, P0 ;  /* 0x000000ffff027224 */ /* 0x000fe200000e0602 */
[----:B0-----:R-:W-:-:S04]  /*5090*/  LEA R8, P1, R3, UR6, 0x4 ;  /* 0x0000000603087c11 */ /* 0x001fc8000f8220ff */
[----:B------:R-:W-:Y:S02]  /*50a0*/  IADD3 R8, P0, PT, R8, 0x3008, RZ ;  /* 0x0000300808087810 */ /* 0x000fe40007f1e0ff */
[----:B------:R-:W-:-:S05]  /*50b0*/  LEA.HI.X R9, R3, UR7, R2, 0x4, P1 ;  /* 0x0000000703097c11 */ /* 0x000fca00088f2402 */
[----:B------:R-:W-:-:S07]  /*50c0*/  IMAD.X R9, RZ, RZ, R9, P0 ;  /* 0x000000ffff097224 */ /* 0x000fce00000e0609 */
.L_x_89:
[----:B------:R-:W2:Y:S04]  /*50d0*/  LDG.E.64.CONSTANT R10, desc[UR10][R8.64+-0x3008] ;  /* 0xffcff80a080a7981 */ /* 0x000ea8000c1e9b00 */
[----:B------:R-:W3:Y:S04]  /*50e0*/  LDG.E.64.CONSTANT R12, desc[UR10][R8.64+-0x3000] ;  /* 0xffd0000a080c7981 */ /* 0x000ee8000c1e9b00 */
[----:B------:R0:W5:Y:S04]  /*50f0*/  LDG.E.64.CONSTANT R6, desc[UR10][R8.64+-0x2008] ;  /* 0xffdff80a08067981 */ /* 0x000168000c1e9b00 */
        /* <DEDUP_REMOVED lines=22> */
.L_x_82:
[----:B------:R-:W-:Y:S05]  /*5260*/  BSYNC.RECONVERGENT B2 ;  /* 0x0000000000027941 */ /* 0x000fea0003800200 */
.L_x_81:
        /* <DEDUP_REMOVED lines=25> */
.L_x_84:
[----:B------:R-:W-:Y:S05]  /*5400*/  BSYNC.RECONVERGENT B2 ;  /* 0x0000000000027941 */ /* 0x000fea0003800200 */
.L_x_83:
        /* <DEDUP_REMOVED lines=21> */
.L_x_86:
[----:B------:R-:W-:Y:S05]  /*5560*/  BSYNC.RECONVERGENT B2 ;  /* 0x0000000000027941 */ /* 0x000fea0003800200 */
.L_x_85:
        /* <DEDUP_REMOVED lines=21> */
.L_x_88:
[----:B------:R-:W-:Y:S05]  /*56c0*/  BSYNC.RECONVERGENT B2 ;  /* 0x0000000000027941 */ /* 0x000fea0003800200 */
.L_x_87:
[----:B------:R-:W-:Y:S01]  /*56d0*/  VIADD R20, R20, 0x400 ;  /* 0x0000040014147836 */ /* 0x000fe20000000000 */
[----:B------:R-:W-:-:S04]  /*56e0*/  IADD3 R8, P1, PT, R8, 0x4000, RZ ;  /* 0x0000400008087810 */ /* 0x000fc80007f3e0ff */
[----:B------:R-:W-:Y:S01]  /*56f0*/  ISETP.GE.AND P0, PT, R20, R21, PT ;  /* 0x000000151400720c */ /* 0x000fe20003f06270 */
[----:B------:R-:W-:-:S12]  /*5700*/  IMAD.X R9, RZ, RZ, R9, P1 ;  /* 0x000000ffff097224 */ /* 0x000fd800008e0609 */
[----:B------:R-:W-:Y:S05]  /*5710*/  @!P0 BRA `(.L_x_89) ;  /* 0xfffffff8006c8947 */ /* 0x000fea000383ffff */
.L_x_75:
[----:B------:R-:W-:Y:S05]  /*5720*/  BSYNC.RECONVERGENT B1 ;  /* 0x0000000000017941 */ /* 0x000fea0003800200 */
.L_x_74:
[----:B------:R-:W0:Y:S01]  /*5730*/  S2R R8, SR_LANEID ;  /* 0x0000000000087919 */ /* 0x000e220000000000 */
[----:B------:R-:W-:Y:S01]  /*5740*/  BSSY.RECONVERGENT B1, `(.L_x_90) ;  /* 0x000001f000017945 */ /* 0x000fe20003800200 */
[----:B------:R-:W-:Y:S01]  /*5750*/  IMAD.MOV.U32 R11, RZ, RZ, R22 ;  /* 0x000000ffff0b7224 */ /* 0x000fe200078e0016 */
[----:B------:R1:W2:Y:S01]  /*5760*/  SHFL.DOWN PT, R4, R16, 0x1, 0x1f ;  /* 0x08201f0010047f89 */ /* 0x0002a200000e0000 */
[----:B------:R-:W-:Y:S02]  /*5770*/  IMAD.MOV.U32 R12, RZ, RZ, R23 ;  /* 0x000000ffff0c7224 */ /* 0x000fe400078e0017 */
[----:B------:R-:W-:Y:S01]  /*5780*/  IMAD.MOV.U32 R2, RZ, RZ, R16 ;  /* 0x000000ffff027224 */ /* 0x000fe200078e0010 */
[----:B------:R1:W3:Y:S01]  /*5790*/  SHFL.DOWN PT, R5, R17, 0x1, 0x1f ;  /* 0x08201f0011057f89 */ /* 0x0002e200000e0000 */
        /* <DEDUP_REMOVED lines=25> */
.L_x_91:
[----:B------:R-:W-:Y:S05]  /*5930*/  BSYNC.RECONVERGENT B1 ;  /* 0x0000000000017941 */ /* 0x000fea0003800200 */
.L_x_90:
        /* <DEDUP_REMOVED lines=31> */
.L_x_93:
[----:B------:R-:W-:Y:S05]  /*5b30*/  BSYNC.RECONVERGENT B1 ;  /* 0x0000000000017941 */ /* 0x000fea0003800200 */
.L_x_92:
[----:B------:R-:W-:Y:S01]  /*5b40*/  ISETP.GT.AND P0, PT, R8, 0x1b, PT ;  /* 0x0000001b0800780c */ /* 0x000fe20003f04270 */
[----:B-1----:R1:W1:Y:S01]  /*5b50*/  SHFL.DOWN PT, R6, R4, 0x4, 0x1f ;  /* 0x08801f0004067f89 */ /* 0x00226200000e0000 */
[----:B------:R-:W-:Y:S01]  /*5b60*/  BSSY.RECONVERGENT B1, `(.L_x_94) ;  /* 0x000001d000017945 */ /* 0x000fe20003800200 */
[----:B0-----:R-:W-:Y:S02]  /*5b70*/  IMAD.MOV.U32 R11, RZ, RZ, R9 ;  /* 0x000000ffff0b7224 */ /* 0x001fe400078e0009 */
[----:B--2---:R0:W2:Y:S01]  /*5b80*/  SHFL.DOWN PT, R7, R5, 0x4, 0x1f ;  /* 0x08801f0005077f89 */ /* 0x0040a200000e0000 */
[----:B------:R-:W-:Y:S02]  /*5b90*/  IMAD.MOV.U32 R12, RZ, RZ, R10 ;  /* 0x000000ffff0c7224 */ /* 0x000fe400078e000a */
[----:B------:R-:W-:Y:S01]  /*5ba0*/  IMAD.MOV.U32 R2, RZ, RZ, R4 ;  /* 0x000000ffff027224 */ /* 0x000fe200078e0004 */
[----:B---3--:R0:W3:Y:S01]  /*5bb0*/  SHFL.DOWN PT, R14, R9, 0x4, 0x1f ;  /* 0x08801f00090e7f89 */ /* 0x0080e200000e0000 */
[----:B------:R-:W-:-:S03]  /*5bc0*/  IMAD.MOV.U32 R3, RZ, RZ, R5 ;  /* 0x000000ffff037224 */ /* 0x000fc600078e0005 */
[----:B----4-:R0:W4:Y:S01]  /*5bd0*/  SHFL.DOWN PT, R13, R10, 0x4, 0x1f ;  /* 0x08801f000a0d7f89 */ /* 0x01012200000e0000 */
        /* <DEDUP_REMOVED lines=21> */
.L_x_95:
[----:B------:R-:W-:Y:S05]  /*5d30*/  BSYNC.RECONVERGENT B1 ;  /* 0x0000000000017941 */ /* 0x000fea0003800200 */
.L_x_94:
        /* <DEDUP_REMOVED lines=31> */
.L_x_97:
[----:B------:R-:W-:Y:S05]  /*5f30*/  BSYNC.RECONVERGENT B1 ;  /* 0x0000000000017941 */ /* 0x000fea0003800200 */
.L_x_96:
[----:B------:R-:W-:Y:S01]  /*5f40*/  ISETP.GT.AND P0, PT, R8, 0xf, PT ;  /* 0x0000000f0800780c */ /* 0x000fe20003f04270 */
[----:B-1----:R1:W1:Y:S01]  /*5f50*/  SHFL.DOWN PT, R6, R4, 0x10, 0x1f ;  /* 0x0a001f0004067f89 */ /* 0x00226200000e0000 */
[----:B------:R-:W-:Y:S01]  /*5f60*/  BSSY.RECONVERGENT B1, `(.L_x_98) ;  /* 0x000001d000017945 */ /* 0x000fe20003800200 */
[----:B---3--:R-:W-:Y:S02]  /*5f70*/  IMAD.MOV.U32 R14, RZ, RZ, R9 ;  /* 0x000000ffff0e7224 */ /* 0x008fe400078e0009 */
[----:B--2---:R2:W3:Y:S01]  /*5f80*/  SHFL.DOWN PT, R7, R5, 0x10, 0x1f ;  /* 0x0a001f0005077f89 */ /* 0x0044e200000e0000 */
[----:B------:R-:W-:Y:S02]  /*5f90*/  IMAD.MOV.U32 R15, RZ, RZ, R10 ;  /* 0x000000ffff0f7224 */ /* 0x000fe400078e000a */
[----:B------:R-:W-:Y:S01]  /*5fa0*/  IMAD.MOV.U32 R2, RZ, RZ, R4 ;  /* 0x000000ffff027224 */ /* 0x000fe200078e0004 */
[----:B0-----:R2:W0:Y:S01]  /*5fb0*/  SHFL.DOWN PT, R12, R9, 0x10, 0x1f ;  /* 0x0a001f00090c7f89 */ /* 0x00142200000e0000 */
[----:B------:R-:W-:-:S03]  /*5fc0*/  IMAD.MOV.U32 R3, RZ, RZ, R5 ;  /* 0x000000ffff037224 */ /* 0x000fc600078e0005 */
[----:B------:R2:W0:Y:S01]  /*5fd0*/  SHFL.DOWN PT, R11, R10, 0x10, 0x1f ;  /* 0x0a001f000a0b7f89 */ /* 0x00042200000e0000 */
[----:B------:R-:W-:Y:S05]  /*5fe0*/  @P0 BRA `(.L_x_99) ;  /* 0x0000000000500947 */ /* 0x000fea0003800000 */
[----:B-1-3--:R-:W-:Y:S01]  /*5ff0*/  DSETP.GEU.AND P0, PT, |R4|, |R6|, PT ;  /* 0x400000060400722a */ /* 0x00afe20003f0e200 */
        /* <DEDUP_REMOVED lines=19> */
.L_x_99:
[----:B------:R-:W-:Y:S05]  /*6130*/  BSYNC.RECONVERGENT B1 ;  /* 0x0000000000017941 */ /* 0x000fea0003800200 */
.L_x_98:
[----:B------:R-:W-:Y:S01]  /*6140*/  ISETP.NE.AND P0, PT, R8, RZ, PT ;  /* 0x000000ff0800720c */ /* 0x000fe20003f05270 */
[----:B------:R-:W-:-:S12]  /*6150*/  BSSY.RECONVERGENT B1, `(.L_x_100) ;  /* 0x000000a000017945 */ /* 0x000fd80003800200 */
[----:B------:R-:W-:Y:S05]  /*6160*/  @P0 BRA `(.L_x_101) ;  /* 0x0000000000200947 */ /* 0x000fea0003800000 */
[----:B-1----:R-:W1:Y:S01]  /*6170*/  S2R R6, SR_CgaCtaId ;  /* 0x0000000000067919 */ /* 0x002e620000008800 */
[----:B--2---:R-:W-:Y:S02]  /*6180*/  MOV R5, 0x400 ;  /* 0x0000040000057802 */ /* 0x004fe40000000f00 */
[----:B------:R-:W-:-:S04]  /*6190*/  SHF.R.U32.HI R4, RZ, 0x1, R0 ;  /* 0x00000001ff047819 */ /* 0x000fc80000011600 */
[----:B------:R-:W-:Y:S02]  /*61a0*/  LOP3.LUT R4, R4, 0x1f0, RZ, 0xc0, !PT ;  /* 0x000001f004047812 */ /* 0x000fe400078ec0ff */
[----:B-1----:R-:W-:-:S05]  /*61b0*/  LEA R5, R6, R5, 0x18 ;  /* 0x0000000506057211 */ /* 0x002fca00078ec0ff */
[----:B------:R-:W-:-:S05]  /*61c0*/  IMAD.IADD R5, R4, 0x1, R5 ;  /* 0x0000000104057824 */ /* 0x000fca00078e0205 */
[----:B------:R1:W-:Y:S04]  /*61d0*/  STS.64 [R5+0x10], R14 ;  /* 0x0000100e05007388 */ /* 0x0003e80000000a00 */
[----:B------:R1:W-:Y:S02]  /*61e0*/  STS.64 [R5+0x8], R2 ;  /* 0x0000080205007388 */ /* 0x0003e40000000a00 */
.L_x_101:
[----:B------:R-:W-:Y:S05]  /*61f0*/  BSYNC.RECONVERGENT B1 ;  /* 0x0000000000017941 */ /* 0x000fea0003800200 */
.L_x_100:
[----:B------:R-:W-:Y:S01]  /*6200*/  BAR.SYNC.DEFER_BLOCKING 0x0 ;  /* 0x0000000000007b1d */ /* 0x000fe20000010000 */
[----:B------:R-:W-:-:S13]  /*6210*/  ISETP.NE.AND P1, PT, R0, RZ, PT ;  /* 0x000000ff0000720c */ /* 0x000fda0003f25270 */
[----:B------:R-:W-:Y:S05]  /*6220*/  @P1 BRA `(.L_x_34) ;  /* 0x00000008008c1947 */ /* 0x000fea0003800000 */
[----:B-12---:R-:W1:Y:S01]  /*6230*/  S2R R5, SR_CgaCtaId ;  /* 0x0000000000057919 */ /* 0x006e620000008800 */
[----:B------:R-:W-:Y:S01]  /*6240*/  MOV R0, 0x400 ;  /* 0x0000040000007802 */ /* 0x000fe20000000f00 */
[----:B------:R-:W-:Y:S03]  /*6250*/  BSSY.RECONVERGENT B1, `(.L_x_102) ;  /* 0x000001a000017945 */ /* 0x000fe60003800200 */
[----:B-1----:R-:W-:-:S05]  /*6260*/  LEA R0, R5, R0, 0x18 ;  /* 0x0000000005007211 */ /* 0x002fca00078ec0ff */
[----:B------:R-:W1:Y:S04]  /*6270*/  LDS.64 R16, [R0+0x18] ;  /* 0x0000180000107984 */ /* 0x000e680000000a00 */
[----:B---3--:R-:W2:Y:S04]  /*6280*/  LDS.128 R4, [R0+0x20] ;  /* 0x0000200000047984 */ /* 0x008ea80000000c00 */
[----:B0---4-:R0:W3:Y:S04]  /*6290*/  LDS.64 R12, [R0+0x80] ;  /* 0x00008000000c7984 */ /* 0x0110e80000000a00 */
[----:B------:R0:W4:Y:S01]  /*62a0*/  LDS.128 R8, [R0+0x30] ;  /* 0x0000300000087984 */ /* 0x0001220000000c00 */
[----:B-1----:R-:W-:Y:S01]  /*62b0*/  DSETP.GEU.AND P0, PT, |R2|, |R16|, PT ;  /* 0x400000100200722a */ /* 0x002fe20003f0e200 */
[----:B------:R-:W-:-:S02]  /*62c0*/  IMAD.MOV.U32 R24, RZ, RZ, R16 ;  /* 0x000000ffff187224 */ /* 0x000fc400078e0010 */
[----:B------:R-:W-:Y:S02]  /*62d0*/  IMAD.MOV.U32 R25, RZ, RZ, R17 ;  /* 0x000000ffff197224 */ /* 0x000fe400078e0011 */
[----:B--2---:R-:W-:Y:S02]  /*62e0*/  IMAD.MOV.U32 R27, RZ, RZ, R4 ;  /* 0x000000ffff1b7224 */ /* 0x004fe400078e0004 */
[----:B------:R-:W-:-:S07]  /*62f0*/  IMAD.MOV.U32 R29, RZ, RZ, R5 ;  /* 0x000000ffff1d7224 */ /* 0x000fce00078e0005 */
[----:B0--34-:R-:W-:Y:S05]  /*6300*/  @!P0 BRA `(.L_x_103) ;  /* 0x0000000000388947 */ /* 0x019fea0003800000 */
        /* <DEDUP_REMOVED lines=14> */
.L_x_103:
[----:B------:R-:W-:Y:S05]  /*63f0*/  BSYNC.RECONVERGENT B1 ;  /* 0x0000000000017941 */ /* 0x000fea0003800200 */
.L_x_102:
        /* <DEDUP_REMOVED lines=23> */
.L_x_105:
[----:B------:R-:W-:Y:S05]  /*6570*/  BSYNC.RECONVERGENT B1 ;  /* 0x0000000000017941 */ /* 0x000fea0003800200 */
.L_x_104:
        /* <DEDUP_REMOVED lines=21> */
.L_x_107:
[----:B------:R-:W-:Y:S05]  /*66d0*/  BSYNC.RECONVERGENT B1 ;  /* 0x0000000000017941 */ /* 0x000fea0003800200 */
.L_x_106:
        /* <DEDUP_REMOVED lines=23> */
.L_x_109:
[----:B------:R-:W-:Y:S05]  /*6850*/  BSYNC.RECONVERGENT B1 ;  /* 0x0000000000017941 */ /* 0x000fea0003800200 */
.L_x_108:
        /* <DEDUP_REMOVED lines=21> */
.L_x_111:
[----:B------:R-:W-:Y:S05]  /*69b0*/  BSYNC.RECONVERGENT B1 ;  /* 0x0000000000017941 */ /* 0x000fea0003800200 */
.L_x_110:
        /* <DEDUP_REMOVED lines=21> */
.L_x_113:
[----:B------:R-:W-:Y:S05]  /*6b10*/  BSYNC.RECONVERGENT B1 ;  /* 0x0000000000017941 */ /* 0x000fea0003800200 */
.L_x_112:
        /* <DEDUP_REMOVED lines=20> */
.L_x_34:
[----:B------:R-:W-:Y:S05]  /*6c60*/  BSYNC.RECONVERGENT B0 ;  /* 0x0000000000007941 */ /* 0x000fea0003800200 */
.L_x_1:
[----:B------:R-:W-:Y:S05]  /*6c70*/  @P1 EXIT ;  /* 0x000000000000194d */ /* 0x000fea0003800000 */
[----:B012---:R-:W0:Y:S02]  /*6c80*/  LDC.64 R4, c[0x0][0x388] ;  /* 0x0000e200ff047b82 */ /* 0x007e240000000a00 */
[----:B0-----:R-:W-:Y:S04]  /*6c90*/  STG.E.64 desc[UR10][R4.64], R2 ;  /* 0x0000000204007986 */ /* 0x001fe8000c101b0a */
[----:B------:R-:W-:Y:S01]  /*6ca0*/  STG.E.64 desc[UR10][R4.64+0x8], R14 ;  /* 0x0000080e04007986 */ /* 0x000fe2000c101b0a */
[----:B------:R-:W-:Y:S05]  /*6cb0*/  EXIT ;  /* 0x000000000000794d */ /* 0x000fea0003800000 */
.L_x_114:
        /* <DEDUP_REMOVED lines=12> */
.L_x_752:


//--------------------- .text._ZN6thrust24THRUST_300001_SM_1000_NS8cuda_cub4core6detail13_kernel_agentINS1_8__reduce10DrainAgentIlEEJN3cub18CUB_300001_SM_10009GridQueueIyEElEEEvDpT0_ --------------------------
	.section	.text._ZN6thrust24THRUST_300001_SM_1000_NS8cuda_cub4core6detail13_kernel_agentINS1_8__reduce10DrainAgentIlEEJN3cub18CUB_300001_SM_10009GridQueueIyEElEEEvDpT0_,"ax",@progbits
	.align	128
        .global         _ZN6thrust24THRUST_300001_SM_1000_NS8cuda_cub4core6detail13_kernel_agentINS1_8__reduce10DrainAgentIlEEJN3cub18CUB_300001_SM_10009GridQueueIyEElEEEvDpT0_
        .type           _ZN6thrust24THRUST_300001_SM_1000_NS8cuda_cub4core6detail13_kernel_agentINS1_8__reduce10DrainAgentIlEEJN3cub18CUB_300001_SM_10009GridQueueIyEElEEEvDpT0_,@function
        .size           _ZN6thrust24THRUST_300001_SM_1000_NS8cuda_cub4core6detail13_kernel_agentINS1_8__reduce10DrainAgentIlEEJN3cub18CUB_300001_SM_10009GridQueueIyEElEEEvDpT0_,(.L_x_753 - _ZN6thrust24THRUST_300001_SM_1000_NS8cuda_cub4core6detail13_kernel_agentINS1_8__reduce10DrainAgentIlEEJN3cub18CUB_300001_SM_10009GridQueueIyEElEEEvDpT0_)
        .other          _ZN6thrust24THRUST_300001_SM_1000_NS8cuda_cub4core6detail13_kernel_agentINS1_8__reduce10DrainAgentIlEEJN3cub18CUB_300001_SM_10009GridQueueIyEElEEEvDpT0_,@"STO_CUDA_ENTRY STV_DEFAULT"
_ZN6thrust24THRUST_300001_SM_1000_NS8cuda_cub4core6detail13_kernel_agentINS1_8__reduce10DrainAgentIlEEJN3cub18CUB_300001_SM_10009GridQueueIyEElEEEvDpT0_:
.text._ZN6thrust24THRUST_300001_SM_1000_NS8cuda_cub4core6detail13_kernel_agentINS1_8__reduce10DrainAgentIlEEJN3cub18CUB_300001_SM_10009GridQueueIyEElEEEvDpT0_:
[----:B------:R-:W-:Y:S08]  /*0000*/  LDC R1, c[0x0][0x37c] ;  /* 0x0000df00ff017b82 */ /* 0x000ff00000000800 */
[----:B------:R-:W0:Y:S01]  /*0010*/  LDC.64 R2, c[0x0][0x380] ;  /* 0x0000e000ff027b82 */ /* 0x000e220000000a00 */
[----:B------:R-:W0:Y:S07]  /*0020*/  LDCU.64 UR4, c[0x0][0x358] ;  /* 0x00006b00ff0477ac */ /* 0x000e2e0008000a00 */
[----:B------:R-:W1:Y:S01]  /*0030*/  LDC.64 R4, c[0x0][0x388] ;  /* 0x0000e200ff047b82 */ /* 0x000e620000000a00 */
[----:B0-----:R-:W-:Y:S04]  /*0040*/  STG.E.64 desc[UR4][R2.64+0x8], RZ ;  /* 0x000008ff02007986 */ /* 0x001fe8000c101b04 */
[----:B-1----:R-:W-:Y:S01]  /*0050*/  STG.E.64 desc[UR4][R2.64], R4 ;  /* 0x0000000402007986 */ /* 0x002fe2000c101b04 */
[----:B------:R-:W-:Y:S05]  /*0060*/  EXIT ;  /* 0x000000000000794d */ /* 0x000fea0003800000 */
.L_x_115:
        /* <DEDUP_REMOVED lines=9> */
.L_x_753:


//--------------------- .text._ZN6thrust24THRUST_300001_SM_1000_NS8cuda_cub4core6detail13_kernel_agentINS1_8__reduce11ReduceAgentINS0_12zip_iteratorIN4cuda3std3__45tupleIJNS0_10device_ptrIdEENS0_17counting_iteratorIlNS0_11use_defaultESF_SF_EEEEEEEPNSB_IJdlEEESJ_lNS1_9__extrema9arg_max_fIdl10comparatorEEEEJSI_SK_lN3cub18CUB_300001_SM_100013GridEvenShareIlEENSR_9GridQueueIyEESO_EEEvDpT0_ --------------------------
	.section	.text._ZN6thrust24THRUST_300001_SM_1000_NS8cuda_cub4core6detail13_kernel_agentINS1_8__reduce11ReduceAgentINS0_12zip_iteratorIN4cuda3std3__45tupleIJNS0_10device_ptrIdEENS0_17counting_iteratorIlNS0_11use_defaultESF_SF_EEEEEEEPNSB_IJdlEEESJ_lNS1_9__extrema9arg_max_fIdl10comparatorEEEEJSI_SK_lN3cub18CUB_300001_SM_100013GridEvenShareIlEENSR_9GridQueueIyEESO_EEEvDpT0_,"ax",@progbits
	.align	128
        .global         _ZN6thrust24THRUST_300001_SM_1000_NS8cuda_cub4core6detail13_kernel_agentINS1_8__reduce11ReduceAgentINS0_12zip_iteratorIN4cuda3std3__45tupleIJNS0_10device_ptrIdEENS0_17counting_iteratorIlNS0_11use_defaultESF_SF_EEEEEEEPNSB_IJdlEEESJ_lNS1_9__extrema9arg_max_fIdl10comparatorEEEEJSI_SK_lN3cub18CUB_300001_SM_100013GridEvenShareIlEENSR_9GridQueueIyEESO_EEEvDpT0_
        .type           _ZN6thrust24THRUST_300001_SM_1000_NS8cuda_cub4core6detail13_kernel_agentINS1_8__reduce11ReduceAgentINS0_12zip_iteratorIN4cuda3std3__45tupleIJNS0_10device_ptrIdEENS0_17counting_iteratorIlNS0_11use_defaultESF_SF_EEEEEEEPNSB_IJdlEEESJ_lNS1_9__extrema9arg_max_fIdl10comparatorEEEEJSI_SK_lN3cub18CUB_300001_SM_100013GridEvenShareIlEENSR_9GridQueueIyEESO_EEEvDpT0_,@function
        .size           _ZN6thrust24THRUST_300001_SM_1000_NS8cuda_cub4core6detail13_kernel_agentINS1_8__reduce11ReduceAgentINS0_12zip_iteratorIN4cuda3std3__45tupleIJNS0_10device_ptrIdEENS0_17counting_iteratorIlNS0_11use_defaultESF_SF_EEEEEEEPNSB_IJdlEEESJ_lNS1_9__extrema9arg_max_fIdl10comparatorEEEEJSI_SK_lN3cub18CUB_300001_SM_100013GridEvenShareIlEENSR_9GridQueueIyEESO_EEEvDpT0_,(.L_x_754 - _ZN6thrust24THRUST_300001_SM_1000_NS8cuda_cub4core6detail13_kernel_agentINS1_8__reduce11ReduceAgentINS0_12zip_iteratorIN4cuda3std3__45tupleIJNS0_10device_ptrIdEENS0_17counting_iteratorIlNS0_11use_defaultESF_SF_EEEEEEEPNSB_IJdlEEESJ_lNS1_9__extrema9arg_max_fIdl10comparatorEEEEJSI_SK_lN3cub18CUB_300001_SM_100013GridEvenShareIlEENSR_9GridQueueIyEESO_EEEvDpT0_)
        .other          _ZN6thrust24THRUST_300001_SM_1000_NS8cuda_cub4core6detail13_kernel_agentINS1_8__reduce11ReduceAgentINS0_12zip_iteratorIN4cuda3std3__45tupleIJNS0_10device_ptrIdEENS0_17counting_iteratorIlNS0_11use_defaultESF_SF_EEEEEEEPNSB_IJdlEEESJ_lNS1_9__extrema9arg_max_fIdl10comparatorEEEEJSI_SK_lN3cub18CUB_300001_SM_100013GridEvenShareIlEENSR_9GridQueueIyEESO_EEEvDpT0_,@"STO_CUDA_ENTRY STV_DEFAULT"
_ZN6thrust24THRUST_300001_SM_1000_NS8cuda_cub4core6detail13_kernel_agentINS1_8__reduce11ReduceAgentINS0_12zip_iteratorIN4cuda3std3__45tupleIJNS0_10device_ptrIdEENS0_17counting_iteratorIlNS0_11use_defaultESF_SF_EEEEEEEPNSB_IJdlEEESJ_lNS1_9__extrema9arg_max_fIdl10comparatorEEEEJSI_SK_lN3cub18CUB_300001_SM_100013GridEvenShareIlEENSR_9GridQueueIyEESO_EEEvDpT0_:
.text._ZN6thrust24THRUST_300001_SM_1000_NS8cuda_cub4core6detail13_kernel_agentINS1_8__reduce11ReduceAgentINS0_12zip_iteratorIN4cuda3std3__45tupleIJNS0_10device_ptrIdEENS0_17counting_iteratorIlNS0_11use_defaultESF_SF_EEEEEEEPNSB_IJdlEEESJ_lNS1_9__extrema9arg_max_fIdl10comparatorEEEEJSI_SK_lN3cub18CUB_300001_SM_100013GridEvenShareIlEENSR_9GridQueueIyEESO_EEEvDpT0_:
[----:B------:R-:W-:Y:S01]  /*0000*/  LDC R1, c[0x0][0x37c] ;  /* 0x0000df00ff017b82 */ /* 0x000fe20000000800 */
[----:B------:R-:W0:Y:S01]  /*0010*/  S2R R0, SR_CTAID.X ;  /* 0x0000000000007919 */ /* 0x000e220000002500 */
[----:B------:R-:W1:Y:S01]  /*0020*/  LDCU.64 UR4, c[0x0][0x398] ;  /* 0x00007300ff0477ac */ /* 0x000e620008000a00 */
[----:B------:R-:W-:Y:S01]  /*0030*/  BSSY.RECONVERGENT B0, `(.L_x_116) ;  /* 0x0000689000007945 */ /* 0x000fe20003800200 */
[----:B------:R-:W2:Y:S01]  /*0040*/  LDCU UR6, c[0x0][0x370] ;  /* 0x00006e00ff0677ac */ /* 0x000ea20008000800 */
[----:B------:R-:W3:Y:S01]  /*0050*/  LDCU.64 UR10, c[0x0][0x358] ;  /* 0x00006b00ff0a77ac */ /* 0x000ee20008000a00 */
[----:B-1----:R-:W-:Y:S02]  /*0060*/  IMAD.U32 R25, RZ, RZ, UR4 ;  /* 0x00000004ff197e24 */ /* 0x002fe4000f8e00ff */
[----:B------:R-:W-:Y:S01]  /*0070*/  IMAD.U32 R16, RZ, RZ, UR5 ;  /* 0x00000005ff107e24 */ /* 0x000fe2000f8e00ff */
[----:B--2---:R-:W-:Y:S01]  /*0080*/  UIMAD UR6, UR6, 0x500, URZ ;  /* 0x00000500060678a4 */ /* 0x004fe2000f8e02ff */
[----:B0-----:R-:W-:-:S05]  /*0090*/  IMAD R8, R0, 0x500, RZ ;  /* 0x0000050000087824 */ /* 0x001fca00078e02ff */
[----:B------:R-:W-:-:S04]  /*00a0*/  IADD3 R2, P1, PT, R8, 0x500, RZ ;  /* 0x0000050008027810 */ /* 0x000fc80007f3e0ff */
[----:B------:R-:W-:Y:S01]  /*00b0*/  ISETP.GT.U32.AND P0, PT, R2, R25, PT ;  /* 0x000000190200720c */ /* 0x000fe20003f04070 */
[----:B------:R-:W-:-:S05]  /*00c0*/  IMAD.X R3, RZ, RZ, RZ, P1 ;  /* 0x000000ffff037224 */ /* 0x000fca00008e06ff */
[----:B------:R-:W-:-:S13]  /*00d0*/  ISETP.GT.AND.EX P0, PT, R3, R16, PT, P0 ;  /* 0x000000100300720c */ /* 0x000fda0003f04300 */
[----:B---3--:R-:W-:Y:S05]  /*00e0*/  @!P0 BRA `(.L_x_117) ;  /* 0x0000003800e48947 */ /* 0x008fea0003800000 */
[----:B------:R-:W0:Y:S01]  /*00f0*/  S2R R10, SR_TID.X ;  /* 0x00000000000a7919 */ /* 0x000e220000002100 */
[----:B------:R-:W-:Y:S01]  /*0100*/  IMAD.IADD R9, R25, 0x1, -R8 ;  /* 0x0000000119097824 */ /* 0x000fe200078e0a08 */
[----:B------:R-:W-:Y:S01]  /*0110*/  BSSY.RECONVERGENT B1, `(.L_x_118) ;  /* 0x000000f000017945 */ /* 0x000fe20003800200 */
[----:B------:R-:W-:Y:S02]  /*0120*/  CS2R R20, SRZ ;  /* 0x0000000000147805 */ /* 0x000fe4000001ff00 */
[----:B------:R-:W-:Y:S02]  /*0130*/  CS2R R14, SRZ ;  /* 0x00000000000e7805 */ /* 0x000fe4000001ff00 */
[----:B0-----:R-:W-:Y:S01]  /*0140*/  ISETP.GE.AND P0, PT, R10, R9, PT ;  /* 0x000000090a00720c */ /* 0x001fe20003f06270 */
[----:B------:R-:W-:-:S12]  /*0150*/  IMAD.MOV.U32 R6, RZ, RZ, R10 ;  /* 0x000000ffff067224 */ /* 0x000fd800078e000a */
[----:B------:R-:W-:Y:S05]  /*0160*/  @P0 BRA `(.L_x_119) ;  /* 0x0000000000240947 */ /* 0x000fea0003800000 */
[----:B------:R-:W0:Y:S01]  /*0170*/  LDCU.128 UR4, c[0x0][0x380] ;  /* 0x00007000ff0477ac */ /* 0x000e220008000c00 */
[----:B------:R-:W-:-:S05]  /*0180*/  IADD3 R21, P0, PT, R8, R10, RZ ;  /* 0x0000000a08157210 */ /* 0x000fca0007f1e0ff */
[----:B------:R-:W-:Y:S01]  /*0190*/  IMAD.X R20, RZ, RZ, RZ, P0 ;  /* 0x000000ffff147224 */ /* 0x000fe200000e06ff */
[----:B0-----:R-:W-:-:S04]  /*01a0*/  LEA R14, P1, R21, UR4, 0x3 ;  /* 0x00000004150e7c11 */ /* 0x001fc8000f8218ff */
[----:B------:R-:W-:-:S06]  /*01b0*/  LEA.HI.X R15, R21, UR5, R20, 0x3, P1 ;  /* 0x00000005150f7c11 */ /* 0x000fcc00088f1c14 */
[----:B------:R-:W5:Y:S01]  /*01c0*/  LDG.E.64 R14, desc[UR10][R14.64] ;  /* 0x0000000a0e0e7981 */ /* 0x000f62000c1e1b00 */
[----:B------:R-:W-:Y:S01]  /*01d0*/  IADD3 R21, P0, PT, R21, UR6, RZ ;  /* 0x0000000615157c10 */ /* 0x000fe2000ff1e0ff */
[----:B------:R-:W-:-:S03]  /*01e0*/  VIADD R6, R10, 0x100 ;  /* 0x000001000a067836 */ /* 0x000fc60000000000 */
[----:B------:R-:W-:-:S09]  /*01f0*/  IADD3.X R20, PT, PT, R20, UR7, RZ, P0, !PT ;  /* 0x0000000714147c10 */ /* 0x000fd200087fe4ff */
.L_x_119:
[----:B------:R-:W-:Y:S05]  /*0200*/  BSYNC.RECONVERGENT B1 ;  /* 0x0000000000017941 */ /* 0x000fea0003800200 */
.L_x_118:
[----:B------:R-:W-:Y:S01]  /*0210*/  ISETP.GE.AND P0, PT, R6, R9, PT ;  /* 0x000000090600720c */ /* 0x000fe20003f06270 */
[----:B------:R-:W-:-:S12]  /*0220*/  BSSY.RECONVERGENT B1, `(.L_x_120) ;  /* 0x00000af000017945 */ /* 0x000fd80003800200 */
[----:B------:R-:W-:Y:S05]  /*0230*/  @P0 BRA `(.L_x_121) ;  /* 0x0000000800b40947 */ /* 0x000fea0003800000 */
[----:B------:R-:W-:Y:S01]  /*0240*/  LOP3.LUT R2, RZ, R6, RZ, 0x33, !PT ;  /* 0x00000006ff027212 */ /* 0x000fe200078e33ff */
[----:B------:R-:W-:Y:S03]  /*0250*/  BSSY.RECONVERGENT B2, `(.L_x_122) ;  /* 0x0000034000027945 */ /* 0x000fe60003800200 */
[----:B------:R-:W-:-:S04]  /*0260*/  IADD3 R25, PT, PT, -R8, R25, R2 ;  /* 0x0000001908197210 */ /* 0x000fc80007ffe102 */
[----:B------:R-:W-:-:S04]  /*0270*/  LOP3.LUT R2, R25, 0x300, RZ, 0xc0, !PT ;  /* 0x0000030019027812 */ /* 0x000fc800078ec0ff */
[----:B------:R-:W-:-:S13]  /*0280*/  ISETP.NE.AND P0, PT, R2, 0x300, PT ;  /* 0x000003000200780c */ /* 0x000fda0003f05270 */
[----:B------:R-:W-:Y:S05]  /*0290*/  @!P0 BRA `(.L_x_123) ;  /* 0x0000000000bc8947 */ /* 0x000fea0003800000 */
[----:B------:R-:W0:Y:S01]  /*02a0*/  LDCU.128 UR4, c[0x0][0x380] ;  /* 0x00007000ff0477ac */ /* 0x000e220008000c00 */
[----:B------:R-:W-:Y:S02]  /*02b0*/  IADD3 R12, P0, PT, R8, R6, RZ ;  /* 0x00000006080c7210 */ /* 0x000fe40007f1e0ff */
[----:B------:R-:W-:-:S03]  /*02c0*/  LEA.HI R2, R25, 0x1, RZ, 0x18 ;  /* 0x0000000119027811 */ /* 0x000fc600078fc0ff */
[----:B------:R-:W-:Y:S01]  /*02d0*/  IMAD.X R3, RZ, RZ, RZ, P0 ;  /* 0x000000ffff037224 */ /* 0x000fe200000e06ff */
[----:B------:R-:W-:-:S05]  /*02e0*/  LOP3.LUT R2, R2, 0x3, RZ, 0xc0, !PT ;  /* 0x0000000302027812 */ /* 0x000fca00078ec0ff */
[----:B------:R-:W-:Y:S01]  /*02f0*/  IMAD.MOV R7, RZ, RZ, -R2 ;  /* 0x000000ffff077224 */ /* 0x000fe200078e0a02 */
[C---:B0-----:R-:W-:Y:S02]  /*0300*/  IADD3 R13, P1, PT, R12.reuse, UR6, RZ ;  /* 0x000000060c0d7c10 */ /* 0x041fe4000ff3e0ff */
[C---:B------:R-:W-:Y:S02]  /*0310*/  LEA R11, P2, R12.reuse, UR4, 0x3 ;  /* 0x000000040c0b7c11 */ /* 0x040fe4000f8418ff */
[----:B------:R-:W-:Y:S02]  /*0320*/  IADD3.X R16, PT, PT, R3, UR7, RZ, P1, !PT ;  /* 0x0000000703107c10 */ /* 0x000fe40008ffe4ff */
[----:B------:R-:W-:-:S09]  /*0330*/  LEA.HI.X R12, R12, UR5, R3, 0x3, P2 ;  /* 0x000000050c0c7c11 */ /* 0x000fd200090f1c03 */
.L_x_126:
[----:B------:R-:W-:Y:S02]  /*0340*/  IMAD.MOV.U32 R2, RZ, RZ, R11 ;  /* 0x000000ffff027224 */ /* 0x000fe400078e000b */
[----:B------:R-:W-:-:S06]  /*0350*/  IMAD.MOV.U32 R3, RZ, RZ, R12 ;  /* 0x000000ffff037224 */ /* 0x000fcc00078e000c */
[----:B------:R-:W2:Y:S01]  /*0360*/  LDG.E.64 R2, desc[UR10][R2.64] ;  /* 0x0000000a02027981 */ /* 0x000ea2000c1e1b00 */
[----:B------:R-:W-:Y:S01]  /*0370*/  VIADD R7, R7, 0x1 ;  /* 0x0000000107077836 */ /* 0x000fe20000000000 */
[----:B------:R-:W-:Y:S01]  /*0380*/  BSSY.RECONVERGENT B3, `(.L_x_124) ;  /* 0x000001b000037945 */ /* 0x000fe20003800200 */
[----:B------:R-:W-:Y:S01]  /*0390*/  IMAD.MOV.U32 R18, RZ, RZ, R21 ;  /* 0x000000ffff127224 */ /* 0x000fe200078e0015 */
[----:B------:R-:W-:Y:S01]  /*03a0*/  IADD3 R11, P3, PT, R11, 0x800, RZ ;  /* 0x000008000b0b7810 */ /* 0x000fe20007f7e0ff */
[----:B------:R-:W-:Y:S01]  /*03b0*/  IMAD.MOV.U32 R17, RZ, RZ, R20 ;  /* 0x000000ffff117224 */ /* 0x000fe200078e0014 */
[----:B------:R-:W-:Y:S01]  /*03c0*/  ISETP.NE.AND P2, PT, R7, RZ, PT ;  /* 0x000000ff0700720c */ /* 0x000fe20003f45270 */
[----:B-----5:R-:W-:Y:S02]  /*03d0*/  IMAD.MOV.U32 R4, RZ, RZ, R14 ;  /* 0x000000ffff047224 */ /* 0x020fe400078e000e */
[----:B------:R-:W-:Y:S02]  /*03e0*/  IMAD.MOV.U32 R5, RZ, RZ, R15 ;  /* 0x000000ffff057224 */ /* 0x000fe400078e000f */
[----:B------:R-:W-:-:S02]  /*03f0*/  IMAD.MOV.U32 R21, RZ, RZ, R13 ;  /* 0x000000ffff157224 */ /* 0x000fc400078e000d */
[----:B------:R-:W-:Y:S01]  /*0400*/  IMAD.MOV.U32 R20, RZ, RZ, R16 ;  /* 0x000000ffff147224 */ /* 0x000fe200078e0010 */
[----:B--2---:R-:W-:Y:S01]  /*0410*/  DSETP.GEU.AND P0, PT, |R14|, |R2|, PT ;  /* 0x400000020e00722a */ /* 0x004fe20003f0e200 */
[----:B------:R-:W-:Y:S02]  /*0420*/  IMAD.MOV.U32 R14, RZ, RZ, R2 ;  /* 0x000000ffff0e7224 */ /* 0x000fe400078e0002 */
[----:B------:R-:W-:-:S11]  /*0430*/  IMAD.MOV.U32 R15, RZ, RZ, R3 ;  /* 0x000000ffff0f7224 */ /* 0x000fd600078e0003 */
        /* <DEDUP_REMOVED lines=15> */
.L_x_125:
[----:B------:R-:W-:Y:S05]  /*0530*/  BSYNC.RECONVERGENT B3 ;  /* 0x0000000000037941 */ /* 0x000fea0003800200 */
.L_x_124:
[----:B------:R-:W-:Y:S01]  /*0540*/  IADD3 R13, P0, PT, R13, 0x100, RZ ;  /* 0x000001000d0d7810 */ /* 0x000fe20007f1e0ff */
[----:B------:R-:W-:Y:S02]  /*0550*/  VIADD R6, R6, 0x100 ;  /* 0x0000010006067836 */ /* 0x000fe40000000000 */
[----:B------:R-:W-:Y:S02]  /*0560*/  IMAD.X R12, RZ, RZ, R12, P3 ;  /* 0x000000ffff0c7224 */ /* 0x000fe400018e060c */
[----:B------:R-:W-:Y:S01]  /*0570*/  IMAD.X R16, RZ, RZ, R16, P0 ;  /* 0x000000ffff107224 */ /* 0x000fe200000e0610 */
[----:B------:R-:W-:Y:S07]  /*0580*/  @P2 BRA `(.L_x_126) ;  /* 0xfffffffc006c2947 */ /* 0x000fee000383ffff */
.L_x_123:
[----:B------:R-:W-:Y:S05]  /*0590*/  BSYNC.RECONVERGENT B2 ;  /* 0x0000000000027941 */ /* 0x000fea0003800200 */
.L_x_122:
[----:B------:R-:W-:-:S13]  /*05a0*/  ISETP.GE.U32.AND P0, PT, R25, 0x300, PT ;  /* 0x000003001900780c */ /* 0x000fda0003f06070 */
[----:B------:R-:W-:Y:S05]  /*05b0*/  @!P0 BRA `(.L_x_121) ;  /* 0x0000000400d48947 */ /* 0x000fea0003800000 */
[----:B------:R-:W0:Y:S01]  /*05c0*/  LDC.64 R4, c[0x0][0x380] ;  /* 0x0000e000ff047b82 */ /* 0x000e220000000a00 */
[----:B------:R-:W-:-:S07]  /*05d0*/  VIADD R11, R6, 0x200 ;  /* 0x00000200060b7836 */ /* 0x000fce0000000000 */
[----:B------:R-:W1:Y:S02]  /*05e0*/  LDC.64 R2, c[0x0][0x388] ;  /* 0x0000e200ff027b82 */ /* 0x000e640000000a00 */
.L_x_135:
[----:B------:R-:W-:-:S05]  /*05f0*/  VIADD R7, R11, 0xfffffe00 ;  /* 0xfffffe000b077836 */ /* 0x000fca0000000000 */
[----:B------:R-:W-:-:S04]  /*0600*/  IADD3 R13, P0, PT, R8, R7, RZ ;  /* 0x00000007080d7210 */ /* 0x000fc80007f1e0ff */
[----:B------:R-:W-:Y:S02]  /*0610*/  LEA.HI.X.SX32 R12, R7, RZ, 0x1, P0 ;  /* 0x000000ff070c7211 */ /* 0x000fe400000f0eff */
[----:B0-----:R-:W-:-:S04]  /*0620*/  LEA R16, P0, R13, R4, 0x3 ;  /* 0x000000040d107211 */ /* 0x001fc800078018ff */
[----:B------:R-:W-:-:S05]  /*0630*/  LEA.HI.X R17, R13, R5, R12, 0x3, P0 ;  /* 0x000000050d117211 */ /* 0x000fca00000f1c0c */
[----:B------:R-:W2:Y:S04]  /*0640*/  LDG.E.64 R18, desc[UR10][R16.64] ;  /* 0x0000000a10127981 */ /* 0x000ea8000c1e1b00 */
[----:B-----5:R0:W5:Y:S01]  /*0650*/  LDG.E.64 R6, desc[UR10][R16.64+0x800] ;  /* 0x0008000a10067981 */ /* 0x020162000c1e1b00 */
[----:B-1----:R-:W-:Y:S01]  /*0660*/  IADD3 R24, P1, PT, R13, R2, RZ ;  /* 0x000000020d187210 */ /* 0x002fe20007f3e0ff */
[----:B------:R-:W-:Y:S04]  /*0670*/  BSSY.RECONVERGENT B2, `(.L_x_127) ;  /* 0x0000016000027945 */ /* 0x000fe80003800200 */
[----:B------:R-:W-:-:S02]  /*0680*/  IMAD.X R25, R12, 0x1, R3, P1 ;  /* 0x000000010c197824 */ /* 0x000fc400008e0603 */
[----:B------:R-:W-:Y:S02]  /*0690*/  IMAD.MOV.U32 R23, RZ, RZ, R24 ;  /* 0x000000ffff177224 */ /* 0x000fe400078e0018 */
[----:B------:R-:W-:Y:S01]  /*06a0*/  IMAD.MOV.U32 R22, RZ, RZ, R25 ;  /* 0x000000ffff167224 */ /* 0x000fe200078e0019 */
[----:B--2---:R-:W-:Y:S01]  /*06b0*/  DSETP.GEU.AND P0, PT, |R14|, |R18|, PT ;  /* 0x400000120e00722a */ /* 0x004fe20003f0e200 */
[----:B------:R-:W-:Y:S02]  /*06c0*/  IMAD.MOV.U32 R12, RZ, RZ, R18 ;  /* 0x000000ffff0c7224 */ /* 0x000fe400078e0012 */
[----:B------:R-:W-:-:S11]  /*06d0*/  IMAD.MOV.U32 R13, RZ, RZ, R19 ;  /* 0x000000ffff0d7224 */ /* 0x000fd600078e0013 */
        /* <DEDUP_REMOVED lines=15> */
.L_x_128:
[----:B------:R-:W-:Y:S05]  /*07d0*/  BSYNC.RECONVERGENT B2 ;  /* 0x0000000000027941 */ /* 0x000fea0003800200 */
.L_x_127:
[----:B------:R0:W5:Y:S04]  /*07e0*/  LDG.E.64 R14, desc[UR10][R16.64+0x1000] ;  /* 0x0010000a100e7981 */ /* 0x000168000c1e1b00 */
[----:B------:R0:W5:Y:S02]  /*07f0*/  LDG.E.64 R18, desc[UR10][R16.64+0x1800] ;  /* 0x0018000a10127981 */ /* 0x000164000c1e1b00 */
[----:B-----5:R-:W-:Y:S01]  /*0800*/  DSETP.GEU.AND P0, PT, |R12|, |R6|, PT ;  /* 0x400000060c00722a */ /* 0x020fe20003f0e200 */
[----:B------:R-:W-:Y:S01]  /*0810*/  VIADD R21, R11, 0xffffff00 ;  /* 0xffffff000b157836 */ /* 0x000fe20000000000 */
[----:B------:R-:W-:Y:S04]  /*0820*/  BSSY.RECONVERGENT B2, `(.L_x_129) ;  /* 0x0000017000027945 */ /* 0x000fe80003800200 */
[----:B------:R-:W-:-:S02]  /*0830*/  SHF.R.S32.HI R20, RZ, 0x1f, R21 ;  /* 0x0000001fff147819 */ /* 0x000fc40000011415 */
[----:B------:R-:W-:Y:S01]  /*0840*/  IADD3 R26, P1, P2, R21, R2, R8 ;  /* 0x00000002151a7210 */ /* 0x000fe20007a3e008 */
[----:B------:R-:W-:-:S03]  /*0850*/  IMAD.MOV.U32 R21, RZ, RZ, R7 ;  /* 0x000000ffff157224 */ /* 0x000fc600078e0007 */
[----:B------:R-:W-:Y:S01]  /*0860*/  IADD3.X R27, PT, PT, R20, R3, RZ, P1, P2 ;  /* 0x00000003141b7210 */ /* 0x000fe20000fe44ff */
[----:B------:R-:W-:Y:S02]  /*0870*/  IMAD.MOV.U32 R24, RZ, RZ, R26 ;  /* 0x000000ffff187224 */ /* 0x000fe400078e001a */
[----:B------:R-:W-:Y:S02]  /*0880*/  IMAD.MOV.U32 R20, RZ, RZ, R6 ;  /* 0x000000ffff147224 */ /* 0x000fe400078e0006 */
[----:B------:R-:W-:Y:S01]  /*0890*/  IMAD.MOV.U32 R25, RZ, RZ, R27 ;  /* 0x000000ffff197224 */ /* 0x000fe200078e001b */
[----:B0-----:R-:W-:Y:S06]  /*08a0*/  @!P0 BRA `(.L_x_130) ;  /* 0x0000000000388947 */ /* 0x001fec0003800000 */
        /* <DEDUP_REMOVED lines=14> */
.L_x_130:
[----:B------:R-:W-:Y:S05]  /*0990*/  BSYNC.RECONVERGENT B2 ;  /* 0x0000000000027941 */ /* 0x000fea0003800200 */
.L_x_129:
[----:B------:R-:W-:Y:S01]  /*09a0*/  DSETP.GEU.AND P0, PT, |R20|, |R14|, PT ;  /* 0x4000000e1400722a */ /* 0x000fe20003f0e200 */
[----:B------:R-:W-:Y:S01]  /*09b0*/  SHF.R.S32.HI R6, RZ, 0x1f, R11 ;  /* 0x0000001fff067819 */ /* 0x000fe2000001140b */
[----:B------:R-:W-:Y:S01]  /*09c0*/  BSSY.RECONVERGENT B2, `(.L_x_131) ;  /* 0x0000017000027945 */ /* 0x000fe20003800200 */
[C---:B------:R-:W-:Y:S01]  /*09d0*/  IADD3 R23, P1, P2, R11.reuse, R2, R8 ;  /* 0x000000020b177210 */ /* 0x040fe20007a3e008 */
[----:B------:R-:W-:Y:S02]  /*09e0*/  VIADD R17, R11, 0x100 ;  /* 0x000001000b117836 */ /* 0x000fe40000000000 */
[----:B------:R-:W-:Y:S01]  /*09f0*/  IMAD.MOV.U32 R7, RZ, RZ, R15 ;  /* 0x000000ffff077224 */ /* 0x000fe200078e000f */
[----:B------:R-:W-:Y:S01]  /*0a00*/  IADD3.X R16, PT, PT, R6, R3, RZ, P1, P2 ;  /* 0x0000000306107210 */ /* 0x000fe20000fe44ff */
[----:B------:R-:W-:Y:S02]  /*0a10*/  IMAD.MOV.U32 R12, RZ, RZ, R23 ;  /* 0x000000ffff0c7224 */ /* 0x000fe400078e0017 */
[----:B------:R-:W-:-:S02]  /*0a20*/  IMAD.MOV.U32 R6, RZ, RZ, R14 ;  /* 0x000000ffff067224 */ /* 0x000fc400078e000e */
[----:B------:R-:W-:Y:S02]  /*0a30*/  IMAD.MOV.U32 R13, RZ, RZ, R16 ;  /* 0x000000ffff0d7224 */ /* 0x000fe400078e0010 */
        /* <DEDUP_REMOVED lines=15> */
.L_x_132:
[----:B------:R-:W-:Y:S05]  /*0b30*/  BSYNC.RECONVERGENT B2 ;  /* 0x0000000000027941 */ /* 0x000fea0003800200 */
.L_x_131:
[----:B------:R-:W-:Y:S01]  /*0b40*/  DSETP.GEU.AND P0, PT, |R6|, |R18|, PT ;  /* 0x400000120600722a */ /* 0x000fe20003f0e200 */
[----:B------:R-:W-:Y:S01]  /*0b50*/  SHF.R.S32.HI R14, RZ, 0x1f, R17 ;  /* 0x0000001fff0e7819 */ /* 0x000fe20000011411 */
[----:B------:R-:W-:Y:S01]  /*0b60*/  BSSY.RECONVERGENT B2, `(.L_x_133) ;  /* 0x0000016000027945 */ /* 0x000fe20003800200 */
[----:B------:R-:W-:Y:S01]  /*0b70*/  IADD3 R17, P1, P2, R17, R2, R8 ;  /* 0x0000000211117210 */ /* 0x000fe20007a3e008 */
[----:B------:R-:W-:-:S03]  /*0b80*/  IMAD.MOV.U32 R15, RZ, RZ, R19 ;  /* 0x000000ffff0f7224 */ /* 0x000fc600078e0013 */
[----:B------:R-:W-:Y:S01]  /*0b90*/  IADD3.X R16, PT, PT, R14, R3, RZ, P1, P2 ;  /* 0x000000030e107210 */ /* 0x000fe20000fe44ff */
[----:B------:R-:W-:Y:S02]  /*0ba0*/  IMAD.MOV.U32 R21, RZ, RZ, R17 ;  /* 0x000000ffff157224 */ /* 0x000fe400078e0011 */
[----:B------:R-:W-:Y:S02]  /*0bb0*/  IMAD.MOV.U32 R14, RZ, RZ, R18 ;  /* 0x000000ffff0e7224 */ /* 0x000fe400078e0012 */
        /* <DEDUP_REMOVED lines=16> */
.L_x_134:
[----:B------:R-:W-:Y:S05]  /*0cc0*/  BSYNC.RECONVERGENT B2 ;  /* 0x0000000000027941 */ /* 0x000fea0003800200 */
.L_x_133:
[C---:B------:R-:W-:Y:S02]  /*0cd0*/  VIADD R6, R11.reuse, 0x200 ;  /* 0x000002000b067836 */ /* 0x040fe40000000000 */
[----:B------:R-:W-:-:S03]  /*0ce0*/  VIADD R11, R11, 0x400 ;  /* 0x000004000b0b7836 */ /* 0x000fc60000000000 */
[----:B------:R-:W-:-:S13]  /*0cf0*/  ISETP.GE.AND P0, PT, R6, R9, PT ;  /* 0x000000090600720c */ /* 0x000fda0003f06270 */
[----:B------:R-:W-:Y:S05]  /*0d00*/  @!P0 BRA `(.L_x_135) ;  /* 0xfffffff800388947 */ /* 0x000fea000383ffff */
.L_x_121:
[----:B------:R-:W-:Y:S05]  /*0d10*/  BSYNC.RECONVERGENT B1 ;  /* 0x0000000000017941 */ /* 0x000fea0003800200 */
.L_x_120:
[----:B------:R-:W-:-:S13]  /*0d20*/  ISETP.GE.AND P0, PT, R9, 0x100, PT ;  /* 0x000001000900780c */ /* 0x000fda0003f06270 */
[----:B------:R-:W-:Y:S05]  /*0d30*/  @!P0 BRA `(.L_x_136) ;  /* 0x0000001400508947 */ /* 0x000fea0003800000 */
[----:B------:R-:W0:Y:S01]  /*0d40*/  S2R R11, SR_LANEID ;  /* 0x00000000000b7919 */ /* 0x000e220000000000 */
[----:B------:R-:W-:Y:S01]  /*0d50*/  BSSY.RECONVERGENT B1, `(.L_x_137) ;  /* 0x000001f000017945 */ /* 0x000fe20003800200 */
[----:B------:R-:W-:Y:S01]  /*0d60*/  IMAD.MOV.U32 R12, RZ, RZ, R21 ;  /* 0x000000ffff0c7224 */ /* 0x000fe200078e0015 */
[----:B-----5:R1:W2:Y:S01]  /*0d70*/  SHFL.DOWN PT, R4, R14, 0x1, 0x1f ;  /* 0x08201f000e047f89 */ /* 0x0202a200000e0000 */
        /* <DEDUP_REMOVED lines=9> */
[----:B------:R-:W-:Y:S01]  /*0e10*/  IMAD.MOV.U32 R12, RZ, RZ, R6 ;  /* 0x000000ffff0c7224 */ /* 0x000fe200078e0006 */
[----:B------:R-:W-:Y:S01]  /*0e20*/  MOV R13, R7 ;  /* 0x00000007000d7202 */ /* 0x000fe20000000f00 */
[----:B------:R-:W-:Y:S02]  /*0e30*/  IMAD.MOV.U32 R2, RZ, RZ, R4 ;  /* 0x000000ffff027224 */ /* 0x000fe400078e0004 */
[----:B------:R-:W-:-:S09]  /*0e40*/  IMAD.MOV.U32 R3, RZ, RZ, R5 ;  /* 0x000000ffff037224 */ /* 0x000fd200078e0005 */
        /* <DEDUP_REMOVED lines=15> */
.L_x_138:
[----:B------:R-:W-:Y:S05]  /*0f40*/  BSYNC.RECONVERGENT B1 ;  /* 0x0000000000017941 */ /* 0x000fea0003800200 */
.L_x_137:
        /* <DEDUP_REMOVED lines=31> */
.L_x_140:
[----:B------:R-:W-:Y:S05]  /*1140*/  BSYNC.RECONVERGENT B1 ;  /* 0x0000000000017941 */ /* 0x000fea0003800200 */
.L_x_139:
[----:B------:R-:W-:Y:S01]  /*1150*/  ISETP.GT.AND P0, PT, R11, 0x1b, PT ;  /* 0x0000001b0b00780c */ /* 0x000fe20003f04270 */
[----:B-1----:R1:W1:Y:S01]  /*1160*/  SHFL.DOWN PT, R6, R4, 0x4, 0x1f ;  /* 0x08801f0004067f89 */ /* 0x00226200000e0000 */
[----:B------:R-:W-:Y:S01]  /*1170*/  BSSY.RECONVERGENT B1, `(.L_x_141) ;  /* 0x000001d000017945 */ /* 0x000fe20003800200 */
[----:B----4-:R-:W-:Y:S02]  /*1180*/  IMAD.MOV.U32 R14, RZ, RZ, R8 ;  /* 0x000000ffff0e7224 */ /* 0x010fe400078e0008 */
[----:B--2---:R2:W4:Y:S01]  /*1190*/  SHFL.DOWN PT, R7, R5, 0x4, 0x1f ;  /* 0x08801f0005077f89 */ /* 0x00452200000e0000 */
[----:B---3--:R-:W-:Y:S02]  /*11a0*/  IMAD.MOV.U32 R15, RZ, RZ, R9 ;  /* 0x000000ffff0f7224 */ /* 0x008fe400078e0009 */
[----:B0-----:R-:W-:Y:S01]  /*11b0*/  IMAD.MOV.U32 R2, RZ, RZ, R4 ;  /* 0x000000ffff027224 */ /* 0x001fe200078e0004 */
[----:B------:R2:W0:Y:S01]  /*11c0*/  SHFL.DOWN PT, R13, R8, 0x4, 0x1f ;  /* 0x08801f00080d7f89 */ /* 0x00042200000e0000 */
[----:B------:R-:W-:-:S03]  /*11d0*/  IMAD.MOV.U32 R3, RZ, RZ, R5 ;  /* 0x000000ffff037224 */ /* 0x000fc600078e0005 */
[----:B------:R2:W3:Y:S01]  /*11e0*/  SHFL.DOWN PT, R12, R9, 0x4, 0x1f ;  /* 0x08801f00090c7f89 */ /* 0x0004e200000e0000 */
[----:B------:R-:W-:Y:S05]  /*11f0*/  @P0 BRA `(.L_x_142) ;  /* 0x0000000000500947 */ /* 0x000fea0003800000 */
[----:B-1--4-:R-:W-:Y:S01]  /*1200*/  DSETP.GEU.AND P0, PT, |R4|, |R6|, PT ;  /* 0x400000060400722a */ /* 0x012fe20003f0e200 */
[----:B0-----:R-:W-:Y:S02]  /*1210*/  IMAD.MOV.U32 R14, RZ, RZ, R13 ;  /* 0x000000ffff0e7224 */ /* 0x001fe400078e000d */
        /* <DEDUP_REMOVED lines=18> */
.L_x_142:
[----:B------:R-:W-:Y:S05]  /*1340*/  BSYNC.RECONVERGENT B1 ;  /* 0x0000000000017941 */ /* 0x000fea0003800200 */
.L_x_141:
[----:B------:R-:W-:Y:S01]  /*1350*/  ISETP.GT.AND P0, PT, R11, 0x17, PT ;  /* 0x000000170b00780c */ /* 0x000fe20003f04270 */
[----:B-1----:R1:W1:Y:S01]  /*1360*/  SHFL.DOWN PT, R4, R2, 0x8, 0x1f ;  /* 0x09001f0002047f89 */ /* 0x00226200000e0000 */
[----:B------:R-:W-:Y:S01]  /*1370*/  BSSY.RECONVERGENT B1, `(.L_x_143) ;  /* 0x000001d000017945 */ /* 0x000fe20003800200 */
[----:B---3--:R-:W-:Y:S02]  /*1380*/  IMAD.MOV.U32 R12, RZ, RZ, R14 ;  /* 0x000000ffff0c7224 */ /* 0x008fe400078e000e */
[----:B--2---:R2:W3:Y:S01]  /*1390*/  SHFL.DOWN PT, R5, R3, 0x8, 0x1f ;  /* 0x09001f0003057f89 */ /* 0x0044e200000e0000 */
[----:B0-----:R-:W-:Y:S02]  /*13a0*/  IMAD.MOV.U32 R13, RZ, RZ, R15 ;  /* 0x000000ffff0d7224 */ /* 0x001fe400078e000f */
[----:B------:R-:W-:Y:S01]  /*13b0*/  IMAD.MOV.U32 R8, RZ, RZ, R2 ;  /* 0x000000ffff087224 */ /* 0x000fe200078e0002 */
[----:B----4-:R2:W0:Y:S01]  /*13c0*/  SHFL.DOWN PT, R7, R14, 0x8, 0x1f ;  /* 0x09001f000e077f89 */ /* 0x01042200000e0000 */
[----:B------:R-:W-:-:S03]  /*13d0*/  IMAD.MOV.U32 R9, RZ, RZ, R3 ;  /* 0x000000ffff097224 */ /* 0x000fc600078e0003 */
[----:B------:R2:W4:Y:S01]  /*13e0*/  SHFL.DOWN PT, R6, R15, 0x8, 0x1f ;  /* 0x09001f000f067f89 */ /* 0x00052200000e0000 */
[----:B------:R-:W-:Y:S05]  /*13f0*/  @P0 BRA `(.L_x_144) ;  /* 0x0000000000500947 */ /* 0x000fea0003800000 */
[----:B-1-3--:R-:W-:Y:S01]  /*1400*/  DSETP.GEU.AND P0, PT, |R2|, |R4|, PT ;  /* 0x400000040200722a */ /* 0x00afe20003f0e200 */
[----:B0-----:R-:W-:Y:S02]  /*1410*/  IMAD.MOV.U32 R12, RZ, RZ, R7 ;  /* 0x000000ffff0c7224 */ /* 0x001fe400078e0007 */
        /* <DEDUP_REMOVED lines=18> */
.L_x_144:
[----:B------:R-:W-:Y:S05]  /*1540*/  BSYNC.RECONVERGENT B1 ;  /* 0x0000000000017941 */ /* 0x000fea0003800200 */
.L_x_143:
[----:B------:R-:W-:Y:S01]  /*1550*/  ISETP.GT.AND P0, PT, R11, 0xf, PT ;  /* 0x0000000f0b00780c */ /* 0x000fe20003f04270 */
[----:B-1----:R1:W1:Y:S01]  /*1560*/  SHFL.DOWN PT, R2, R8, 0x10, 0x1f ;  /* 0x0a001f0008027f89 */ /* 0x00226200000e0000 */
[----:B------:R-:W-:Y:S01]  /*1570*/  BSSY.RECONVERGENT B1, `(.L_x_145) ;  /* 0x000001d000017945 */ /* 0x000fe20003800200 */
[----:B------:R-:W-:Y:S02]  /*1580*/  IMAD.MOV.U32 R4, RZ, RZ, R12 ;  /* 0x000000ffff047224 */ /* 0x000fe400078e000c */
[----:B--2---:R2:W1:Y:S01]  /*1590*/  SHFL.DOWN PT, R3, R9, 0x10, 0x1f ;  /* 0x0a001f0009037f89 */ /* 0x00446200000e0000 */
[----:B---3--:R-:W-:Y:S02]  /*15a0*/  IMAD.MOV.U32 R5, RZ, RZ, R13 ;  /* 0x000000ffff057224 */ /* 0x008fe400078e000d */
[----:B----4-:R-:W-:Y:S01]  /*15b0*/  IMAD.MOV.U32 R6, RZ, RZ, R8 ;  /* 0x000000ffff067224 */ /* 0x010fe200078e0008 */
[----:B------:R2:W3:Y:S01]  /*15c0*/  SHFL.DOWN PT, R15, R12, 0x10, 0x1f ;  /* 0x0a001f000c0f7f89 */ /* 0x0004e200000e0000 */
[----:B0-----:R-:W-:-:S03]  /*15d0*/  IMAD.MOV.U32 R7, RZ, RZ, R9 ;  /* 0x000000ffff077224 */ /* 0x001fc600078e0009 */
[----:B------:R2:W0:Y:S01]  /*15e0*/  SHFL.DOWN PT, R14, R13, 0x10, 0x1f ;  /* 0x0a001f000d0e7f89 */ /* 0x00042200000e0000 */
[----:B------:R-:W-:Y:S05]  /*15f0*/  @P0 BRA `(.L_x_146) ;  /* 0x0000000000500947 */ /* 0x000fea0003800000 */
[----:B-1----:R-:W-:Y:S01]  /*1600*/  DSETP.GEU.AND P0, PT, |R8|, |R2|, PT ;  /* 0x400000020800722a */ /* 0x002fe20003f0e200 */
[----:B---3--:R-:W-:Y:S02]  /*1610*/  IMAD.MOV.U32 R4, RZ, RZ, R15 ;  /* 0x000000ffff047224 */ /* 0x008fe400078e000f */
        /* <DEDUP_REMOVED lines=18> */
.L_x_146:
[----:B------:R-:W-:Y:S05]  /*1740*/  BSYNC.RECONVERGENT B1 ;  /* 0x0000000000017941 */ /* 0x000fea0003800200 */
.L_x_145:
        /* <DEDUP_REMOVED lines=11> */
.L_x_148:
[----:B------:R-:W-:Y:S05]  /*1800*/  BSYNC.RECONVERGENT B1 ;  /* 0x0000000000017941 */ /* 0x000fea0003800200 */
.L_x_147:
[----:B------:R-:W-:Y:S01]  /*1810*/  BAR.SYNC.DEFER_BLOCKING 0x0 ;  /* 0x0000000000007b1d */ /* 0x000fe20000010000 */
[----:B------:R-:W-:-:S13]  /*1820*/  ISETP.NE.AND P1, PT, R10, RZ, PT ;  /* 0x000000ff0a00720c */ /* 0x000fda0003f25270 */
[----:B------:R-:W-:Y:S05]  /*1830*/  @P1 BRA `(.L_x_149) ;  /* 0x0000005000201947 */ /* 0x000fea0003800000 */
[----:B-1--4-:R-:W1:Y:S01]  /*1840*/  S2R R3, SR_CgaCtaId ;  /* 0x0000000000037919 */ /* 0x012e620000008800 */
[----:B------:R-:W-:Y:S01]  /*1850*/  MOV R20, 0x400 ;  /* 0x0000040000147802 */ /* 0x000fe20000000f00 */
[----:B------:R-:W-:Y:S03]  /*1860*/  BSSY.RECONVERGENT B1, `(.L_x_150) ;  /* 0x000001a000017945 */ /* 0x000fe60003800200 */
[----:B-1----:R-:W-:-:S05]  /*1870*/  LEA R20, R3, R20, 0x18 ;  /* 0x0000001403147211 */ /* 0x002fca00078ec0ff */
[----:B------:R-:W1:Y:S04]  /*1880*/  LDS.64 R16, [R20+0x18] ;  /* 0x0000180014107984 */ /* 0x000e680000000a00 */
[----:B--2---:R-:W2:Y:S04]  /*1890*/  LDS.128 R8, [R20+0x20] ;  /* 0x0000200014087984 */ /* 0x004ea80000000c00 */
[----:B------:R4:W4:Y:S04]  /*18a0*/  LDS.64 R2, [R20+0x80] ;  /* 0x0000800014027984 */ /* 0x0009280000000a00 */
[----:B0--3--:R0:W3:Y:S01]  /*18b0*/  LDS.128 R12, [R20+0x30] ;  /* 0x00003000140c7984 */ /* 0x0090e20000000c00 */
[----:B-1----:R-:W-:Y:S01]  /*18c0*/  DSETP.GEU.AND P0, PT, |R6|, |R16|, PT ;  /* 0x400000100600722a */ /* 0x002fe20003f0e200 */
[----:B------:R-:W-:-:S02]  /*18d0*/  IMAD.MOV.U32 R22, RZ, RZ, R16 ;  /* 0x000000ffff167224 */ /* 0x000fc400078e0010 */
[----:B------:R-:W-:Y:S02]  /*18e0*/  IMAD.MOV.U32 R23, RZ, RZ, R17 ;  /* 0x000000ffff177224 */ /* 0x000fe400078e0011 */
[----:B--2---:R-:W-:Y:S02]  /*18f0*/  IMAD.MOV.U32 R24, RZ, RZ, R8 ;  /* 0x000000ffff187224 */ /* 0x004fe400078e0008 */
[----:B------:R-:W-:-:S07]  /*1900*/  IMAD.MOV.U32 R25, RZ, RZ, R9 ;  /* 0x000000ffff197224 */ /* 0x000fce00078e0009 */
[----:B0--34-:R-:W-:Y:S05]  /*1910*/  @!P0 BRA `(.L_x_151) ;  /* 0x0000000000388947 */ /* 0x019fea0003800000 */
[----:B------:R-:W-:Y:S01]  /*1920*/  DSETP.GEU.AND P0, PT, |R16|, |R6|, PT ;  /* 0x400000061000722a */ /* 0x000fe20003f0e200 */
[----:B------:R-:W-:Y:S01]  /*1930*/  IMAD.MOV.U32 R22, RZ, RZ, R6 ;  /* 0x000000ffff167224 */ /* 0x000fe200078e0006 */
[----:B------:R-:W-:Y:S01]  /*1940*/  MOV R25, R5 ;  /* 0x0000000500197202 */ /* 0x000fe20000000f00 */
[----:B------:R-:W-:Y:S02]  /*1950*/  IMAD.MOV.U32 R23, RZ, RZ, R7 ;  /* 0x000000ffff177224 */ /* 0x000fe400078e0007 */
[----:B------:R-:W-:-:S09]  /*1960*/  IMAD.MOV.U32 R24, RZ, RZ, R4 ;  /* 0x000000ffff187224 */ /* 0x000fd200078e0004 */
        /* <DEDUP_REMOVED lines=9> */
.L_x_151:
[----:B------:R-:W-:Y:S05]  /*1a00*/  BSYNC.RECONVERGENT B1 ;  /* 0x0000000000017941 */ /* 0x000fea0003800200 */
.L_x_150:
        /* <DEDUP_REMOVED lines=23> */
.L_x_153:
[----:B------:R-:W-:Y:S05]  /*1b80*/  BSYNC.RECONVERGENT B1 ;  /* 0x0000000000017941 */ /* 0x000fea0003800200 */
.L_x_152:
        /* <DEDUP_REMOVED lines=21> */
.L_x_155:
[----:B------:R-:W-:Y:S05]  /*1ce0*/  BSYNC.RECONVERGENT B1 ;  /* 0x0000000000017941 */ /* 0x000fea0003800200 */
.L_x_154:
        /* <DEDUP_REMOVED lines=23> */
.L_x_157:
[----:B------:R-:W-:Y:S05]  /*1e60*/  BSYNC.RECONVERGENT B1 ;  /* 0x0000000000017941 */ /* 0x000fea0003800200 */
.L_x_156:
        /* <DEDUP_REMOVED lines=21> */
.L_x_159:
[----:B------:R-:W-:Y:S05]  /*1fc0*/  BSYNC.RECONVERGENT B1 ;  /* 0x0000000000017941 */ /* 0x000fea0003800200 */
.L_x_158:
        /* <DEDUP_REMOVED lines=21> */
.L_x_161:
[----:B------:R-:W-:Y:S05]  /*2120*/  BSYNC.RECONVERGENT B1 ;  /* 0x0000000000017941 */ /* 0x000fea0003800200 */
.L_x_160:
        /* <DEDUP_REMOVED lines=21> */
.L_x_136:
[----:B------:R-:W0:Y:S01]  /*2280*/  S2R R2, SR_LANEID ;  /* 0x0000000000027919 */ /* 0x000e220000000000 */
[----:B------:R-:W-:Y:S01]  /*2290*/  LOP3.LUT R3, R10, 0x3e0, RZ, 0xc0, !PT ;  /* 0x000003e00a037812 */ /* 0x000fe200078ec0ff */
[----:B------:R-:W-:Y:S01]  /*22a0*/  BSSY.RECONVERGENT B1, `(.L_x_162) ;  /* 0x0000024000017945 */ /* 0x000fe20003800200 */
[----:B------:R-:W-:Y:S02]  /*22b0*/  IMAD.MOV.U32 R18, RZ, RZ, R21 ;  /* 0x000000ffff127224 */ /* 0x000fe400078e0015 */
[----:B------:R-:W-:Y:S01]  /*22c0*/  LOP3.LUT R6, RZ, R3, RZ, 0x33, !PT ;  /* 0x00000003ff067212 */ /* 0x000fe200078e33ff */
[----:B------:R-:W-:Y:S02]  /*22d0*/  VIADD R4, R3, 0x20 ;  /* 0x0000002003047836 */ /* 0x000fe40000000000 */
[----:B------:R-:W-:Y:S02]  /*22e0*/  IMAD.MOV.U32 R22, RZ, RZ, R20 ;  /* 0x000000ffff167224 */ /* 0x000fe400078e0014 */
[----:B------:R-:W-:Y:S01]  /*22f0*/  IMAD.IADD R3, R9, 0x1, R6 ;  /* 0x0000000109037824 */ /* 0x000fe200078e0206 */
[----:B------:R-:W-:Y:S01]  /*2300*/  ISETP.GT.AND P0, PT, R4, R9, PT ;  /* 0x000000090400720c */ /* 0x000fe20003f04270 */
[----:B-----5:R-:W-:-:S02]  /*2310*/  IMAD.MOV.U32 R4, RZ, RZ, R14 ;  /* 0x000000ffff047224 */ /* 0x020fc400078e000e */
[----:B------:R-:W-:Y:S01]  /*2320*/  IMAD.MOV.U32 R5, RZ, RZ, R15 ;  /* 0x000000ffff057224 */ /* 0x000fe200078e000f */
[----:B------:R-:W-:-:S05]  /*2330*/  SEL R3, R3, 0x1f, P0 ;  /* 0x0000001f03037807 */ /* 0x000fca0000000000 */
[----:B------:R1:W2:Y:S04]  /*2340*/  SHFL.DOWN PT, R6, R14, 0x1, R3 ;  /* 0x082000000e067989 */ /* 0x0002a800000e0003 */
[----:B------:R1:W3:Y:S04]  /*2350*/  SHFL.DOWN PT, R7, R15, 0x1, R3 ;  /* 0x082000000f077989 */ /* 0x0002e800000e0003 */
[----:B------:R1:W4:Y:S01]  /*2360*/  SHFL.DOWN PT, R8, R21, 0x1, R3 ;  /* 0x0820000015087989 */ /* 0x00032200000e0003 */
[----:B0-----:R-:W-:-:S03]  /*2370*/  ISETP.GE.AND P0, PT, R2, R3, PT ;  /* 0x000000030200720c */ /* 0x001fc60003f06270 */
[----:B------:R1:W0:Y:S10]  /*2380*/  SHFL.DOWN PT, R11, R20, 0x1, R3 ;  /* 0x08200000140b7989 */ /* 0x00023400000e0003 */
[----:B-12---:R-:W-:Y:S05]  /*2390*/  @P0 BRA `(.L_x_163) ;  /* 0x0000000000500947 */ /* 0x006fea0003800000 */
[----:B---3--:R-:W-:Y:S01]  /*23a0*/  DSETP.GEU.AND P0, PT, |R14|, |R6|, PT ;  /* 0x400000060e00722a */ /* 0x008fe20003f0e200 */
        /* <DEDUP_REMOVED lines=19> */
.L_x_163:
[----:B------:R-:W-:Y:S05]  /*24e0*/  BSYNC.RECONVERGENT B1 ;  /* 0x0000000000017941 */ /* 0x000fea0003800200 */
.L_x_162:
[----:B------:R-:W-:Y:S01]  /*24f0*/  IADD3 R6, PT, PT, R2, 0x2, RZ ;  /* 0x0000000202067810 */ /* 0x000fe20007ffe0ff */
[----:B------:R1:W2:Y:S01]  /*2500*/  SHFL.DOWN PT, R12, R4, 0x2, R3 ;  /* 0x08400000040c7989 */ /* 0x0002a200000e0003 */
[----:B------:R-:W-:Y:S01]  /*2510*/  BSSY.RECONVERGENT B1, `(.L_x_164) ;  /* 0x000001e000017945 */ /* 0x000fe20003800200 */
[----:B----4-:R-:W-:Y:S01]  /*2520*/  IMAD.MOV.U32 R8, RZ, RZ, R18 ;  /* 0x000000ffff087224 */ /* 0x010fe200078e0012 */
[----:B------:R-:W-:Y:S01]  /*2530*/  ISETP.GT.AND P0, PT, R6, R3, PT ;  /* 0x000000030600720c */ /* 0x000fe20003f04270 */
[----:B------:R1:W4:Y:S01]  /*2540*/  SHFL.DOWN PT, R13, R5, 0x2, R3 ;  /* 0x08400000050d7989 */ /* 0x00032200000e0003 */
[----:B------:R-:W-:Y:S02]  /*2550*/  IMAD.MOV.U32 R16, RZ, RZ, R22 ;  /* 0x000000ffff107224 */ /* 0x000fe400078e0016 */
[----:B------:R-:W-:Y:S01]  /*2560*/  IMAD.MOV.U32 R6, RZ, RZ, R4 ;  /* 0x000000ffff067224 */ /* 0x000fe200078e0004 */
[----:B0-----:R1:W0:Y:S01]  /*2570*/  SHFL.DOWN PT, R11, R18, 0x2, R3 ;  /* 0x08400000120b7989 */ /* 0x00122200000e0003 */
[----:B---3--:R-:W-:-:S03]  /*2580*/  IMAD.MOV.U32 R7, RZ, RZ, R5 ;  /* 0x000000ffff077224 */ /* 0x008fc600078e0005 */
[----:B------:R1:W3:Y:S04]  /*2590*/  SHFL.DOWN PT, R15, R22, 0x2, R3 ;  /* 0x08400000160f7989 */ /* 0x0002e800000e0003 */
[----:B------:R-:W-:Y:S05]  /*25a0*/  @P0 BRA `(.L_x_165) ;  /* 0x0000000000500947 */ /* 0x000fea0003800000 */
[----:B--2-4-:R-:W-:Y:S01]  /*25b0*/  DSETP.GEU.AND P0, PT, |R4|, |R12|, PT ;  /* 0x4000000c0400722a */ /* 0x014fe20003f0e200 */
        /* <DEDUP_REMOVED lines=19> */
.L_x_165:
[----:B------:R-:W-:Y:S05]  /*26f0*/  BSYNC.RECONVERGENT B1 ;  /* 0x0000000000017941 */ /* 0x000fea0003800200 */
.L_x_164:
[----:B-1----:R-:W-:Y:S01]  /*2700*/  VIADD R4, R2, 0x4 ;  /* 0x0000000402047836 */ /* 0x002fe20000000000 */
[----:B--2---:R1:W2:Y:S01]  /*2710*/  SHFL.DOWN PT, R12, R6, 0x4, R3 ;  /* 0x08800000060c7989 */ /* 0x0042a200000e0003 */
[----:B------:R-:W-:Y:S01]  /*2720*/  BSSY.RECONVERGENT B1, `(.L_x_166) ;  /* 0x000001e000017945 */ /* 0x000fe20003800200 */
[----:B------:R-:W-:Y:S02]  /*2730*/  IMAD.MOV.U32 R14, RZ, RZ, R8 ;  /* 0x000000ffff0e7224 */ /* 0x000fe400078e0008 */
[----:B------:R-:W-:Y:S01]  /*2740*/  ISETP.GT.AND P0, PT, R4, R3, PT ;  /* 0x000000030400720c */ /* 0x000fe20003f04270 */
[----:B----4-:R1:W4:Y:S01]  /*2750*/  SHFL.DOWN PT, R13, R7, 0x4, R3 ;  /* 0x08800000070d7989 */ /* 0x01032200000e0003 */
[----:B------:R-:W-:Y:S02]  /*2760*/  IMAD.MOV.U32 R18, RZ, RZ, R16 ;  /* 0x000000ffff127224 */ /* 0x000fe400078e0010 */
[----:B------:R-:W-:Y:S01]  /*2770*/  IMAD.MOV.U32 R4, RZ, RZ, R6 ;  /* 0x000000ffff047224 */ /* 0x000fe200078e0006 */
[----:B0-----:R1:W0:Y:S01]  /*2780*/  SHFL.DOWN PT, R11, R8, 0x4, R3 ;  /* 0x08800000080b7989 */ /* 0x00122200000e0003 */
[----:B------:R-:W-:-:S03]  /*2790*/  IMAD.MOV.U32 R5, RZ, RZ, R7 ;  /* 0x000000ffff057224 */ /* 0x000fc600078e0007 */
[----:B---3--:R1:W3:Y:S04]  /*27a0*/  SHFL.DOWN PT, R15, R16, 0x4, R3 ;  /* 0x08800000100f7989 */ /* 0x0082e800000e0003 */
        /* <DEDUP_REMOVED lines=21> */
.L_x_167:
[----:B------:R-:W-:Y:S05]  /*2900*/  BSYNC.RECONVERGENT B1 ;  /* 0x0000000000017941 */ /* 0x000fea0003800200 */
.L_x_166:
[----:B-1----:R-:W-:Y:S01]  /*2910*/  VIADD R8, R2, 0x8 ;  /* 0x0000000802087836 */ /* 0x002fe20000000000 */
[----:B------:R1:W1:Y:S01]  /*2920*/  SHFL.DOWN PT, R6, R4, 0x8, R3 ;  /* 0x0900000004067989 */ /* 0x00026200000e0003 */
[----:B------:R-:W-:Y:S01]  /*2930*/  BSSY.RECONVERGENT B1, `(.L_x_168) ;  /* 0x000001e000017945 */ /* 0x000fe20003800200 */
[----:B------:R-:W-:Y:S02]  /*2940*/  IMAD.MOV.U32 R16, RZ, RZ, R18 ;  /* 0x000000ffff107224 */ /* 0x000fe400078e0012 */
[----:B------:R-:W-:Y:S01]  /*2950*/  ISETP.GT.AND P0, PT, R8, R3, PT ;  /* 0x000000030800720c */ /* 0x000fe20003f04270 */
[----:B------:R1:W1:Y:S01]  /*2960*/  SHFL.DOWN PT, R7, R5, 0x8, R3 ;  /* 0x0900000005077989 */ /* 0x00026200000e0003 */
[----:B------:R-:W-:Y:S02]  /*2970*/  IMAD.MOV.U32 R8, RZ, RZ, R14 ;  /* 0x000000ffff087224 */ /* 0x000fe400078e000e */
[----:B--2---:R-:W-:Y:S01]  /*2980*/  IMAD.MOV.U32 R12, RZ, RZ, R4 ;  /* 0x000000ffff0c7224 */ /* 0x004fe200078e0004 */
[----:B0-----:R0:W2:Y:S01]  /*2990*/  SHFL.DOWN PT, R11, R14, 0x8, R3 ;  /* 0x090000000e0b7989 */ /* 0x0010a200000e0003 */
[----:B----4-:R-:W-:-:S03]  /*29a0*/  IMAD.MOV.U32 R13, RZ, RZ, R5 ;  /* 0x000000ffff0d7224 */ /* 0x010fc600078e0005 */
[----:B---3--:R0:W3:Y:S04]  /*29b0*/  SHFL.DOWN PT, R15, R18, 0x8, R3 ;  /* 0x09000000120f7989 */ /* 0x0080e800000e0003 */
[----:B------:R-:W-:Y:S05]  /*29c0*/  @P0 BRA `(.L_x_169) ;  /* 0x0000000000500947 */ /* 0x000fea0003800000 */
[----:B-1----:R-:W-:Y:S01]  /*29d0*/  DSETP.GEU.AND P0, PT, |R4|, |R6|, PT ;  /* 0x400000060400722a */ /* 0x002fe20003f0e200 */
[----:B--2---:R-:W-:Y:S02]  /*29e0*/  IMAD.MOV.U32 R8, RZ, RZ, R11 ;  /* 0x000000ffff087224 */ /* 0x004fe400078e000b */
        /* <DEDUP_REMOVED lines=18> */
.L_x_169:
[----:B------:R-:W-:Y:S05]  /*2b10*/  BSYNC.RECONVERGENT B1 ;  /* 0x0000000000017941 */ /* 0x000fea0003800200 */
.L_x_168:
[----:B-1----:R-:W-:Y:S01]  /*2b20*/  VIADD R4, R2, 0x10 ;  /* 0x0000001002047836 */ /* 0x002fe20000000000 */
[----:B0-----:R0:W1:Y:S01]  /*2b30*/  SHFL.DOWN PT, R14, R12, 0x10, R3 ;  /* 0x0a0000000c0e7989 */ /* 0x00106200000e0003 */
[----:B------:R-:W-:Y:S01]  /*2b40*/  BSSY.RECONVERGENT B1, `(.L_x_170) ;  /* 0x000001e000017945 */ /* 0x000fe20003800200 */
[----:B------:R-:W-:Y:S02]  /*2b50*/  IMAD.MOV.U32 R5, RZ, RZ, R16 ;  /* 0x000000ffff057224 */ /* 0x000fe400078e0010 */
[----:B------:R-:W-:Y:S01]  /*2b60*/  ISETP.GT.AND P0, PT, R4, R3, PT ;  /* 0x000000030400720c */ /* 0x000fe20003f04270 */
[----:B---3--:R0:W3:Y:S01]  /*2b70*/  SHFL.DOWN PT, R15, R13, 0x10, R3 ;  /* 0x0a0000000d0f7989 */ /* 0x0080e200000e0003 */
[----:B------:R-:W-:Y:S02]  /*2b80*/  IMAD.MOV.U32 R4, RZ, RZ, R8 ;  /* 0x000000ffff047224 */ /* 0x000fe400078e0008 */
[----:B------:R-:W-:Y:S01]  /*2b90*/  IMAD.MOV.U32 R6, RZ, RZ, R12 ;  /* 0x000000ffff067224 */ /* 0x000fe200078e000c */
[----:B--2---:R0:W2:Y:S01]  /*2ba0*/  SHFL.DOWN PT, R11, R8, 0x10, R3 ;  /* 0x0a000000080b7989 */ /* 0x0040a200000e0003 */
[----:B------:R-:W-:-:S03]  /*2bb0*/  IMAD.MOV.U32 R7, RZ, RZ, R13 ;  /* 0x000000ffff077224 */ /* 0x000fc600078e000d */
[----:B------:R0:W4:Y:S04]  /*2bc0*/  SHFL.DOWN PT, R17, R16, 0x10, R3 ;  /* 0x0a00000010117989 */ /* 0x00012800000e0003 */
[----:B------:R-:W-:Y:S05]  /*2bd0*/  @P0 BRA `(.L_x_171) ;  /* 0x0000000000500947 */ /* 0x000fea0003800000 */
[----:B-1-3--:R-:W-:Y:S01]  /*2be0*/  DSETP.GEU.AND P0, PT, |R12|, |R14|, PT ;  /* 0x4000000e0c00722a */ /* 0x00afe20003f0e200 */
        /* <DEDUP_REMOVED lines=19> */
.L_x_171:
[----:B------:R-:W-:Y:S05]  /*2d20*/  BSYNC.RECONVERGENT B1 ;  /* 0x0000000000017941 */ /* 0x000fea0003800200 */
.L_x_170:
[----:B------:R-:W-:Y:S01]  /*2d30*/  ISETP.NE.AND P0, PT, R2, RZ, PT ;  /* 0x000000ff0200720c */ /* 0x000fe20003f05270 */
[----:B------:R-:W-:-:S12]  /*2d40*/  BSSY.RECONVERGENT B1, `(.L_x_172) ;  /* 0x000000a000017945 */ /* 0x000fd80003800200 */
[----:B------:R-:W-:Y:S05]  /*2d50*/  @P0 BRA `(.L_x_173) ;  /* 0x0000000000200947 */ /* 0x000fea0003800000 */
[----:B0-----:R-:W0:Y:S01]  /*2d60*/  S2R R8, SR_CgaCtaId ;  /* 0x0000000000087919 */ /* 0x001e220000008800 */
[----:B------:R-:W-:Y:S02]  /*2d70*/  MOV R3, 0x400 ;  /* 0x0000040000037802 */ /* 0x000fe40000000f00 */
[----:B------:R-:W-:-:S04]  /*2d80*/  SHF.R.U32.HI R2, RZ, 0x1, R10 ;  /* 0x00000001ff027819 */ /* 0x000fc8000001160a */
[----:B------:R-:W-:Y:S02]  /*2d90*/  LOP3.LUT R2, R2, 0x1f0, RZ, 0xc0, !PT ;  /* 0x000001f002027812 */ /* 0x000fe400078ec0ff */
[----:B0-----:R-:W-:-:S05]  /*2da0*/  LEA R3, R8, R3, 0x18 ;  /* 0x0000000308037211 */ /* 0x001fca00078ec0ff */
[----:B------:R-:W-:-:S05]  /*2db0*/  IMAD.IADD R3, R2, 0x1, R3 ;  /* 0x0000000102037824 */ /* 0x000fca00078e0203 */
[----:B------:R0:W-:Y:S04]  /*2dc0*/  STS.64 [R3+0x10], R4 ;  /* 0x0000100403007388 */ /* 0x0001e80000000a00 */
[----:B------:R0:W-:Y:S02]  /*2dd0*/  STS.64 [R3+0x8], R6 ;  /* 0x0000080603007388 */ /* 0x0001e40000000a00 */
.L_x_173:
[----:B------:R-:W-:Y:S05]  /*2de0*/  BSYNC.RECONVERGENT B1 ;  /* 0x0000000000017941 */ /* 0x000fea0003800200 */
.L_x_172:
[----:B------:R-:W-:Y:S01]  /*2df0*/  BAR.SYNC.DEFER_BLOCKING 0x0 ;  /* 0x0000000000007b1d */ /* 0x000fe20000010000 */
[----:B------:R-:W-:-:S13]  /*2e00*/  ISETP.NE.AND P1, PT, R10, RZ, PT ;  /* 0x000000ff0a00720c */ /* 0x000fda0003f25270 */
[----:B------:R-:W-:Y:S05]  /*2e10*/  @P1 BRA `(.L_x_149) ;  /* 0x0000003800a81947 */ /* 0x000fea0003800000 */
[----:B------:R-:W-:Y:S01]  /*2e20*/  ISETP.GE.AND P0, PT, R9, 0x21, PT ;  /* 0x000000210900780c */ /* 0x000fe20003f06270 */
[----:B0-----:R-:W-:Y:S02]  /*2e30*/  IMAD.MOV.U32 R13, RZ, RZ, R4 ;  /* 0x000000ffff0d7224 */ /* 0x001fe400078e0004 */
[----:B------:R-:W-:Y:S02]  /*2e40*/  IMAD.MOV.U32 R8, RZ, RZ, R5 ;  /* 0x000000ffff087224 */ /* 0x000fe400078e0005 */
[----:B------:R-:W-:Y:S02]  /*2e50*/  IMAD.MOV.U32 R2, RZ, RZ, R6 ;  /* 0x000000ffff027224 */ /* 0x000fe400078e0006 */
[----:B------:R-:W-:-:S06]  /*2e60*/  IMAD.MOV.U32 R3, RZ, RZ, R7 ;  /* 0x000000ffff037224 */ /* 0x000fcc00078e0007 */
[----:B------:R-:W-:Y:S05]  /*2e70*/  @!P0 BRA `(.L_x_174) ;  /* 0x00000000006c8947 */ /* 0x000fea0003800000 */
[----:B------:R-:W0:Y:S01]  /*2e80*/  S2UR UR5, SR_CgaCtaId ;  /* 0x00000000000579c3 */ /* 0x000e220000008800 */
[----:B------:R-:W-:Y:S01]  /*2e90*/  UMOV UR4, 0x400 ;  /* 0x0000040000047882 */ /* 0x000fe20000000000 */
[----:B------:R-:W-:Y:S01]  /*2ea0*/  BSSY.RECONVERGENT B1, `(.L_x_174) ;  /* 0x0000018000017945 */ /* 0x000fe20003800200 */
[----:B0-----:R-:W-:-:S09]  /*2eb0*/  ULEA UR4, UR5, UR4, 0x18 ;  /* 0x0000000405047291 */ /* 0x001fd2000f8ec0ff */
[----:B--2---:R-:W0:Y:S04]  /*2ec0*/  LDS.64 R10, [UR4+0x18] ;  /* 0x00001804ff0a7984 */ /* 0x004e280008000a00 */
[----:B-1-3--:R-:W1:Y:S01]  /*2ed0*/  LDS.64 R14, [UR4+0x20] ;  /* 0x00002004ff0e7984 */ /* 0x00ae620008000a00 */
[----:B0-----:R-:W-:Y:S01]  /*2ee0*/  DSETP.GEU.AND P0, PT, |R6|, |R10|, PT ;  /* 0x4000000a0600722a */ /* 0x001fe20003f0e200 */
[----:B------:R-:W-:Y:S02]  /*2ef0*/  IMAD.MOV.U32 R2, RZ, RZ, R10 ;  /* 0x000000ffff027224 */ /* 0x000fe400078e000a */
[----:B------:R-:W-:Y:S02]  /*2f00*/  IMAD.MOV.U32 R3, RZ, RZ, R11 ;  /* 0x000000ffff037224 */ /* 0x000fe400078e000b */
[----:B-1----:R-:W-:-:S02]  /*2f10*/  IMAD.MOV.U32 R13, RZ, RZ, R14 ;  /* 0x000000ffff0d7224 */ /* 0x002fc400078e000e */
[----:B------:R-:W-:-:S07]  /*2f20*/  IMAD.MOV.U32 R8, RZ, RZ, R15 ;  /* 0x000000ffff087224 */ /* 0x000fce00078e000f */
[----:B------:R-:W-:Y:S05]  /*2f30*/  @!P0 BRA `(.L_x_175) ;  /* 0x0000000000388947 */ /* 0x000fea0003800000 */
        /* <DEDUP_REMOVED lines=14> */
.L_x_175:
[----:B------:R-:W-:Y:S05]  /*3020*/  BSYNC.RECONVERGENT B1 ;  /* 0x0000000000017941 */ /* 0x000fea0003800200 */
.L_x_174:
[----:B------:R-:W-:Y:S01]  /*3030*/  ISETP.GE.AND P0, PT, R9, 0x41, PT ;  /* 0x000000410900780c */ /* 0x000fe20003f06270 */
[----:B--2---:R-:W-:Y:S02]  /*3040*/  IMAD.MOV.U32 R11, RZ, RZ, R13 ;  /* 0x000000ffff0b7224 */ /* 0x004fe400078e000d */
        /* <DEDUP_REMOVED lines=8> */
[----:B------:R-:W0:Y:S04]  /*30d0*/  LDS.64 R6, [UR4+0x28] ;  /* 0x00002804ff067984 */ /* 0x000e280008000a00 */
        /* <DEDUP_REMOVED lines=21> */
.L_x_177:
[----:B------:R-:W-:Y:S05]  /*3230*/  BSYNC.RECONVERGENT B1 ;  /* 0x0000000000017941 */ /* 0x000fea0003800200 */
.L_x_176:
[----:B------:R-:W-:Y:S01]  /*3240*/  ISETP.GE.AND P0, PT, R9, 0x61, PT ;  /* 0x000000610900780c */ /* 0x000fe20003f06270 */
[----:B------:R-:W-:Y:S02]  /*3250*/  IMAD.MOV.U32 R13, RZ, RZ, R11 ;  /* 0x000000ffff0d7224 */ /* 0x000fe400078e000b */
        /* <DEDUP_REMOVED lines=30> */
.L_x_179:
[----:B------:R-:W-:Y:S05]  /*3440*/  BSYNC.RECONVERGENT B1 ;  /* 0x0000000000017941 */ /* 0x000fea0003800200 */
.L_x_178:
        /* <DEDUP_REMOVED lines=32> */
.L_x_181:
[----:B------:R-:W-:Y:S05]  /*3650*/  BSYNC.RECONVERGENT B1 ;  /* 0x0000000000017941 */ /* 0x000fea0003800200 */
.L_x_180:
        /* <DEDUP_REMOVED lines=32> */
.L_x_183:
[----:B------:R-:W-:Y:S05]  /*3860*/  BSYNC.RECONVERGENT B1 ;  /* 0x0000000000017941 */ /* 0x000fea0003800200 */
.L_x_182:
        /* <DEDUP_REMOVED lines=32> */
.L_x_185:
[----:B------:R-:W-:Y:S05]  /*3a70*/  BSYNC.RECONVERGENT B1 ;  /* 0x0000000000017941 */ /* 0x000fea0003800200 */
.L_x_184:
[----:B------:R-:W-:Y:S01]  /*3a80*/  ISETP.GE.AND P0, PT, R9, 0xe1, PT ;  /* 0x000000e10900780c */ /* 0x000fe20003f06270 */
[----:B------:R-:W-:Y:S01]  /*3a90*/  IMAD.MOV.U32 R5, RZ, RZ, R10 ;  /* 0x000000ffff057224 */ /* 0x000fe200078e000a */
[----:B------:R-:W-:Y:S01]  /*3aa0*/  MOV R4, R11 ;  /* 0x0000000b00047202 */ /* 0x000fe20000000f00 */
[----:B------:R-:W-:Y:S02]  /*3ab0*/  IMAD.MOV.U32 R6, RZ, RZ, R2 ;  /* 0x000000ffff067224 */ /* 0x000fe400078e0002 */
[----:B------:R-:W-:-:S08]  /*3ac0*/  IMAD.MOV.U32 R7, RZ, RZ, R3 ;  /* 0x000000ffff077224 */ /* 0x000fd000078e0003 */
[----:B------:R-:W-:Y:S05]  /*3ad0*/  @!P0 BRA `(.L_x_149) ;  /* 0x0000002c00788947 */ /* 0x000fea0003800000 */
[----:B------:R-:W0:Y:S01]  /*3ae0*/  S2UR UR5, SR_CgaCtaId ;  /* 0x00000000000579c3 */ /* 0x000e220000008800 */
[----:B------:R-:W-:Y:S02]  /*3af0*/  UMOV UR4, 0x400 ;  /* 0x0000040000047882 */ /* 0x000fe40000000000 */
[----:B0-----:R-:W-:-:S09]  /*3b00*/  ULEA UR4, UR5, UR4, 0x18 ;  /* 0x0000000405047291 */ /* 0x001fd2000f8ec0ff */
[----:B------:R-:W0:Y:S04]  /*3b10*/  LDS.64 R8, [UR4+0x78] ;  /* 0x00007804ff087984 */ /* 0x000e280008000a00 */
[----:B------:R-:W2:Y:S01]  /*3b20*/  LDS.64 R12, [UR4+0x80] ;  /* 0x00008004ff0c7984 */ /* 0x000ea20008000a00 */
[----:B0-----:R-:W-:Y:S01]  /*3b30*/  DSETP.GEU.AND P0, PT, |R2|, |R8|, PT ;  /* 0x400000080200722a */ /* 0x001fe20003f0e200 */
        /* <DEDUP_REMOVED lines=20> */
.L_x_117:
[----:B------:R-:W0:Y:S01]  /*3c80*/  S2R R3, SR_TID.X ;  /* 0x0000000000037919 */ /* 0x000e220000002100 */
[----:B------:R-:W1:Y:S02]  /*3c90*/  LDCU.128 UR12, c[0x0][0x380] ;  /* 0x00007000ff0c77ac */ /* 0x000e640008000c00 */
[----:B-1----:R-:W-:Y:S02]  /*3ca0*/  IMAD.U32 R2, RZ, RZ, UR12 ;  /* 0x0000000cff027e24 */ /* 0x002fe4000f8e00ff */
[----:B------:R-:W-:Y:S01]  /*3cb0*/  IMAD.U32 R4, RZ, RZ, UR13 ;  /* 0x0000000dff047e24 */ /* 0x000fe2000f8e00ff */
[----:B0-----:R-:W-:-:S05]  /*3cc0*/  IADD3 R5, P0, PT, R8, R3, RZ ;  /* 0x0000000308057210 */ /* 0x001fca0007f1e0ff */
[----:B------:R-:W-:Y:S01]  /*3cd0*/  IMAD.X R6, RZ, RZ, RZ, P0 ;  /* 0x000000ffff067224 */ /* 0x000fe200000e06ff */
[----:B------:R-:W-:-:S04]  /*3ce0*/  LEA R20, P0, R5, R2, 0x3 ;  /* 0x0000000205147211 */ /* 0x000fc800078018ff */
[----:B------:R-:W-:-:S05]  /*3cf0*/  LEA.HI.X R21, R5, R4, R6, 0x3, P0 ;  /* 0x0000000405157211 */ /* 0x000fca00000f1c06 */
[----:B------:R-:W2:Y:S04]  /*3d00*/  LDG.E.64 R6, desc[UR10][R20.64] ;  /* 0x0000000a14067981 */ /* 0x000ea8000c1e1b00 */
[----:B------:R-:W2:Y:S04]  /*3d10*/  LDG.E.64 R14, desc[UR10][R20.64+0x800] ;  /* 0x0008000a140e7981 */ /* 0x000ea8000c1e1b00 */
[----:B------:R-:W3:Y:S04]  /*3d20*/  LDG.E.64 R18, desc[UR10][R20.64+0x1000] ;  /* 0x0010000a14127981 */ /* 0x000ee8000c1e1b00 */
[----:B------:R-:W4:Y:S04]  /*3d30*/  LDG.E.64 R12, desc[UR10][R20.64+0x1800] ;  /* 0x0018000a140c7981 */ /* 0x000f28000c1e1b00 */
[----:B------:R-:W5:Y:S01]  /*3d40*/  LDG.E.64 R10, desc[UR10][R20.64+0x2000] ;  /* 0x0020000a140a7981 */ /* 0x000f62000c1e1b00 */
[----:B------:R-:W-:Y:S01]  /*3d50*/  IMAD.U32 R5, RZ, RZ, UR14 ;  /* 0x0000000eff057e24 */ /* 0x000fe2000f8e00ff */
[----:B------:R-:W-:Y:S01]  /*3d60*/  LOP3.LUT R9, R3, 0x400, RZ, 0xfc, !PT ;  /* 0x0000040003097812 */ /* 0x000fe200078efcff */
[----:B------:R-:W-:Y:S01]  /*3d70*/  BSSY.RECONVERGENT B1, `(.L_x_186) ;  /* 0x0000020000017945 */ /* 0x000fe20003800200 */
[----:B------:R-:W-:-:S04]  /*3d80*/  ISETP.LE.U32.AND P0, PT, R25, UR6, PT ;  /* 0x0000000619007c0c */ /* 0x000fc8000bf03070 */
[----:B------:R-:W-:Y:S01]  /*3d90*/  ISETP.GE.U32.AND.EX P0, PT, RZ, R16, PT, P0 ;  /* 0x00000010ff00720c */ /* 0x000fe20003f06100 */
[----:B--2---:R-:W-:-:S06]  /*3da0*/  DSETP.GEU.AND P2, PT, |R6|, |R14|, PT ;  /* 0x4000000e0600722a */ /* 0x004fcc0003f4e200 */
[----:B------:R-:W-:Y:S02]  /*3db0*/  FSEL R6, R6, R14, P2 ;  /* 0x0000000e06067208 */ /* 0x000fe40001000000 */
[----:B------:R-:W-:-:S06]  /*3dc0*/  FSEL R7, R7, R15, P2 ;  /* 0x0000000f07077208 */ /* 0x000fcc0001000000 */
[----:B---3--:R-:W-:-:S06]  /*3dd0*/  DSETP.GEU.AND P3, PT, |R6|, |R18|, PT ;  /* 0x400000120600722a */ /* 0x008fcc0003f6e200 */
[----:B------:R-:W-:Y:S01]  /*3de0*/  FSEL R14, R6, R18, P3 ;  /* 0x00000012060e7208 */ /* 0x000fe20001800000 */
[----:B------:R-:W-:Y:S01]  /*3df0*/  IMAD.U32 R6, RZ, RZ, UR15 ;  /* 0x0000000fff067e24 */ /* 0x000fe2000f8e00ff */
[----:B------:R-:W-:Y:S01]  /*3e00*/  FSEL R15, R7, R19, P3 ;  /* 0x00000013070f7208 */ /* 0x000fe20001800000 */
[----:B------:R-:W-:-:S05]  /*3e10*/  VIADD R18, R3, 0x100 ;  /* 0x0000010003127836 */ /* 0x000fca0000000000 */
[----:B----4-:R-:W-:-:S06]  /*3e20*/  DSETP.GEU.AND P1, PT, |R14|, |R12|, PT ;  /* 0x4000000c0e00722a */ /* 0x010fcc0003f2e200 */
[----:B------:R-:W-:Y:S01]  /*3e30*/  FSEL R12, R14, R12, P1 ;  /* 0x0000000c0e0c7208 */ /* 0x000fe20000800000 */
[----:B------:R-:W-:Y:S01]  /*3e40*/  VIADD R14, R3, 0x200 ;  /* 0x00000200030e7836 */ /* 0x000fe20000000000 */
[----:B------:R-:W-:Y:S02]  /*3e50*/  FSEL R13, R15, R13, P1 ;  /* 0x0000000d0f0d7208 */ /* 0x000fe40000800000 */
[----:B------:R-:W-:Y:S02]  /*3e60*/  IADD3 R15, P5, PT, R8, R5, RZ ;  /* 0x00000005080f7210 */ /* 0x000fe40007fbe0ff */
[----:B------:R-:W-:Y:S02]  /*3e70*/  @P3 SEL R14, R3, R18, P2 ;  /* 0x00000012030e3207 */ /* 0x000fe40001000000 */
[----:B-----5:R-:W-:Y:S01]  /*3e80*/  DSETP.GEU.AND P4, PT, |R12|, |R10|, PT ;  /* 0x4000000a0c00722a */ /* 0x020fe20003f8e200 */
[----:B------:R-:W-:Y:S01]  /*3e90*/  IMAD.X R17, RZ, RZ, R6, P5 ;  /* 0x000000ffff117224 */ /* 0x000fe200028e0606 */
[----:B------:R-:W-:Y:S01]  /*3ea0*/  IADD3 R7, P5, PT, R9, R15, RZ ;  /* 0x0000000f09077210 */ /* 0x000fe20007fbe0ff */
[----:B------:R-:W-:-:S04]  /*3eb0*/  @!P1 VIADD R14, R3, 0x300 ;  /* 0x00000300030e9836 */ /* 0x000fc80000000000 */
[----:B------:R-:W-:-:S07]  /*3ec0*/  IMAD.X R8, RZ, RZ, R17, P5 ;  /* 0x000000ffff087224 */ /* 0x000fce00028e0611 */
[----:B------:R-:W-:Y:S05]  /*3ed0*/  @!P4 BRA `(.L_x_187) ;  /* 0x000000000024c947 */ /* 0x000fea0003800000 */
[C---:B------:R-:W-:Y:S02]  /*3ee0*/  ISETP.GE.U32.AND P1, PT, R14.reuse, R9, PT ;  /* 0x000000090e00720c */ /* 0x040fe40003f26070 */
[----:B------:R-:W-:Y:S02]  /*3ef0*/  IADD3 R14, P2, PT, R14, R15, RZ ;  /* 0x0000000f0e0e7210 */ /* 0x000fe40007f5e0ff */
[----:B------:R-:W-:-:S03]  /*3f00*/  ISETP.GE.U32.AND.EX P1, PT, RZ, RZ, PT, P1 ;  /* 0x000000ffff00720c */ /* 0x000fc60003f26110 */
[----:B------:R-:W-:-:S10]  /*3f10*/  IMAD.X R9, RZ, RZ, R17, P2 ;  /* 0x000000ffff097224 */ /* 0x000fd400010e0611 */
[----:B------:R-:W-:-:S06]  /*3f20*/  DSETP.LT.OR P1, PT, |R10|, |R12|, !P1 ;  /* 0x4000000c0a00722a */ /* 0x000fcc0004f21600 */
[----:B------:R-:W-:Y:S02]  /*3f30*/  FSEL R10, R12, R10, P1 ;  /* 0x0000000a0c0a7208 */ /* 0x000fe40000800000 */
[----:B------:R-:W-:Y:S02]  /*3f40*/  FSEL R11, R13, R11, P1 ;  /* 0x0000000b0d0b7208 */ /* 0x000fe40000800000 */
[----:B------:R-:W-:Y:S02]  /*3f50*/  SEL R7, R14, R7, P1 ;  /* 0x000000070e077207 */ /* 0x000fe40000800000 */
[----:B------:R-:W-:-:S07]  /*3f60*/  SEL R8, R9, R8, P1 ;  /* 0x0000000809087207 */ /* 0x000fce0000800000 */
.L_x_187:
[----:B------:R-:W-:Y:S05]  /*3f70*/  BSYNC.RECONVERGENT B1 ;  /* 0x0000000000017941 */ /* 0x000fea0003800200 */
.L_x_186:
[----:B------:R-:W-:Y:S05]  /*3f80*/  @P0 BRA `(.L_x_188) ;  /* 0x0000001400000947 */ /* 0x000fea0003800000 */
[----:B------:R-:W0:Y:S01]  /*3f90*/  LDCU.64 UR8, c[0x0][0x3e8] ;  /* 0x00007d00ff0877ac */ /* 0x000e220008000a00 */
[----:B------:R-:W-:Y:S01]  /*3fa0*/  ISETP.NE.AND P0, PT, R3, RZ, PT ;  /* 0x000000ff0300720c */ /* 0x000fe20003f05270 */
[----:B------:R-:W-:Y:S01]  /*3fb0*/  BSSY.RECONVERGENT B1, `(.L_x_189) ;  /* 0x0000012000017945 */ /* 0x000fe20003800200 */
[----:B------:R-:W-:Y:S01]  /*3fc0*/  UMOV UR4, 0x8 ;  /* 0x0000000800047882 */ /* 0x000fe20000000000 */
[----:B------:R-:W-:Y:S02]  /*3fd0*/  UMOV UR5, 0x0 ;  /* 0x0000000000057882 */ /* 0x000fe40000000000 */
[----:B0-----:R-:W-:-:S04]  /*3fe0*/  UIMAD.WIDE.U32 UR4, UR8, 0x1, UR4 ;  /* 0x00000001080478a5 */ /* 0x001fc8000f8e0004 */
[----:B------:R-:W-:Y:S02]  /*3ff0*/  UIADD3 UR7, UPT, UPT, UR5, UR9, URZ ;  /* 0x0000000905077290 */ /* 0x000fe4000fffe0ff */
[----:B------:R-:W-:Y:S02]  /*4000*/  IMAD.U32 R13, RZ, RZ, UR5 ;  /* 0x00000005ff0d7e24 */ /* 0x000fe4000f8e00ff */
[----:B------:R-:W-:Y:S02]  /*4010*/  IMAD.U32 R12, RZ, RZ, UR4 ;  /* 0x00000004ff0c7e24 */ /* 0x000fe4000f8e00ff */
[----:B------:R-:W-:Y:S01]  /*4020*/  IMAD.U32 R13, RZ, RZ, UR7 ;  /* 0x00000007ff0d7e24 */ /* 0x000fe2000f8e00ff */
[----:B------:R-:W-:Y:S06]  /*4030*/  @P0 BRA `(.L_x_190) ;  /* 0x0000000000240947 */ /* 0x000fec0003800000 */
[----:B------:R-:W-:Y:S02]  /*4040*/  IMAD.MOV.U32 R18, RZ, RZ, 0x500 ;  /* 0x00000500ff127424 */ /* 0x000fe400078e00ff */
[----:B------:R-:W-:-:S05]  /*4050*/  IMAD.MOV.U32 R19, RZ, RZ, 0x0 ;  /* 0x00000000ff137424 */ /* 0x000fca00078e00ff */
[----:B------:R-:W2:Y:S01]  /*4060*/  ATOMG.E.ADD.64.STRONG.GPU PT, R14, desc[UR10][R12.64], R18 ;  /* 0x800000120c0e79a8 */ /* 0x000ea200081ef50a */
[----:B------:R-:W0:Y:S01]  /*4070*/  S2UR UR5, SR_CgaCtaId ;  /* 0x00000000000579c3 */ /* 0x000e220000008800 */
[----:B------:R-:W-:Y:S02]  /*4080*/  UMOV UR4, 0x400 ;  /* 0x0000040000047882 */ /* 0x000fe40000000000 */
[----:B0-----:R-:W-:Y:S01]  /*4090*/  ULEA UR4, UR5, UR4, 0x18 ;  /* 0x0000000405047291 */ /* 0x001fe2000f8ec0ff */
[----:B--2---:R-:W-:-:S05]  /*40a0*/  IADD3 R14, P0, PT, R14, UR6, RZ ;  /* 0x000000060e0e7c10 */ /* 0x004fca000ff1e0ff */
[----:B------:R-:W-:-:S05]  /*40b0*/  IMAD.X R15, RZ, RZ, R15, P0 ;  /* 0x000000ffff0f7224 */ /* 0x000fca00000e060f */
[----:B------:R0:W-:Y:S03]  /*40c0*/  STS.64 [UR4+0x98], R14 ;  /* 0x0000980eff007988 */ /* 0x0001e60008000a04 */
.L_x_190:
[----:B------:R-:W-:Y:S05]  /*40d0*/  BSYNC.RECONVERGENT B1 ;  /* 0x0000000000017941 */ /* 0x000fea0003800200 */
.L_x_189:
[----:B------:R-:W1:Y:S08]  /*40e0*/  S2UR UR5, SR_CgaCtaId ;  /* 0x00000000000579c3 */ /* 0x000e700000008800 */
[----:B------:R-:W-:Y:S06]  /*40f0*/  BAR.SYNC.DEFER_BLOCKING 0x0 ;  /* 0x0000000000007b1d */ /* 0x000fec0000010000 */
[----:B------:R-:W-:-:S02]  /*4100*/  UMOV UR4, 0x400 ;  /* 0x0000040000047882 */ /* 0x000fc40000000000 */
[----:B-1----:R-:W-:-:S06]  /*4110*/  ULEA UR4, UR5, UR4, 0x18 ;  /* 0x0000000405047291 */ /* 0x002fcc000f8ec0ff */
[----:B------:R-:W-:-:S05]  /*4120*/  IMAD.U32 R9, RZ, RZ, UR4 ;  /* 0x00000004ff097e24 */ /* 0x000fca000f8e00ff */
[----:B------:R-:W0:Y:S02]  /*4130*/  LDS.64 R18, [R9+0x98] ;  /* 0x0000980009127984 */ /* 0x000e240000000a00 */
[----:B0-----:R-:W-:-:S04]  /*4140*/  IADD3 R14, P1, PT, R18, 0x500, RZ ;  /* 0x00000500120e7810 */ /* 0x001fc80007f3e0ff */
[----:B------:R-:W-:Y:S01]  /*4150*/  ISETP.GT.U32.AND P0, PT, R14, R25, PT ;  /* 0x000000190e00720c */ /* 0x000fe20003f04070 */
[----:B------:R-:W-:-:S05]  /*4160*/  IMAD.X R15, RZ, RZ, R19, P1 ;  /* 0x000000ffff0f7224 */ /* 0x000fca00008e0613 */
[----:B------:R-:W-:-:S13]  /*4170*/  ISETP.GT.AND.EX P0, PT, R15, R16, PT, P0 ;  /* 0x000000100f00720c */ /* 0x000fda0003f04300 */
[----:B------:R-:W-:Y:S05]  /*4180*/  @P0 BRA `(.L_x_191) ;  /* 0x0000000400b40947 */ /* 0x000fea0003800000 */
[----:B------:R-:W-:Y:S01]  /*4190*/  BSSY.RECONVERGENT B1, `(.L_x_191) ;  /* 0x000006c000017945 */ /* 0x000fe20003800200 */
[----:B------:R-:W-:Y:S01]  /*41a0*/  IMAD.MOV.U32 R20, RZ, RZ, R10 ;  /* 0x000000ffff147224 */ /* 0x000fe200078e000a */
[----:B------:R-:W0:Y:S01]  /*41b0*/  LDCU.64 UR8, c[0x0][0x398] ;  /* 0x00007300ff0877ac */ /* 0x000e220008000a00 */
[----:B------:R-:W-:Y:S02]  /*41c0*/  IMAD.MOV.U32 R21, RZ, RZ, R11 ;  /* 0x000000ffff157224 */ /* 0x000fe400078e000b */
[----:B------:R-:W-:Y:S01]  /*41d0*/  IMAD.MOV.U32 R15, RZ, RZ, R7 ;  /* 0x000000ffff0f7224 */ /* 0x000fe200078e0007 */
[----:B------:R-:W1:Y:S01]  /*41e0*/  LDCU.128 UR12, c[0x0][0x380] ;  /* 0x00007000ff0c77ac */ /* 0x000e620008000c00 */
[----:B------:R-:W-:-:S07]  /*41f0*/  IMAD.MOV.U32 R14, RZ, RZ, R8 ;  /* 0x000000ffff0e7224 */ /* 0x000fce00078e0008 */
.L_x_194:
[----:B------:R-:W-:Y:S01]  /*4200*/  IADD3 R7, P0, PT, R3, R18, RZ ;  /* 0x0000001203077210 */ /* 0x000fe20007f1e0ff */
[----:B-1----:R-:W-:Y:S02]  /*4210*/  IMAD.U32 R2, RZ, RZ, UR12 ;  /* 0x0000000cff027e24 */ /* 0x002fe4000f8e00ff */
[----:B------:R-:W-:Y:S02]  /*4220*/  IMAD.U32 R4, RZ, RZ, UR13 ;  /* 0x0000000dff047e24 */ /* 0x000fe4000f8e00ff */
[----:B------:R-:W-:Y:S01]  /*4230*/  IMAD.X R25, RZ, RZ, R19, P0 ;  /* 0x000000ffff197224 */ /* 0x000fe200000e0613 */
[----:B------:R-:W-:-:S04]  /*4240*/  LEA R10, P0, R7, R2, 0x3 ;  /* 0x00000002070a7211 */ /* 0x000fc800078018ff */
[----:B------:R-:W-:-:S05]  /*4250*/  LEA.HI.X R11, R7, R4, R25, 0x3, P0 ;  /* 0x00000004070b7211 */ /* 0x000fca00000f1c19 */
[----:B------:R-:W2:Y:S04]  /*4260*/  LDG.E.64 R16, desc[UR10][R10.64] ;  /* 0x0000000a0a107981 */ /* 0x000ea8000c1e1b00 */
[----:B------:R-:W3:Y:S01]  /*4270*/  LDG.E.64 R18, desc[UR10][R10.64+0x800] ;  /* 0x0008000a0a127981 */ /* 0x000ee2000c1e1b00 */
[----:B------:R-:W-:Y:S02]  /*4280*/  IMAD.U32 R5, RZ, RZ, UR14 ;  /* 0x0000000eff057e24 */ /* 0x000fe4000f8e00ff */
[----:B------:R-:W-:-:S03]  /*4290*/  IMAD.U32 R6, RZ, RZ, UR15 ;  /* 0x0000000fff067e24 */ /* 0x000fc6000f8e00ff */
[----:B------:R-:W-:-:S04]  /*42a0*/  IADD3 R24, P0, PT, R7, R5, RZ ;  /* 0x0000000507187210 */ /* 0x000fc80007f1e0ff */
[----:B------:R-:W-:Y:S01]  /*42b0*/  IADD3 R27, P3, PT, R24, 0x100, RZ ;  /* 0x00000100181b7810 */ /* 0x000fe20007f7e0ff */
[----:B------:R-:W-:-:S04]  /*42c0*/  IMAD.X R25, R25, 0x1, R6, P0 ;  /* 0x0000000119197824 */ /* 0x000fc800000e0606 */
[----:B------:R-:W-:Y:S01]  /*42d0*/  IMAD.X R26, RZ, RZ, R25, P3 ;  /* 0x000000ffff1a7224 */ /* 0x000fe200018e0619 */
[----:B--2---:R-:W-:-:S14]  /*42e0*/  DSETP.GEU.AND P2, PT, |R20|, |R16|, PT ;  /* 0x400000101400722a */ /* 0x004fdc0003f4e200 */
[----:B------:R-:W-:-:S04]  /*42f0*/  @P2 ISETP.GE.U32.AND P0, PT, R15, R24, PT ;  /* 0x000000180f00220c */ /* 0x000fc80003f06070 */
[----:B------:R-:W-:-:S13]  /*4300*/  @P2 ISETP.GE.AND.EX P0, PT, R14, R25, PT, P0 ;  /* 0x000000190e00220c */ /* 0x000fda0003f06300 */
[----:B------:R-:W-:-:S06]  /*4310*/  @P2 DSETP.LT.OR P0, PT, |R16|, |R20|, !P0 ;  /* 0x400000141000222a */ /* 0x000fcc0004701600 */
[----:B------:R-:W-:Y:S02]  /*4320*/  @P2 FSEL R7, R20, R16, P0 ;  /* 0x0000001014072208 */ /* 0x000fe40000000000 */
[----:B------:R-:W-:Y:S02]  /*4330*/  @P2 FSEL R20, R21, R17, P0 ;  /* 0x0000001115142208 */ /* 0x000fe40000000000 */
[C---:B------:R-:W-:Y:S01]  /*4340*/  IADD3 R21, P5, PT, R24.reuse, 0x300, RZ ;  /* 0x0000030018157810 */ /* 0x040fe20007fbe0ff */
[----:B------:R-:W-:Y:S01]  /*4350*/  @P2 IMAD.MOV.U32 R16, RZ, RZ, R7 ;  /* 0x000000ffff102224 */ /* 0x000fe200078e0007 */
[C---:B------:R-:W-:Y:S01]  /*4360*/  IADD3 R7, P6, PT, R24.reuse, 0x400, RZ ;  /* 0x0000040018077810 */ /* 0x040fe20007fde0ff */
[----:B------:R-:W-:Y:S01]  /*4370*/  @P2 IMAD.MOV.U32 R17, RZ, RZ, R20 ;  /* 0x000000ffff112224 */ /* 0x000fe200078e0014 */
[----:B------:R-:W-:Y:S01]  /*4380*/  IADD3 R20, P4, PT, R24, 0x200, RZ ;  /* 0x0000020018147810 */ /* 0x000fe20007f9e0ff */
[--C-:B------:R-:W-:Y:S01]  /*4390*/  IMAD.X R23, RZ, RZ, R25.reuse, P5 ;  /* 0x000000ffff177224 */ /* 0x100fe200028e0619 */
[----:B------:R-:W-:Y:S01]  /*43a0*/  @P2 SEL R24, R15, R24, P0 ;  /* 0x000000180f182207 */ /* 0x000fe20000000000 */
[----:B------:R-:W-:-:S02]  /*43b0*/  IMAD.X R8, RZ, RZ, R25, P6 ;  /* 0x000000ffff087224 */ /* 0x000fc400030e0619 */
[----:B------:R-:W-:Y:S01]  /*43c0*/  IMAD.X R22, RZ, RZ, R25, P4 ;  /* 0x000000ffff167224 */ /* 0x000fe200020e0619 */
[----:B------:R-:W-:Y:S01]  /*43d0*/  @P2 SEL R25, R14, R25, P0 ;  /* 0x000000190e192207 */ /* 0x000fe20000000000 */
[----:B---3--:R-:W-:Y:S01]  /*43e0*/  DSETP.GEU.AND P1, PT, |R16|, |R18|, PT ;  /* 0x400000121000722a */ /* 0x008fe20003f2e200 */
[----:B------:R-:W2:-:S13]  /*43f0*/  LDG.E.64 R14, desc[UR10][R10.64+0x1000] ;  /* 0x0010000a0a0e7981 */ /* 0x000e9a000c1e1b00 */
[----:B------:R-:W-:-:S04]  /*4400*/  @P1 ISETP.GE.U32.AND P0, PT, R24, R27, PT ;  /* 0x0000001b1800120c */ /* 0x000fc80003f06070 */
[----:B------:R-:W-:-:S13]  /*4410*/  @P1 ISETP.GE.AND.EX P0, PT, R25, R26, PT, P0 ;  /* 0x0000001a1900120c */ /* 0x000fda0003f06300 */
[----:B------:R-:W-:-:S06]  /*4420*/  @P1 DSETP.LT.OR P0, PT, |R18|, |R16|, !P0 ;  /* 0x400000101200122a */ /* 0x000fcc0004701600 */
[----:B------:R-:W-:Y:S02]  /*4430*/  @P1 FSEL R28, R16, R18, P0 ;  /* 0x00000012101c1208 */ /* 0x000fe40000000000 */
[----:B------:R-:W-:Y:S02]  /*4440*/  @P1 FSEL R29, R17, R19, P0 ;  /* 0x00000013111d1208 */ /* 0x000fe40000000000 */
[----:B------:R-:W3:Y:S01]  /*4450*/  LDG.E.64 R16, desc[UR10][R10.64+0x1800] ;  /* 0x0018000a0a107981 */ /* 0x000ee2000c1e1b00 */
[----:B------:R-:W-:Y:S02]  /*4460*/  @P1 IMAD.MOV.U32 R18, RZ, RZ, R28 ;  /* 0x000000ffff121224 */ /* 0x000fe400078e001c */
[----:B------:R-:W-:Y:S01]  /*4470*/  @P1 IMAD.MOV.U32 R19, RZ, RZ, R29 ;  /* 0x000000ffff131224 */ /* 0x000fe200078e001d */
[----:B------:R-:W-:Y:S02]  /*4480*/  @P1 SEL R27, R24, R27, P0 ;  /* 0x0000001b181b1207 */ /* 0x000fe40000000000 */
[----:B------:R-:W-:Y:S01]  /*4490*/  @P1 SEL R26, R25, R26, P0 ;  /* 0x0000001a191a1207 */ /* 0x000fe20000000000 */
[----:B------:R-:W-:Y:S01]  /*44a0*/  BSSY.RECONVERGENT B2, `(.L_x_192) ;  /* 0x000001d000027945 */ /* 0x000fe20003800200 */
[----:B------:R-:W5:Y:S01]  /*44b0*/  LDG.E.64 R10, desc[UR10][R10.64+0x2000] ;  /* 0x0020000a0a0a7981 */ /* 0x000f62000c1e1b00 */
[----:B------:R-:W-:Y:S06]  /*44c0*/  BAR.SYNC.DEFER_BLOCKING 0x0 ;  /* 0x0000000000007b1d */ /* 0x000fec0000010000 */
[----:B--2---:R-:W-:-:S14]  /*44d0*/  DSETP.GEU.AND P2, PT, |R18|, |R14|, PT ;  /* 0x4000000e1200722a */ /* 0x004fdc0003f4e200 */
[----:B------:R-:W-:-:S04]  /*44e0*/  @P2 ISETP.GE.U32.AND P0, PT, R27, R20, PT ;  /* 0x000000141b00220c */ /* 0x000fc80003f06070 */
[----:B------:R-:W-:-:S13]  /*44f0*/  @P2 ISETP.GE.AND.EX P0, PT, R26, R22, PT, P0 ;  /* 0x000000161a00220c */ /* 0x000fda0003f06300 */
[----:B------:R-:W-:-:S06]  /*4500*/  @P2 DSETP.LT.OR P0, PT, |R14|, |R18|, !P0 ;  /* 0x400000120e00222a */ /* 0x000fcc0004701600 */
[----:B------:R-:W-:Y:S02]  /*4510*/  @P2 FSEL R18, R18, R14, P0 ;  /* 0x0000000e12122208 */ /* 0x000fe40000000000 */
[----:B------:R-:W-:-:S03]  /*4520*/  @P2 FSEL R19, R19, R15, P0 ;  /* 0x0000000f13132208 */ /* 0x000fc60000000000 */
[----:B------:R-:W-:Y:S02]  /*4530*/  @P2 IMAD.MOV.U32 R14, RZ, RZ, R18 ;  /* 0x000000ffff0e2224 */ /* 0x000fe400078e0012 */
[----:B------:R-:W-:-:S06]  /*4540*/  @P2 IMAD.MOV.U32 R15, RZ, RZ, R19 ;  /* 0x000000ffff0f2224 */ /* 0x000fcc00078e0013 */
[----:B---3--:R-:W-:Y:S01]  /*4550*/  DSETP.GEU.AND P1, PT, |R14|, |R16|, PT ;  /* 0x400000100e00722a */ /* 0x008fe20003f2e200 */
[----:B------:R-:W-:Y:S02]  /*4560*/  @P2 SEL R20, R27, R20, P0 ;  /* 0x000000141b142207 */ /* 0x000fe40000000000 */
[----:B------:R-:W-:Y:S02]  /*4570*/  @P2 SEL R22, R26, R22, P0 ;  /* 0x000000161a162207 */ /* 0x000fe40000000000 */
[----:B------:R-:W-:-:S09]  /*4580*/  ISETP.NE.AND P2, PT, R3, RZ, PT ;  /* 0x000000ff0300720c */ /* 0x000fd20003f45270 */
[----:B------:R-:W-:-:S04]  /*4590*/  @P1 ISETP.GE.U32.AND P0, PT, R20, R21, PT ;  /* 0x000000151400120c */ /* 0x000fc80003f06070 */
[----:B------:R-:W-:-:S13]  /*45a0*/  @P1 ISETP.GE.AND.EX P0, PT, R22, R23, PT, P0 ;  /* 0x000000171600120c */ /* 0x000fda0003f06300 */
[----:B------:R-:W-:Y:S01]  /*45b0*/  @P1 DSETP.LT.OR P0, PT, |R16|, |R14|, !P0 ;  /* 0x4000000e1000122a */ /* 0x000fe20004701600 */
[----:B------:R-:W-:-:S13]  /*45c0*/  @P2 BRA `(.L_x_193) ;  /* 0x0000000000282947 */ /* 0x000fda0003800000 */
[----:B------:R-:W-:Y:S02]  /*45d0*/  IMAD.MOV.U32 R24, RZ, RZ, 0x500 ;  /* 0x00000500ff187424 */ /* 0x000fe400078e00ff */
[----:B------:R-:W-:-:S06]  /*45e0*/  IMAD.MOV.U32 R25, RZ, RZ, 0x0 ;  /* 0x00000000ff197424 */ /* 0x000fcc00078e00ff */
[----:B------:R-:W2:Y:S01]  /*45f0*/  ATOMG.E.ADD.64.STRONG.GPU PT, R24, desc[UR10][R12.64], R24 ;  /* 0x800000180c1879a8 */ /* 0x000ea200081ef50a */
[----:B------:R-:W1:Y:S01]  /*4600*/  S2UR UR5, SR_CgaCtaId ;  /* 0x00000000000579c3 */ /* 0x000e620000008800 */
[----:B------:R-:W-:Y:S02]  /*4610*/  UMOV UR4, 0x400 ;  /* 0x0000040000047882 */ /* 0x000fe40000000000 */
[----:B-1----:R-:W-:-:S06]  /*4620*/  ULEA UR4, UR5, UR4, 0x18 ;  /* 0x0000000405047291 */ /* 0x002fcc000f8ec0ff */
[----:B------:R-:W-:Y:S01]  /*4630*/  IMAD.U32 R9, RZ, RZ, UR4 ;  /* 0x00000004ff097e24 */ /* 0x000fe2000f8e00ff */
[----:B--2---:R-:W-:-:S05]  /*4640*/  IADD3 R18, P2, PT, R24, UR6, RZ ;  /* 0x0000000618127c10 */ /* 0x004fca000ff5e0ff */
[----:B------:R-:W-:-:S05]  /*4650*/  IMAD.X R19, RZ, RZ, R25, P2 ;  /* 0x000000ffff137224 */ /* 0x000fca00010e0619 */
[----:B------:R1:W-:Y:S03]  /*4660*/  STS.64 [R9+0x98], R18 ;  /* 0x0000981209007388 */ /* 0x0003e60000000a00 */
.L_x_193:
[----:B0-----:R-:W-:Y:S05]  /*4670*/  BSYNC.RECONVERGENT B2 ;  /* 0x0000000000027941 */ /* 0x001fea0003800200 */
.L_x_192:
[----:B------:R-:W-:Y:S01]  /*4680*/  BAR.SYNC.DEFER_BLOCKING 0x0 ;  /* 0x0000000000007b1d */ /* 0x000fe20000010000 */
[----:B------:R-:W-:Y:S01]  /*4690*/  @P1 FSEL R14, R14, R16, P0 ;  /* 0x000000100e0e1208 */ /* 0x000fe20000000000 */
[----:B------:R-:W-:Y:S01]  /*46a0*/  IMAD.U32 R25, RZ, RZ, UR8 ;  /* 0x00000008ff197e24 */ /* 0x000fe2000f8e00ff */
[----:B------:R-:W-:Y:S02]  /*46b0*/  @P1 FSEL R15, R15, R17, P0 ;  /* 0x000000110f0f1208 */ /* 0x000fe40000000000 */
[----:B------:R-:W-:Y:S01]  /*46c0*/  @P1 SEL R21, R20, R21, P0 ;  /* 0x0000001514151207 */ /* 0x000fe20000000000 */
[----:B------:R-:W-:Y:S01]  /*46d0*/  @P1 IMAD.MOV.U32 R16, RZ, RZ, R14 ;  /* 0x000000ffff101224 */ /* 0x000fe200078e000e */
[----:B------:R-:W-:Y:S01]  /*46e0*/  @P1 SEL R23, R22, R23, P0 ;  /* 0x0000001716171207 */ /* 0x000fe20000000000 */
[----:B------:R-:W-:-:S06]  /*46f0*/  @P1 IMAD.MOV.U32 R17, RZ, RZ, R15 ;  /* 0x000000ffff111224 */ /* 0x000fcc00078e000f */
[----:B-----5:R-:W-:Y:S01]  /*4700*/  DSETP.GEU.AND P2, PT, |R16|, |R10|, PT ;  /* 0x4000000a1000722a */ /* 0x020fe20003f4e200 */
[----:B-1----:R-:W0:-:S13]  /*4710*/  LDS.64 R18, [R9+0x98] ;  /* 0x0000980009127984 */ /* 0x002e1a0000000a00 */
[----:B------:R-:W-:-:S04]  /*4720*/  @P2 ISETP.GE.U32.AND P0, PT, R21, R7, PT ;  /* 0x000000071500220c */ /* 0x000fc80003f06070 */
[----:B------:R-:W-:-:S13]  /*4730*/  @P2 ISETP.GE.AND.EX P0, PT, R23, R8, PT, P0 ;  /* 0x000000081700220c */ /* 0x000fda0003f06300 */
[----:B------:R-:W-:-:S06]  /*4740*/  @P2 DSETP.LT.OR P0, PT, |R10|, |R16|, !P0 ;  /* 0x400000100a00222a */ /* 0x000fcc0004701600 */
[----:B------:R-:W-:Y:S02]  /*4750*/  @P2 FSEL R17, R17, R11, P0 ;  /* 0x0000000b11112208 */ /* 0x000fe40000000000 */
[----:B------:R-:W-:Y:S02]  /*4760*/  @P2 SEL R7, R21, R7, P0 ;  /* 0x0000000715072207 */ /* 0x000fe40000000000 */
[----:B------:R-:W-:Y:S01]  /*4770*/  @P2 SEL R8, R23, R8, P0 ;  /* 0x0000000817082207 */ /* 0x000fe20000000000 */
[----:B------:R-:W-:-:S04]  /*4780*/  @P2 IMAD.MOV.U32 R11, RZ, RZ, R17 ;  /* 0x000000ffff0b2224 */ /* 0x000fc800078e0011 */
[----:B------:R-:W-:Y:S01]  /*4790*/  IMAD.MOV.U32 R21, RZ, RZ, R11 ;  /* 0x000000ffff157224 */ /* 0x000fe200078e000b */
[----:B0-----:R-:W-:-:S04]  /*47a0*/  IADD3 R14, P3, PT, R18, 0x500, RZ ;  /* 0x00000500120e7810 */ /* 0x001fc80007f7e0ff */
[----:B------:R-:W-:Y:S01]  /*47b0*/  ISETP.GT.U32.AND P1, PT, R14, R25, PT ;  /* 0x000000190e00720c */ /* 0x000fe20003f24070 */
[----:B------:R-:W-:Y:S01]  /*47c0*/  IMAD.X R15, RZ, RZ, R19, P3 ;  /* 0x000000ffff0f7224 */ /* 0x000fe200018e0613 */
[----:B------:R-:W-:Y:S01]  /*47d0*/  @P2 FSEL R14, R16, R10, P0 ;  /* 0x0000000a100e2208 */ /* 0x000fe20000000000 */
[----:B------:R-:W-:-:S04]  /*47e0*/  IMAD.U32 R16, RZ, RZ, UR9 ;  /* 0x00000009ff107e24 */ /* 0x000fc8000f8e00ff */
[----:B------:R-:W-:Y:S01]  /*47f0*/  @P2 IMAD.MOV.U32 R10, RZ, RZ, R14 ;  /* 0x000000ffff0a2224 */ /* 0x000fe200078e000e */
[----:B------:R-:W-:Y:S01]  /*4800*/  ISETP.GT.AND.EX P0, PT, R15, R16, PT, P1 ;  /* 0x000000100f00720c */ /* 0x000fe20003f04310 */
[----:B------:R-:W-:Y:S01]  /*4810*/  IMAD.MOV.U32 R14, RZ, RZ, R8 ;  /* 0x000000ffff0e7224 */ /* 0x000fe200078e0008 */
[----:B------:R-:W-:Y:S01]  /*4820*/  MOV R15, R7 ;  /* 0x00000007000f7202 */ /* 0x000fe20000000f00 */
[----:B------:R-:W-:-:S10]  /*4830*/  IMAD.MOV.U32 R20, RZ, RZ, R10 ;  /* 0x000000ffff147224 */ /* 0x000fd400078e000a */
[----:B------:R-:W-:Y:S05]  /*4840*/  @!P0 BRA `(.L_x_194) ;  /* 0xfffffff8006c8947 */ /* 0x000fea000383ffff */
[----:B------:R-:W-:Y:S05]  /*4850*/  BSYNC.RECONVERGENT B1 ;  /* 0x0000000000017941 */ /* 0x000fea0003800200 */
.L_x_191:
[----:B------:R-:W-:Y:S01]  /*4860*/  ISETP.GE.U32.AND P0, PT, R18, R25, PT ;  /* 0x000000191200720c */ /* 0x000fe20003f06070 */
[----:B------:R-:W-:Y:S03]  /*4870*/  BSSY.RECONVERGENT B1, `(.L_x_188) ;  /* 0x00000b1000017945 */ /* 0x000fe60003800200 */
[----:B------:R-:W-:-:S13]  /*4880*/  ISETP.GE.AND.EX P0, PT, R19, R16, PT, P0 ;  /* 0x000000101300720c */ /* 0x000fda0003f06300 */
[----:B------:R-:W-:Y:S05]  /*4890*/  @P0 BRA `(.L_x_195) ;  /* 0x0000000800b80947 */ /* 0x000fea0003800000 */
[----:B------:R-:W-:-:S05]  /*48a0*/  IMAD.IADD R20, R25, 0x1, -R18 ;  /* 0x0000000119147824 */ /* 0x000fca00078e0a12 */
[----:B------:R-:W-:-:S13]  /*48b0*/  ISETP.GE.AND P0, PT, R3, R20, PT ;  /* 0x000000140300720c */ /* 0x000fda0003f06270 */
[----:B------:R-:W-:Y:S05]  /*48c0*/  @P0 BRA `(.L_x_195) ;  /* 0x0000000800ac0947 */ /* 0x000fea0003800000 */
[----:B------:R-:W-:Y:S01]  /*48d0*/  LOP3.LUT R9, RZ, R3, RZ, 0x33, !PT ;  /* 0x00000003ff097212 */ /* 0x000fe200078e33ff */
[----:B------:R-:W-:Y:S03]  /*48e0*/  BSSY.RECONVERGENT B2, `(.L_x_196) ;  /* 0x0000035000027945 */ /* 0x000fe60003800200 */
[----:B------:R-:W-:-:S04]  /*48f0*/  IADD3 R25, PT, PT, -R18, R25, R9 ;  /* 0x0000001912197210 */ /* 0x000fc80007ffe109 */
[----:B------:R-:W-:-:S04]  /*4900*/  LOP3.LUT R9, R25, 0x300, RZ, 0xc0, !PT ;  /* 0x0000030019097812 */ /* 0x000fc800078ec0ff */
[----:B------:R-:W-:Y:S01]  /*4910*/  ISETP.NE.AND P0, PT, R9, 0x300, PT ;  /* 0x000003000900780c */ /* 0x000fe20003f05270 */
[----:B------:R-:W-:-:S12]  /*4920*/  IMAD.MOV.U32 R9, RZ, RZ, R3 ;  /* 0x000000ffff097224 */ /* 0x000fd800078e0003 */
[----:B------:R-:W-:Y:S05]  /*4930*/  @!P0 BRA `(.L_x_197) ;  /* 0x0000000000bc8947 */ /* 0x000fea0003800000 */
[----:B------:R-:W-:Y:S02]  /*4940*/  IADD3 R15, P0, PT, R3, R18, RZ ;  /* 0x00000012030f7210 */ /* 0x000fe40007f1e0ff */
[----:B------:R-:W-:Y:S02]  /*4950*/  LEA.HI R9, R25, 0x1, RZ, 0x18 ;  /* 0x0000000119097811 */ /* 0x000fe400078fc0ff */
[C---:B------:R-:W-:Y:S01]  /*4960*/  LEA R2, P1, R15.reuse, R2, 0x3 ;  /* 0x000000020f027211 */ /* 0x040fe200078218ff */
[----:B------:R-:W-:Y:S01]  /*4970*/  IMAD.X R13, RZ, RZ, R19, P0 ;  /* 0x000000ffff0d7224 */ /* 0x000fe200000e0613 */
[----:B------:R-:W-:Y:S02]  /*4980*/  IADD3 R14, P0, PT, R15, R5, RZ ;  /* 0x000000050f0e7210 */ /* 0x000fe40007f1e0ff */
[----:B------:R-:W-:Y:S01]  /*4990*/  LOP3.LUT R5, R9, 0x3, RZ, 0xc0, !PT ;  /* 0x0000000309057812 */ /* 0x000fe200078ec0ff */
[----:B------:R-:W-:Y:S01]  /*49a0*/  IMAD.MOV.U32 R9, RZ, RZ, R3 ;  /* 0x000000ffff097224 */ /* 0x000fe200078e0003 */
[----:B------:R-:W-:Y:S01]  /*49b0*/  LEA.HI.X R15, R15, R4, R13, 0x3, P1 ;  /* 0x000000040f0f7211 */ /* 0x000fe200008f1c0d */
[----:B------:R-:W-:-:S02]  /*49c0*/  IMAD.X R16, R13, 0x1, R6, P0 ;  /* 0x000000010d107824 */ /* 0x000fc400000e0606 */
[----:B------:R-:W-:-:S07]  /*49d0*/  IMAD.MOV R6, RZ, RZ, -R5 ;  /* 0x000000ffff067224 */ /* 0x000fce00078e0a05 */
.L_x_200:
        /* <DEDUP_REMOVED lines=9> */
[----:B------:R-:W-:Y:S02]  /*4a70*/  IMAD.MOV.U32 R4, RZ, RZ, R10 ;  /* 0x000000ffff047224 */ /* 0x000fe400078e000a */
        /* <DEDUP_REMOVED lines=21> */
.L_x_199:
[----:B------:R-:W-:Y:S05]  /*4bd0*/  BSYNC.RECONVERGENT B3 ;  /* 0x0000000000037941 */ /* 0x000fea0003800200 */
.L_x_198:
[----:B------:R-:W-:Y:S01]  /*4be0*/  IADD3 R14, P0, PT, R14, 0x100, RZ ;  /* 0x000001000e0e7810 */ /* 0x000fe20007f1e0ff */
[----:B------:R-:W-:Y:S02]  /*4bf0*/  VIADD R9, R9, 0x100 ;  /* 0x0000010009097836 */ /* 0x000fe40000000000 */
[----:B------:R-:W-:Y:S02]  /*4c00*/  IMAD.X R15, RZ, RZ, R15, P3 ;  /* 0x000000ffff0f7224 */ /* 0x000fe400018e060f */
[----:B------:R-:W-:Y:S01]  /*4c10*/  IMAD.X R16, RZ, RZ, R16, P0 ;  /* 0x000000ffff107224 */ /* 0x000fe200000e0610 */
[----:B------:R-:W-:Y:S07]  /*4c20*/  @P2 BRA `(.L_x_200) ;  /* 0xfffffffc006c2947 */ /* 0x000fee000383ffff */
.L_x_197:
[----:B------:R-:W-:Y:S05]  /*4c30*/  BSYNC.RECONVERGENT B2 ;  /* 0x0000000000027941 */ /* 0x000fea0003800200 */
.L_x_196:
[----:B------:R-:W-:-:S13]  /*4c40*/  ISETP.GE.U32.AND P0, PT, R25, 0x300, PT ;  /* 0x000003001900780c */ /* 0x000fda0003f06070 */
[----:B------:R-:W-:Y:S05]  /*4c50*/  @!P0 BRA `(.L_x_195) ;  /* 0x0000000400c88947 */ /* 0x000fea0003800000 */
[----:B------:R-:W0:Y:S01]  /*4c60*/  LDC.64 R16, c[0x0][0x380] ;  /* 0x0000e000ff107b82 */ /* 0x000e220000000a00 */
[----:B------:R-:W-:-:S07]  /*4c70*/  VIADD R21, R9, 0x200 ;  /* 0x0000020009157836 */ /* 0x000fce0000000000 */
[----:B------:R-:W1:Y:S02]  /*4c80*/  LDC.64 R14, c[0x0][0x388] ;  /* 0x0000e200ff0e7b82 */ /* 0x000e640000000a00 */
.L_x_209:
[----:B------:R-:W-:-:S05]  /*4c90*/  VIADD R5, R21, 0xfffffe00 ;  /* 0xfffffe0015057836 */ /* 0x000fca0000000000 */
[----:B------:R-:W-:-:S05]  /*4ca0*/  IADD3 R5, P0, PT, R5, R18, RZ ;  /* 0x0000001205057210 */ /* 0x000fca0007f1e0ff */
[----:B------:R-:W-:Y:S01]  /*4cb0*/  IMAD.X R2, RZ, RZ, R19, P0 ;  /* 0x000000ffff027224 */ /* 0x000fe200000e0613 */
[----:B0-----:R-:W-:-:S04]  /*4cc0*/  LEA R22, P0, R5, R16, 0x3 ;  /* 0x0000001005167211 */ /* 0x001fc800078018ff */
[----:B------:R-:W-:-:S05]  /*4cd0*/  LEA.HI.X R23, R5, R17, R2, 0x3, P0 ;  /* 0x0000001105177211 */ /* 0x000fca00000f1c02 */
[----:B------:R-:W2:Y:S04]  /*4ce0*/  LDG.E.64 R24, desc[UR10][R22.64] ;  /* 0x0000000a16187981 */ /* 0x000ea8000c1e1b00 */
[----:B------:R0:W5:Y:S01]  /*4cf0*/  LDG.E.64 R12, desc[UR10][R22.64+0x800] ;  /* 0x0008000a160c7981 */ /* 0x000162000c1e1b00 */
        /* <DEDUP_REMOVED lines=23> */
.L_x_202:
[----:B------:R-:W-:Y:S05]  /*4e70*/  BSYNC.RECONVERGENT B2 ;  /* 0x0000000000027941 */ /* 0x000fea0003800200 */
.L_x_201:
[----:B------:R0:W5:Y:S04]  /*4e80*/  LDG.E.64 R6, desc[UR10][R22.64+0x1000] ;  /* 0x0010000a16067981 */ /* 0x000168000c1e1b00 */
[----:B------:R0:W5:Y:S02]  /*4e90*/  LDG.E.64 R24, desc[UR10][R22.64+0x1800] ;  /* 0x0018000a16187981 */ /* 0x000164000c1e1b00 */
[----:B-----5:R-:W-:Y:S01]  /*4ea0*/  DSETP.GEU.AND P0, PT, |R4|, |R12|, PT ;  /* 0x4000000c0400722a */ /* 0x020fe20003f0e200 */
[----:B------:R-:W-:Y:S01]  /*4eb0*/  VIADD R11, R21, 0xffffff00 ;  /* 0xffffff00150b7836 */ /* 0x000fe20000000000 */
[----:B------:R-:W-:Y:S01]  /*4ec0*/  BSSY.RECONVERGENT B2, `(.L_x_203) ;  /* 0x0000016000027945 */ /* 0x000fe20003800200 */
[----:B------:R-:W-:-:S03]  /*4ed0*/  IMAD.MOV.U32 R10, RZ, RZ, R12 ;  /* 0x000000ffff0a7224 */ /* 0x000fc600078e000c */
[----:B------:R-:W-:Y:S01]  /*4ee0*/  IADD3 R28, P1, P2, R18, R14, R11 ;  /* 0x0000000e121c7210 */ /* 0x000fe20007a3e00b */
[----:B------:R-:W-:-:S03]  /*4ef0*/  IMAD.MOV.U32 R11, RZ, RZ, R13 ;  /* 0x000000ffff0b7224 */ /* 0x000fc600078e000d */
[----:B------:R-:W-:Y:S01]  /*4f00*/  IADD3.X R27, PT, PT, R19, R15, RZ, P1, P2 ;  /* 0x0000000f131b7210 */ /* 0x000fe20000fe44ff */
[----:B------:R-:W-:-:S04]  /*4f10*/  IMAD.MOV.U32 R8, RZ, RZ, R28 ;  /* 0x000000ffff087224 */ /* 0x000fc800078e001c */
        /* <DEDUP_REMOVED lines=16> */
.L_x_204:
[----:B------:R-:W-:Y:S05]  /*5020*/  BSYNC.RECONVERGENT B2 ;  /* 0x0000000000027941 */ /* 0x000fea0003800200 */
.L_x_203:
[----:B------:R-:W-:Y:S01]  /*5030*/  DSETP.GEU.AND P0, PT, |R10|, |R6|, PT ;  /* 0x400000060a00722a */ /* 0x000fe20003f0e200 */
[----:B------:R-:W-:Y:S01]  /*5040*/  IADD3 R23, P1, P2, R18, R14, R21 ;  /* 0x0000000e12177210 */ /* 0x000fe20007a3e015 */
[----:B------:R-:W-:Y:S01]  /*5050*/  BSSY.RECONVERGENT B2, `(.L_x_205) ;  /* 0x0000016000027945 */ /* 0x000fe20003800200 */
[----:B------:R-:W-:Y:S02]  /*5060*/  VIADD R13, R21, 0x100 ;  /* 0x00000100150d7836 */ /* 0x000fe40000000000 */
[----:B------:R-:W-:Y:S01]  /*5070*/  IADD3.X R27, PT, PT, R19, R15, RZ, P1, P2 ;  /* 0x0000000f131b7210 */ /* 0x000fe20000fe44ff */
[----:B------:R-:W-:Y:S02]  /*5080*/  IMAD.MOV.U32 R2, RZ, RZ, R23 ;  /* 0x000000ffff027224 */ /* 0x000fe400078e0017 */
        /* <DEDUP_REMOVED lines=18> */
.L_x_206:
[----:B------:R-:W-:Y:S05]  /*51b0*/  BSYNC.RECONVERGENT B2 ;  /* 0x0000000000027941 */ /* 0x000fea0003800200 */
.L_x_205:
[----:B------:R-:W-:Y:S01]  /*51c0*/  DSETP.GEU.AND P0, PT, |R4|, |R24|, PT ;  /* 0x400000180400722a */ /* 0x000fe20003f0e200 */
[----:B------:R-:W-:Y:S01]  /*51d0*/  IADD3 R13, P1, P2, R18, R14, R13 ;  /* 0x0000000e120d7210 */ /* 0x000fe20007a3e00d */
[----:B------:R-:W-:Y:S01]  /*51e0*/  BSSY.RECONVERGENT B2, `(.L_x_207) ;  /* 0x0000015000027945 */ /* 0x000fe20003800200 */
[----:B------:R-:W-:Y:S02]  /*51f0*/  IMAD.MOV.U32 R10, RZ, RZ, R24 ;  /* 0x000000ffff0a7224 */ /* 0x000fe400078e0018 */
[----:B------:R-:W-:Y:S01]  /*5200*/  IADD3.X R6, PT, PT, R19, R15, RZ, P1, P2 ;  /* 0x0000000f13067210 */ /* 0x000fe20000fe44ff */
[----:B------:R-:W-:Y:S02]  /*5210*/  IMAD.MOV.U32 R7, RZ, RZ, R13 ;  /* 0x000000ffff077224 */ /* 0x000fe400078e000d */
[----:B------:R-:W-:Y:S02]  /*5220*/  IMAD.MOV.U32 R11, RZ, RZ, R25 ;  /* 0x000000ffff0b7224 */ /* 0x000fe400078e0019 */
[----:B------:R-:W-:-:S04]  /*5230*/  IMAD.MOV.U32 R8, RZ, RZ, R6 ;  /* 0x000000ffff087224 */ /* 0x000fc800078e0006 */
[----:B------:R-:W-:Y:S05]  /*5240*/  @!P0 BRA `(.L_x_208) ;  /* 0x0000000000388947 */ /* 0x000fea0003800000 */
[----:B------:R-:W-:Y:S01]  /*5250*/  DSETP.GEU.AND P0, PT, |R24|, |R4|, PT ;  /* 0x400000041800722a */ /* 0x000fe20003f0e200 */
[----:B------:R-:W-:Y:S01]  /*5260*/  MOV R7, R2 ;  /* 0x0000000200077202 */ /* 0x000fe20000000f00 */
[----:B------:R-:W-:Y:S02]  /*5270*/  IMAD.MOV.U32 R8, RZ, RZ, R9 ;  /* 0x000000ffff087224 */ /* 0x000fe400078e0009 */
[----:B------:R-:W-:Y:S02]  /*5280*/  IMAD.MOV.U32 R10, RZ, RZ, R4 ;  /* 0x000000ffff0a7224 */ /* 0x000fe400078e0004 */
[----:B------:R-:W-:-:S08]  /*5290*/  IMAD.MOV.U32 R11, RZ, RZ, R5 ;  /* 0x000000ffff0b7224 */ /* 0x000fd000078e0005 */
        /* <DEDUP_REMOVED lines=9> */
.L_x_208:
[----:B------:R-:W-:Y:S05]  /*5330*/  BSYNC.RECONVERGENT B2 ;  /* 0x0000000000027941 */ /* 0x000fea0003800200 */
.L_x_207:
[C---:B------:R-:W-:Y:S02]  /*5340*/  VIADD R5, R21.reuse, 0x200 ;  /* 0x0000020015057836 */ /* 0x040fe40000000000 */
[----:B------:R-:W-:-:S03]  /*5350*/  VIADD R21, R21, 0x400 ;  /* 0x0000040015157836 */ /* 0x000fc60000000000 */
[----:B------:R-:W-:-:S13]  /*5360*/  ISETP.GE.AND P0, PT, R5, R20, PT ;  /* 0x000000140500720c */ /* 0x000fda0003f06270 */
[----:B------:R-:W-:Y:S05]  /*5370*/  @!P0 BRA `(.L_x_209) ;  /* 0xfffffff800448947 */ /* 0x000fea000383ffff */
.L_x_195:
[----:B------:R-:W-:Y:S05]  /*5380*/  BSYNC.RECONVERGENT B1 ;  /* 0x0000000000017941 */ /* 0x000fea0003800200 */
.L_x_188:
        /* <DEDUP_REMOVED lines=32> */
.L_x_211:
[----:B------:R-:W-:Y:S05]  /*5590*/  BSYNC.RECONVERGENT B1 ;  /* 0x0000000000017941 */ /* 0x000fea0003800200 */
.L_x_210:
        /* <DEDUP_REMOVED lines=31> */
.L_x_213:
[----:B------:R-:W-:Y:S05]  /*5790*/  BSYNC.RECONVERGENT B1 ;  /* 0x0000000000017941 */ /* 0x000fea0003800200 */
.L_x_212:
        /* <DEDUP_REMOVED lines=31> */
.L_x_215:
[----:B------:R-:W-:Y:S05]  /*5990*/  BSYNC.RECONVERGENT B1 ;  /* 0x0000000000017941 */ /* 0x000fea0003800200 */
.L_x_214:
[----:B------:R-:W-:Y:S01]  /*59a0*/  ISETP.GT.AND P0, PT, R2, 0x17, PT ;  /* 0x000000170200780c */ /* 0x000fe20003f04270 */
[----:B-1----:R1:W1:Y:S01]  /*59b0*/  SHFL.DOWN PT, R6, R4, 0x8, 0x1f ;  /* 0x09001f0004067f89 */ /* 0x00226200000e0000 */
[----:B------:R-:W-:Y:S01]  /*59c0*/  BSSY.RECONVERGENT B1, `(.L_x_216) ;  /* 0x000001d000017945 */ /* 0x000fe20003800200 */
[----:B--2---:R-:W-:Y:S02]  /*59d0*/  IMAD.MOV.U32 R12, RZ, RZ, R10 ;  /* 0x000000ffff0c7224 */ /* 0x004fe400078e000a */
[----:B------:R2:W1:Y:S01]  /*59e0*/  SHFL.DOWN PT, R7, R5, 0x8, 0x1f ;  /* 0x09001f0005077f89 */ /* 0x00046200000e0000 */
[----:B------:R-:W-:Y:S02]  /*59f0*/  IMAD.MOV.U32 R13, RZ, RZ, R11 ;  /* 0x000000ffff0d7224 */ /* 0x000fe400078e000b */
[----:B------:R-:W-:Y:S01]  /*5a00*/  IMAD.MOV.U32 R8, RZ, RZ, R4 ;  /* 0x000000ffff087224 */ /* 0x000fe200078e0004 */
[----:B0-----:R2:W0:Y:S01]  /*5a10*/  SHFL.DOWN PT, R15, R10, 0x8, 0x1f ;  /* 0x09001f000a0f7f89 */ /* 0x00142200000e0000 */
[----:B----4-:R-:W-:-:S03]  /*5a20*/  IMAD.MOV.U32 R9, RZ, RZ, R5 ;  /* 0x000000ffff097224 */ /* 0x010fc600078e0005 */
[----:B---3--:R2:W3:Y:S01]  /*5a30*/  SHFL.DOWN PT, R14, R11, 0x8, 0x1f ;  /* 0x09001f000b0e7f89 */ /* 0x0084e200000e0000 */
[----:B------:R-:W-:Y:S05]  /*5a40*/  @P0 BRA `(.L_x_217) ;  /* 0x0000000000500947 */ /* 0x000fea0003800000 */
[----:B-1----:R-:W-:Y:S01]  /*5a50*/  DSETP.GEU.AND P0, PT, |R4|, |R6|, PT ;  /* 0x400000060400722a */ /* 0x002fe20003f0e200 */
        /* <DEDUP_REMOVED lines=19> */
.L_x_217:
[----:B------:R-:W-:Y:S05]  /*5b90*/  BSYNC.RECONVERGENT B1 ;  /* 0x0000000000017941 */ /* 0x000fea0003800200 */
.L_x_216:
[----:B------:R-:W-:Y:S01]  /*5ba0*/  ISETP.GT.AND P0, PT, R2, 0xf, PT ;  /* 0x0000000f0200780c */ /* 0x000fe20003f04270 */
[----:B--2---:R2:W4:Y:S01]  /*5bb0*/  SHFL.DOWN PT, R10, R8, 0x10, 0x1f ;  /* 0x0a001f00080a7f89 */ /* 0x00452200000e0000 */
[----:B------:R-:W-:Y:S01]  /*5bc0*/  BSSY.RECONVERGENT B1, `(.L_x_218) ;  /* 0x000001d000017945 */ /* 0x000fe20003800200 */
[----:B-1----:R-:W-:Y:S02]  /*5bd0*/  IMAD.MOV.U32 R4, RZ, RZ, R12 ;  /* 0x000000ffff047224 */ /* 0x002fe400078e000c */
[----:B------:R2:W1:Y:S01]  /*5be0*/  SHFL.DOWN PT, R11, R9, 0x10, 0x1f ;  /* 0x0a001f00090b7f89 */ /* 0x00046200000e0000 */
[----:B------:R-:W-:Y:S02]  /*5bf0*/  IMAD.MOV.U32 R5, RZ, RZ, R13 ;  /* 0x000000ffff057224 */ /* 0x000fe400078e000d */
[----:B------:R-:W-:Y:S01]  /*5c00*/  IMAD.MOV.U32 R6, RZ, RZ, R8 ;  /* 0x000000ffff067224 */ /* 0x000fe200078e0008 */
[----:B0-----:R2:W0:Y:S01]  /*5c10*/  SHFL.DOWN PT, R15, R12, 0x10, 0x1f ;  /* 0x0a001f000c0f7f89 */ /* 0x00142200000e0000 */
[----:B------:R-:W-:-:S03]  /*5c20*/  IMAD.MOV.U32 R7, RZ, RZ, R9 ;  /* 0x000000ffff077224 */ /* 0x000fc600078e0009 */
[----:B---3--:R2:W3:Y:S01]  /*5c30*/  SHFL.DOWN PT, R14, R13, 0x10, 0x1f ;  /* 0x0a001f000d0e7f89 */ /* 0x0084e200000e0000 */
        /* <DEDUP_REMOVED lines=21> */
.L_x_219:
[----:B------:R-:W-:Y:S05]  /*5d90*/  BSYNC.RECONVERGENT B1 ;  /* 0x0000000000017941 */ /* 0x000fea0003800200 */
.L_x_218:
[----:B------:R-:W-:Y:S01]  /*5da0*/  ISETP.NE.AND P0, PT, R2, RZ, PT ;  /* 0x000000ff0200720c */ /* 0x000fe20003f05270 */
[----:B------:R-:W-:-:S12]  /*5db0*/  BSSY.RECONVERGENT B1, `(.L_x_220) ;  /* 0x000000a000017945 */ /* 0x000fd80003800200 */
[----:B------:R-:W-:Y:S05]  /*5dc0*/  @P0 BRA `(.L_x_221) ;  /* 0x0000000000200947 */ /* 0x000fea0003800000 */
[----:B--2---:R-:W2:Y:S01]  /*5dd0*/  S2R R9, SR_CgaCtaId ;  /* 0x0000000000097919 */ /* 0x004ea20000008800 */
[----:B------:R-:W-:Y:S02]  /*5de0*/  MOV R8, 0x400 ;  /* 0x0000040000087802 */ /* 0x000fe40000000f00 */
[----:B------:R-:W-:-:S04]  /*5df0*/  SHF.R.U32.HI R2, RZ, 0x1, R3 ;  /* 0x00000001ff027819 */ /* 0x000fc80000011603 */
[----:B------:R-:W-:Y:S02]  /*5e00*/  LOP3.LUT R2, R2, 0x1f0, RZ, 0xc0, !PT ;  /* 0x000001f002027812 */ /* 0x000fe400078ec0ff */
[----:B--2---:R-:W-:-:S05]  /*5e10*/  LEA R9, R9, R8, 0x18 ;  /* 0x0000000809097211 */ /* 0x004fca00078ec0ff */
[----:B------:R-:W-:-:S05]  /*5e20*/  IMAD.IADD R9, R2, 0x1, R9 ;  /* 0x0000000102097824 */ /* 0x000fca00078e0209 */
[----:B------:R2:W-:Y:S04]  /*5e30*/  STS.64 [R9+0x10], R4 ;  /* 0x0000100409007388 */ /* 0x0005e80000000a00 */
[----:B------:R2:W-:Y:S02]  /*5e40*/  STS.64 [R9+0x8], R6 ;  /* 0x0000080609007388 */ /* 0x0005e40000000a00 */
.L_x_221:
[----:B------:R-:W-:Y:S05]  /*5e50*/  BSYNC.RECONVERGENT B1 ;  /* 0x0000000000017941 */ /* 0x000fea0003800200 */
.L_x_220:
[----:B------:R-:W-:Y:S01]  /*5e60*/  BAR.SYNC.DEFER_BLOCKING 0x0 ;  /* 0x0000000000007b1d */ /* 0x000fe20000010000 */
[----:B------:R-:W-:-:S13]  /*5e70*/  ISETP.NE.AND P1, PT, R3, RZ, PT ;  /* 0x000000ff0300720c */ /* 0x000fda0003f25270 */
[----:B------:R-:W-:Y:S05]  /*5e80*/  @P1 BRA `(.L_x_149) ;  /* 0x00000008008c1947 */ /* 0x000fea0003800000 */
[----:B------:R-:W5:Y:S01]  /*5e90*/  S2R R3, SR_CgaCtaId ;  /* 0x0000000000037919 */ /* 0x000f620000008800 */
[----:B------:R-:W-:Y:S01]  /*5ea0*/  MOV R20, 0x400 ;  /* 0x0000040000147802 */ /* 0x000fe20000000f00 */
[----:B------:R-:W-:Y:S03]  /*5eb0*/  BSSY.RECONVERGENT B1, `(.L_x_222) ;  /* 0x000001a000017945 */ /* 0x000fe60003800200 */
[----:B-----5:R-:W-:-:S05]  /*5ec0*/  LEA R20, R3, R20, 0x18 ;  /* 0x0000001403147211 */ /* 0x020fca00078ec0ff */
[----:B------:R-:W5:Y:S04]  /*5ed0*/  LDS.64 R16, [R20+0x18] ;  /* 0x0000180014107984 */ /* 0x000f680000000a00 */
[----:B-12-4-:R-:W1:Y:S04]  /*5ee0*/  LDS.128 R8, [R20+0x20] ;  /* 0x0000200014087984 */ /* 0x016e680000000c00 */
[----:B------:R2:W4:Y:S04]  /*5ef0*/  LDS.64 R2, [R20+0x80] ;  /* 0x0000800014027984 */ /* 0x0005280000000a00 */
[----:B0--3--:R2:W0:Y:S01]  /*5f00*/  LDS.128 R12, [R20+0x30] ;  /* 0x00003000140c7984 */ /* 0x0094220000000c00 */
[----:B-----5:R-:W-:Y:S01]  /*5f10*/  DSETP.GEU.AND P0, PT, |R6|, |R16|, PT ;  /* 0x400000100600722a */ /* 0x020fe20003f0e200 */
[----:B------:R-:W-:-:S02]  /*5f20*/  IMAD.MOV.U32 R22, RZ, RZ, R16 ;  /* 0x000000ffff167224 */ /* 0x000fc400078e0010 */
[----:B------:R-:W-:Y:S02]  /*5f30*/  IMAD.MOV.U32 R23, RZ, RZ, R17 ;  /* 0x000000ffff177224 */ /* 0x000fe400078e0011 */
[----:B-1----:R-:W-:Y:S02]  /*5f40*/  IMAD.MOV.U32 R25, RZ, RZ, R8 ;  /* 0x000000ffff197224 */ /* 0x002fe400078e0008 */
[----:B------:R-:W-:-:S07]  /*5f50*/  IMAD.MOV.U32 R21, RZ, RZ, R9 ;  /* 0x000000ffff157224 */ /* 0x000fce00078e0009 */
[----:B0-2-4-:R-:W-:Y:S05]  /*5f60*/  @!P0 BRA `(.L_x_223) ;  /* 0x0000000000388947 */ /* 0x015fea0003800000 */
        /* <DEDUP_REMOVED lines=14> */
.L_x_223:
[----:B------:R-:W-:Y:S05]  /*6050*/  BSYNC.RECONVERGENT B1 ;  /* 0x0000000000017941 */ /* 0x000fea0003800200 */
.L_x_222:
        /* <DEDUP_REMOVED lines=23> */
.L_x_225:
[----:B------:R-:W-:Y:S05]  /*61d0*/  BSYNC.RECONVERGENT B1 ;  /* 0x0000000000017941 */ /* 0x000fea0003800200 */
.L_x_224:
        /* <DEDUP_REMOVED lines=21> */
.L_x_227:
[----:B------:R-:W-:Y:S05]  /*6330*/  BSYNC.RECONVERGENT B1 ;  /* 0x0000000000017941 */ /* 0x000fea0003800200 */
.L_x_226:
        /* <DEDUP_REMOVED lines=23> */
.L_x_229:
[----:B------:R-:W-:Y:S05]  /*64b0*/  BSYNC.RECONVERGENT B1 ;  /* 0x0000000000017941 */ /* 0x000fea0003800200 */
.L_x_228:
        /* <DEDUP_REMOVED lines=21> */
.L_x_231:
[----:B------:R-:W-:Y:S05]  /*6610*/  BSYNC.RECONVERGENT B1 ;  /* 0x0000000000017941 */ /* 0x000fea0003800200 */
.L_x_230:
        /* <DEDUP_REMOVED lines=21> */
.L_x_233:
[----:B------:R-:W-:Y:S05]  /*6770*/  BSYNC.RECONVERGENT B1 ;  /* 0x0000000000017941 */ /* 0x000fea0003800200 */
.L_x_232:
        /* <DEDUP_REMOVED lines=20> */
.L_x_149:
[----:B------:R-:W-:Y:S05]  /*68c0*/  BSYNC.RECONVERGENT B0 ;  /* 0x0000000000007941 */ /* 0x000fea0003800200 */
.L_x_116:
[----:B------:R-:W-:Y:S05]  /*68d0*/  @P1 EXIT ;  /* 0x000000000000194d */ /* 0x000fea0003800000 */
[----:B01--4-:R-:W0:Y:S02]  /*68e0*/  LDC.64 R2, c[0x0][0x390] ;  /* 0x0000e400ff027b82 */ /* 0x013e240000000a00 */
[----:B0-----:R-:W-:-:S05]  /*68f0*/  IMAD.WIDE.U32 R2, R0, 0x10, R2 ;  /* 0x0000001000027825 */ /* 0x001fca00078e0002 */
[----:B------:R-:W-:Y:S04]  /*6900*/  STG.E.64 desc[UR10][R2.64], R6 ;  /* 0x0000000602007986 */ /* 0x000fe8000c101b0a */
[----:B------:R-:W-:Y:S01]  /*6910*/  STG.E.64 desc[UR10][R2.64+0x8], R4 ;  /* 0x0000080402007986 */ /* 0x000fe2000c101b0a */
[----:B------:R-:W-:Y:S05]  /*6920*/  EXIT ;  /* 0x000000000000794d */ /* 0x000fea0003800000 */
.L_x_234:
        /* <DEDUP_REMOVED lines=13> */
.L_x_754:


//--------------------- .text._ZN6thrust24THRUST_300001_SM_1000_NS8cuda_cub4core6detail13_kernel_agentINS1_8__reduce11ReduceAgentINS0_12zip_iteratorIN4cuda3std3__45tupleIJNS0_10device_ptrIdEENS0_17counting_iteratorIlNS0_11use_defaultESF_SF_EEEEEEEPNSB_IJdlEEESJ_lNS1_9__extrema9arg_max_fIdl10comparatorEEEEJSI_SK_lSO_EEEvDpT0_ --------------------------
	.section	.text._ZN6thrust24THRUST_300001_SM_1000_NS8cuda_cub4core6detail13_kernel_agentINS1_8__reduce11ReduceAgentINS0_12zip_iteratorIN4cuda3std3__45tupleIJNS0_10device_ptrIdEENS0_17counting_iteratorIlNS0_11use_defaultESF_SF_EEEEEEEPNSB_IJdlEEESJ_lNS1_9__extrema9arg_max_fIdl10comparatorEEEEJSI_SK_lSO_EEEvDpT0_,"ax",@progbits
	.align	128
        .global         _ZN6thrust24THRUST_300001_SM_1000_NS8cuda_cub4core6detail13_kernel_agentINS1_8__reduce11ReduceAgentINS0_12zip_iteratorIN4cuda3std3__45tupleIJNS0_10device_ptrIdEENS0_17counting_iteratorIlNS0_11use_defaultESF_SF_EEEEEEEPNSB_IJdlEEESJ_lNS1_9__extrema9arg_max_fIdl10comparatorEEEEJSI_SK_lSO_EEEvDpT0_
        .type           _ZN6thrust24THRUST_300001_SM_1000_NS8cuda_cub4core6detail13_kernel_agentINS1_8__reduce11ReduceAgentINS0_12zip_iteratorIN4cuda3std3__45tupleIJNS0_10device_ptrIdEENS0_17counting_iteratorIlNS0_11use_defaultESF_SF_EEEEEEEPNSB_IJdlEEESJ_lNS1_9__extrema9arg_max_fIdl10comparatorEEEEJSI_SK_lSO_EEEvDpT0_,@function
        .size           _ZN6thrust24THRUST_300001_SM_1000_NS8cuda_cub4core6detail13_kernel_agentINS1_8__reduce11ReduceAgentINS0_12zip_iteratorIN4cuda3std3__45tupleIJNS0_10device_ptrIdEENS0_17counting_iteratorIlNS0_11use_defaultESF_SF_EEEEEEEPNSB_IJdlEEESJ_lNS1_9__extrema9arg_max_fIdl10comparatorEEEEJSI_SK_lSO_EEEvDpT0_,(.L_x_755 - _ZN6thrust24THRUST_300001_SM_1000_NS8cuda_cub4core6detail13_kernel_agentINS1_8__reduce11ReduceAgentINS0_12zip_iteratorIN4cuda3std3__45tupleIJNS0_10device_ptrIdEENS0_17counting_iteratorIlNS0_11use_defaultESF_SF_EEEEEEEPNSB_IJdlEEESJ_lNS1_9__extrema9arg_max_fIdl10comparatorEEEEJSI_SK_lSO_EEEvDpT0_)
        .other          _ZN6thrust24THRUST_300001_SM_1000_NS8cuda_cub4core6detail13_kernel_agentINS1_8__reduce11ReduceAgentINS0_12zip_iteratorIN4cuda3std3__45tupleIJNS0_10device_ptrIdEENS0_17counting_iteratorIlNS0_11use_defaultESF_SF_EEEEEEEPNSB_IJdlEEESJ_lNS1_9__extrema9arg_max_fIdl10comparatorEEEEJSI_SK_lSO_EEEvDpT0_,@"STO_CUDA_ENTRY STV_DEFAULT"
_ZN6thrust24THRUST_300001_SM_1000_NS8cuda_cub4core6detail13_kernel_agentINS1_8__reduce11ReduceAgentINS0_12zip_iteratorIN4cuda3std3__45tupleIJNS0_10device_ptrIdEENS0_17counting_iteratorIlNS0_11use_defaultESF_SF_EEEEEEEPNSB_IJdlEEESJ_lNS1_9__extrema9arg_max_fIdl10comparatorEEEEJSI_SK_lSO_EEEvDpT0_:
.text._ZN6thrust24THRUST_300001_SM_1000_NS8cuda_cub4core6detail13_kernel_agentINS1_8__reduce11ReduceAgentINS0_12zip_iteratorIN4cuda3std3__45tupleIJNS0_10device_ptrIdEENS0_17counting_iteratorIlNS0_11use_defaultESF_SF_EEEEEEEPNSB_IJdlEEESJ_lNS1_9__extrema9arg_max_fIdl10comparatorEEEEJSI_SK_lSO_EEEvDpT0_:
[----:B------:R-:W-:Y:S01]  /*0000*/  LDC R1, c[0x0][0x37c] ;  /* 0x0000df00ff017b82 */ /* 0x000fe20000000800 */
[----:B------:R-:W0:Y:S02]  /*0010*/  LDCU.64 UR4, c[0x0][0x398] ;  /* 0x00007300ff0477ac */ /* 0x000e240008000a00 */
[----:B0-----:R-:W-:-:S04]  /*0020*/  ISETP.NE.U32.AND P0, PT, RZ, UR4, PT ;  /* 0x00000004ff007c0c */ /* 0x001fc8000bf05070 */
[----:B------:R-:W-:-:S13]  /*0030*/  ISETP.NE.AND.EX P0, PT, RZ, UR5, PT, P0 ;  /* 0x00000005ff007c0c */ /* 0x000fda000bf05300 */
[----:B------:R-:W-:Y:S05]  /*0040*/  @!P0 EXIT ;  /* 0x000000000000894d */ /* 0x000fea0003800000 */
[----:B------:R-:W-:Y:S01]  /*0050*/  UISETP.GT.U32.AND UP0, UPT, UR4, 0x4ff, UPT ;  /* 0x000004ff0400788c */ /* 0x000fe2000bf04070 */
[----:B------:R-:W-:Y:S01]  /*0060*/  BSSY.RECONVERGENT B0, `(.L_x_235) ;  /* 0x000063e000007945 */ /* 0x000fe20003800200 */
[----:B------:R-:W0:Y:S02]  /*0070*/  LDCU.64 UR8, c[0x0][0x358] ;  /* 0x00006b00ff0877ac */ /* 0x000e240008000a00 */
[----:B------:R-:W-:-:S09]  /*0080*/  UISETP.GT.AND.EX UP0, UPT, UR5, URZ, UPT, UP0 ;  /* 0x000000ff0500728c */ /* 0x000fd2000bf04300 */
        /* <DEDUP_REMOVED lines=9> */
[----:B------:R-:W1:Y:S01]  /*0120*/  LDC.64 R2, c[0x0][0x380] ;  /* 0x0000e000ff027b82 */ /* 0x000e620000000a00 */
[----:B------:R-:W2:Y:S01]  /*0130*/  LDCU.64 UR6, c[0x0][0x388] ;  /* 0x00007100ff0677ac */ /* 0x000ea20008000a00 */
[----:B-1----:R-:W-:-:S06]  /*0140*/  IMAD.WIDE.U32 R2, R0, 0x8, R2 ;  /* 0x0000000800027825 */ /* 0x002fcc00078e0002 */
[----:B0-----:R-:W5:Y:S01]  /*0150*/  LDG.E.64 R2, desc[UR8][R2.64] ;  /* 0x0000000802027981 */ /* 0x001f62000c1e1b00 */
[C---:B--2---:R-:W-:Y:S01]  /*0160*/  IADD3 R9, P0, PT, R0.reuse, UR6, RZ ;  /* 0x0000000600097c10 */ /* 0x044fe2000ff1e0ff */
[----:B------:R-:W-:-:S04]  /*0170*/  VIADD R10, R0, 0x100 ;  /* 0x00000100000a7836 */ /* 0x000fc80000000000 */
[----:B------:R-:W-:-:S08]  /*0180*/  IMAD.X R8, RZ, RZ, UR7, P0 ;  /* 0x00000007ff087e24 */ /* 0x000fd000080e06ff */
.L_x_238:
[----:B0-----:R-:W-:Y:S05]  /*0190*/  BSYNC.RECONVERGENT B1 ;  /* 0x0000000000017941 */ /* 0x001fea0003800200 */
.L_x_237:
[----:B------:R-:W-:Y:S01]  /*01a0*/  ISETP.GE.AND P0, PT, R10, UR4, PT ;  /* 0x000000040a007c0c */ /* 0x000fe2000bf06270 */
[----:B------:R-:W-:-:S12]  /*01b0*/  BSSY.RECONVERGENT B1, `(.L_x_239) ;  /* 0x00000a9000017945 */ /* 0x000fd80003800200 */
[----:B------:R-:W-:Y:S05]  /*01c0*/  @P0 BRA `(.L_x_240) ;  /* 0x00000008009c0947 */ /* 0x000fea0003800000 */
[----:B------:R-:W-:Y:S01]  /*01d0*/  LOP3.LUT R4, RZ, R10, RZ, 0x33, !PT ;  /* 0x0000000aff047212 */ /* 0x000fe200078e33ff */
[----:B------:R-:W-:Y:S04]  /*01e0*/  BSSY.RECONVERGENT B2, `(.L_x_241) ;  /* 0x0000034000027945 */ /* 0x000fe80003800200 */
[----:B------:R-:W-:-:S05]  /*01f0*/  VIADD R16, R4, UR4 ;  /* 0x0000000404107c36 */ /* 0x000fca0008000000 */
[----:B------:R-:W-:-:S04]  /*0200*/  LOP3.LUT R4, R16, 0x300, RZ, 0xc0, !PT ;  /* 0x0000030010047812 */ /* 0x000fc800078ec0ff */
[----:B------:R-:W-:-:S13]  /*0210*/  ISETP.NE.AND P0, PT, R4, 0x300, PT ;  /* 0x000003000400780c */ /* 0x000fda0003f05270 */
[----:B------:R-:W-:Y:S05]  /*0220*/  @!P0 BRA `(.L_x_242) ;  /* 0x0000000000bc8947 */ /* 0x000fea0003800000 */
[----:B------:R-:W0:Y:S01]  /*0230*/  LDC.64 R4, c[0x0][0x380] ;  /* 0x0000e000ff047b82 */ /* 0x000e220000000a00 */
[----:B------:R-:W1:Y:S01]  /*0240*/  LDCU.64 UR6, c[0x0][0x388] ;  /* 0x00007100ff0677ac */ /* 0x000e620008000a00 */
[----:B------:R-:W-:-:S04]  /*0250*/  LEA.HI R6, R16, 0x1, RZ, 0x18 ;  /* 0x0000000110067811 */ /* 0x000fc800078fc0ff */
[----:B------:R-:W-:-:S05]  /*0260*/  LOP3.LUT R6, R6, 0x3, RZ, 0xc0, !PT ;  /* 0x0000000306067812 */ /* 0x000fca00078ec0ff */
[----:B------:R-:W-:Y:S01]  /*0270*/  IMAD.MOV R11, RZ, RZ, -R6 ;  /* 0x000000ffff0b7224 */ /* 0x000fe200078e0a06 */
[C---:B-1----:R-:W-:Y:S01]  /*0280*/  IADD3 R14, P0, PT, R10.reuse, UR6, RZ ;  /* 0x000000060a0e7c10 */ /* 0x042fe2000ff1e0ff */
[----:B0-----:R-:W-:-:S04]  /*0290*/  IMAD.WIDE.U32 R4, R10, 0x8, R4 ;  /* 0x000000080a047825 */ /* 0x001fc800078e0004 */
[----:B------:R-:W-:Y:S02]  /*02a0*/  IMAD.MOV.U32 R12, RZ, RZ, R4 ;  /* 0x000000ffff0c7224 */ /* 0x000fe400078e0004 */
[----:B------:R-:W-:Y:S02]  /*02b0*/  IMAD.MOV.U32 R13, RZ, RZ, R5 ;  /* 0x000000ffff0d7224 */ /* 0x000fe400078e0005 */
[----:B------:R-:W-:-:S07]  /*02c0*/  IMAD.X R15, RZ, RZ, UR7, P0 ;  /* 0x00000007ff0f7e24 */ /* 0x000fce00080e06ff */
.L_x_245:
        /* <DEDUP_REMOVED lines=31> */
.L_x_244:
[----:B------:R-:W-:Y:S05]  /*04c0*/  BSYNC.RECONVERGENT B3 ;  /* 0x0000000000037941 */ /* 0x000fea0003800200 */
.L_x_243:
[----:B------:R-:W-:Y:S01]  /*04d0*/  IADD3 R14, P0, PT, R14, 0x100, RZ ;  /* 0x000001000e0e7810 */ /* 0x000fe20007f1e0ff */
[----:B------:R-:W-:Y:S02]  /*04e0*/  VIADD R10, R10, 0x100 ;  /* 0x000001000a0a7836 */ /* 0x000fe40000000000 */
[----:B------:R-:W-:Y:S02]  /*04f0*/  IMAD.X R13, RZ, RZ, R13, P3 ;  /* 0x000000ffff0d7224 */ /* 0x000fe400018e060d */
[----:B------:R-:W-:Y:S01]  /*0500*/  IMAD.X R15, RZ, RZ, R15, P0 ;  /* 0x000000ffff0f7224 */ /* 0x000fe200000e060f */
[----:B------:R-:W-:Y:S07]  /*0510*/  @P2 BRA `(.L_x_245) ;  /* 0xfffffffc006c2947 */ /* 0x000fee000383ffff */
.L_x_242:
[----:B------:R-:W-:Y:S05]  /*0520*/  BSYNC.RECONVERGENT B2 ;  /* 0x0000000000027941 */ /* 0x000fea0003800200 */
.L_x_241:
[----:B------:R-:W-:-:S13]  /*0530*/  ISETP.GE.U32.AND P0, PT, R16, 0x300, PT ;  /* 0x000003001000780c */ /* 0x000fda0003f06070 */
[----:B------:R-:W-:Y:S05]  /*0540*/  @!P0 BRA `(.L_x_240) ;  /* 0x0000000400bc8947 */ /* 0x000fea0003800000 */
[----:B------:R-:W0:Y:S01]  /*0550*/  LDC.64 R4, c[0x0][0x380] ;  /* 0x0000e000ff047b82 */ /* 0x000e220000000a00 */
[----:B------:R-:W-:-:S07]  /*0560*/  VIADD R20, R10, 0x200 ;  /* 0x000002000a147836 */ /* 0x000fce0000000000 */
[----:B------:R-:W1:Y:S02]  /*0570*/  LDC.64 R6, c[0x0][0x388] ;  /* 0x0000e200ff067b82 */ /* 0x000e640000000a00 */
.L_x_254:
[----:B------:R-:W-:-:S04]  /*0580*/  VIADD R17, R20, 0xfffffe00 ;  /* 0xfffffe0014117836 */ /* 0x000fc80000000000 */
[----:B0-----:R-:W-:-:S05]  /*0590*/  IMAD.WIDE R24, R17, 0x8, R4 ;  /* 0x0000000811187825 */ /* 0x001fca00078e0204 */
[----:B------:R-:W2:Y:S04]  /*05a0*/  LDG.E.64 R18, desc[UR8][R24.64] ;  /* 0x0000000818127981 */ /* 0x000ea8000c1e1b00 */
[----:B-----5:R0:W5:Y:S04]  /*05b0*/  LDG.E.64 R14, desc[UR8][R24.64+0x800] ;  /* 0x00080008180e7981 */ /* 0x020168000c1e1b00 */
[----:B------:R0:W5:Y:S04]  /*05c0*/  LDG.E.64 R12, desc[UR8][R24.64+0x1000] ;  /* 0x00100008180c7981 */ /* 0x000168000c1e1b00 */
[----:B------:R0:W5:Y:S01]  /*05d0*/  LDG.E.64 R10, desc[UR8][R24.64+0x1800] ;  /* 0x00180008180a7981 */ /* 0x000162000c1e1b00 */
[----:B-1----:R-:W-:Y:S01]  /*05e0*/  IADD3 R26, P1, PT, R17, R6, RZ ;  /* 0x00000006111a7210 */ /* 0x002fe20007f3e0ff */
[----:B------:R-:W-:Y:S01]  /*05f0*/  BSSY.RECONVERGENT B2, `(.L_x_246) ;  /* 0x0000017000027945 */ /* 0x000fe20003800200 */
[----:B------:R-:W-:-:S02]  /*0600*/  VIADD R23, R20, 0xffffff00 ;  /* 0xffffff0014177836 */ /* 0x000fc40000000000 */
[----:B------:R-:W-:Y:S01]  /*0610*/  LEA.HI.X.SX32 R27, R17, R7, 0x1, P1 ;  /* 0x00000007111b7211 */ /* 0x000fe200008f0eff */
[----:B------:R-:W-:-:S04]  /*0620*/  IMAD.MOV.U32 R22, RZ, RZ, R26 ;  /* 0x000000ffff167224 */ /* 0x000fc800078e001a */
        /* <DEDUP_REMOVED lines=19> */
.L_x_247:
[----:B------:R-:W-:Y:S05]  /*0760*/  BSYNC.RECONVERGENT B2 ;  /* 0x0000000000027941 */ /* 0x000fea0003800200 */
.L_x_246:
[----:B-----5:R-:W-:Y:S01]  /*0770*/  DSETP.GEU.AND P0, PT, |R16|, |R14|, PT ;  /* 0x4000000e1000722a */ /* 0x020fe20003f0e200 */
[C---:B------:R-:W-:Y:S01]  /*0780*/  IADD3 R19, P1, PT, R23.reuse, R6, RZ ;  /* 0x0000000617137210 */ /* 0x040fe20007f3e0ff */
[----:B------:R-:W-:Y:S01]  /*0790*/  BSSY.RECONVERGENT B2, `(.L_x_248) ;  /* 0x0000015000027945 */ /* 0x000fe20003800200 */
[----:B------:R-:W-:Y:S02]  /*07a0*/  IMAD.MOV.U32 R2, RZ, RZ, R14 ;  /* 0x000000ffff027224 */ /* 0x000fe400078e000e */
[----:B------:R-:W-:Y:S01]  /*07b0*/  LEA.HI.X.SX32 R18, R23, R7, 0x1, P1 ;  /* 0x0000000717127211 */ /* 0x000fe200008f0eff */
[----:B------:R-:W-:Y:S02]  /*07c0*/  IMAD.MOV.U32 R9, RZ, RZ, R19 ;  /* 0x000000ffff097224 */ /* 0x000fe400078e0013 */
[----:B------:R-:W-:Y:S01]  /*07d0*/  IMAD.MOV.U32 R3, RZ, RZ, R15 ;  /* 0x000000ffff037224 */ /* 0x000fe200078e000f */
[----:B------:R-:W-:-:S05]  /*07e0*/  MOV R8, R18 ;  /* 0x0000001200087202 */ /* 0x000fca0000000f00 */
        /* <DEDUP_REMOVED lines=15> */
.L_x_249:
[----:B------:R-:W-:Y:S05]  /*08e0*/  BSYNC.RECONVERGENT B2 ;  /* 0x0000000000027941 */ /* 0x000fea0003800200 */
.L_x_248:
[----:B------:R-:W-:Y:S01]  /*08f0*/  DSETP.GEU.AND P0, PT, |R2|, |R12|, PT ;  /* 0x4000000c0200722a */ /* 0x000fe20003f0e200 */
[CC--:B------:R-:W-:Y:S01]  /*0900*/  IADD3 R22, P1, PT, R20.reuse, R6.reuse, RZ ;  /* 0x0000000614167210 */ /* 0x0c0fe20007f3e0ff */
[C---:B------:R-:W-:Y:S01]  /*0910*/  VIADD R16, R20.reuse, 0x100 ;  /* 0x0000010014107836 */ /* 0x040fe20000000000 */
[----:B------:R-:W-:Y:S01]  /*0920*/  BSSY.RECONVERGENT B2, `(.L_x_250) ;  /* 0x0000016000027945 */ /* 0x000fe20003800200 */
[----:B------:R-:W-:Y:S01]  /*0930*/  IMAD.MOV.U32 R14, RZ, RZ, R12 ;  /* 0x000000ffff0e7224 */ /* 0x000fe200078e000c */
[----:B------:R-:W-:Y:S01]  /*0940*/  LEA.HI.X.SX32 R19, R20, R7, 0x1, P1 ;  /* 0x0000000714137211 */ /* 0x000fe200008f0eff */
[----:B------:R-:W-:Y:S01]  /*0950*/  IMAD.MOV.U32 R17, RZ, RZ, R22 ;  /* 0x000000ffff117224 */ /* 0x000fe200078e0016 */
[----:B------:R-:W-:Y:S01]  /*0960*/  IADD3 R24, P2, PT, R16, R6, RZ ;  /* 0x0000000610187210 */ /* 0x000fe20007f5e0ff */
[----:B------:R-:W-:Y:S02]  /*0970*/  IMAD.MOV.U32 R15, RZ, RZ, R13 ;  /* 0x000000ffff0f7224 */ /* 0x000fe400078e000d */
[----:B------:R-:W-:-:S04]  /*0980*/  IMAD.MOV.U32 R18, RZ, RZ, R19 ;  /* 0x000000ffff127224 */ /* 0x000fc800078e0013 */
[----:B------:R-:W-:Y:S06]  /*0990*/  @!P0 BRA `(.L_x_251) ;  /* 0x0000000000388947 */ /* 0x000fec0003800000 */
        /* <DEDUP_REMOVED lines=14> */
.L_x_251:
[----:B------:R-:W-:Y:S05]  /*0a80*/  BSYNC.RECONVERGENT B2 ;  /* 0x0000000000027941 */ /* 0x000fea0003800200 */
.L_x_250:
[----:B------:R-:W-:Y:S01]  /*0a90*/  DSETP.GEU.AND P0, PT, |R14|, |R10|, PT ;  /* 0x4000000a0e00722a */ /* 0x000fe20003f0e200 */
[----:B------:R-:W-:Y:S01]  /*0aa0*/  LEA.HI.X.SX32 R13, R16, R7, 0x1, P2 ;  /* 0x00000007100d7211 */ /* 0x000fe200010f0eff */
[----:B------:R-:W-:Y:S01]  /*0ab0*/  BSSY.RECONVERGENT B2, `(.L_x_252) ;  /* 0x0000014000027945 */ /* 0x000fe20003800200 */
[----:B------:R-:W-:Y:S02]  /*0ac0*/  IMAD.MOV.U32 R9, RZ, RZ, R24 ;  /* 0x000000ffff097224 */ /* 0x000fe400078e0018 */
[----:B------:R-:W-:Y:S02]  /*0ad0*/  IMAD.MOV.U32 R2, RZ, RZ, R10 ;  /* 0x000000ffff027224 */ /* 0x000fe400078e000a */
[----:B------:R-:W-:Y:S02]  /*0ae0*/  IMAD.MOV.U32 R8, RZ, RZ, R13 ;  /* 0x000000ffff087224 */ /* 0x000fe400078e000d */
[----:B------:R-:W-:-:S05]  /*0af0*/  IMAD.MOV.U32 R3, RZ, RZ, R11 ;  /* 0x000000ffff037224 */ /* 0x000fca00078e000b */
        /* <DEDUP_REMOVED lines=15> */
.L_x_253:
[----:B------:R-:W-:Y:S05]  /*0bf0*/  BSYNC.RECONVERGENT B2 ;  /* 0x0000000000027941 */ /* 0x000fea0003800200 */
.L_x_252:
[C---:B------:R-:W-:Y:S02]  /*0c00*/  VIADD R10, R20.reuse, 0x200 ;  /* 0x00000200140a7836 */ /* 0x040fe40000000000 */
[----:B------:R-:W-:-:S03]  /*0c10*/  VIADD R20, R20, 0x400 ;  /* 0x0000040014147836 */ /* 0x000fc60000000000 */
[----:B------:R-:W-:-:S13]  /*0c20*/  ISETP.GE.AND P0, PT, R10, UR5, PT ;  /* 0x000000050a007c0c */ /* 0x000fda000bf06270 */
[----:B------:R-:W-:Y:S05]  /*0c30*/  @!P0 BRA `(.L_x_254) ;  /* 0xfffffff800508947 */ /* 0x000fea000383ffff */
.L_x_240:
[----:B------:R-:W-:Y:S05]  /*0c40*/  BSYNC.RECONVERGENT B1 ;  /* 0x0000000000017941 */ /* 0x000fea0003800200 */
.L_x_239:
[----:B------:R-:W0:Y:S02]  /*0c50*/  LDCU UR6, c[0x0][0x398] ;  /* 0x00007300ff0677ac */ /* 0x000e240008000800 */
[----:B0-----:R-:W-:-:S09]  /*0c60*/  UISETP.GE.AND UP0, UPT, UR6, 0x100, UPT ;  /* 0x000001000600788c */ /* 0x001fd2000bf06270 */
[----:B------:R-:W-:Y:S05]  /*0c70*/  BRA.U !UP0, `(.L_x_255) ;  /* 0x0000001508507547 */ /* 0x000fea000b800000 */
        /* <DEDUP_REMOVED lines=32> */
.L_x_257:
[----:B------:R-:W-:Y:S05]  /*0e80*/  BSYNC.RECONVERGENT B1 ;  /* 0x0000000000017941 */ /* 0x000fea0003800200 */
.L_x_256:
        /* <DEDUP_REMOVED lines=31> */
.L_x_259:
[----:B------:R-:W-:Y:S05]  /*1080*/  BSYNC.RECONVERGENT B1 ;  /* 0x0000000000017941 */ /* 0x000fea0003800200 */
.L_x_258:
[----:B------:R-:W-:Y:S01]  /*1090*/  ISETP.GT.AND P0, PT, R10, 0x1b, PT ;  /* 0x0000001b0a00780c */ /* 0x000fe20003f04270 */
[----:B-1----:R1:W1:Y:S01]  /*10a0*/  SHFL.DOWN PT, R6, R2, 0x4, 0x1f ;  /* 0x08801f0002067f89 */ /* 0x00226200000e0000 */
[----:B------:R-:W-:Y:S01]  /*10b0*/  BSSY.RECONVERGENT B1, `(.L_x_260) ;  /* 0x000001d000017945 */ /* 0x000fe20003800200 */
[----:B0-----:R-:W-:Y:S02]  /*10c0*/  IMAD.MOV.U32 R11, RZ, RZ, R8 ;  /* 0x000000ffff0b7224 */ /* 0x001fe400078e0008 */
[----:B--2---:R0:W2:Y:S01]  /*10d0*/  SHFL.DOWN PT, R7, R3, 0x4, 0x1f ;  /* 0x08801f0003077f89 */ /* 0x0040a200000e0000 */
[----:B------:R-:W-:Y:S02]  /*10e0*/  IMAD.MOV.U32 R12, RZ, RZ, R9 ;  /* 0x000000ffff0c7224 */ /* 0x000fe400078e0009 */
[----:B------:R-:W-:Y:S01]  /*10f0*/  IMAD.MOV.U32 R4, RZ, RZ, R2 ;  /* 0x000000ffff047224 */ /* 0x000fe200078e0002 */
[----:B----4-:R0:W4:Y:S01]  /*1100*/  SHFL.DOWN PT, R13, R8, 0x4, 0x1f ;  /* 0x08801f00080d7f89 */ /* 0x01012200000e0000 */
[----:B------:R-:W-:-:S03]  /*1110*/  IMAD.MOV.U32 R5, RZ, RZ, R3 ;  /* 0x000000ffff057224 */ /* 0x000fc600078e0003 */
[----:B---3--:R0:W3:Y:S01]  /*1120*/  SHFL.DOWN PT, R14, R9, 0x4, 0x1f ;  /* 0x08801f00090e7f89 */ /* 0x0080e200000e0000 */
[----:B------:R-:W-:Y:S05]  /*1130*/  @P0 BRA `(.L_x_261) ;  /* 0x0000000000500947 */ /* 0x000fea0003800000 */
[----:B-12---:R-:W-:Y:S01]  /*1140*/  DSETP.GEU.AND P0, PT, |R2|, |R6|, PT ;  /* 0x400000060200722a */ /* 0x006fe20003f0e200 */
[----:B----4-:R-:W-:Y:S02]  /*1150*/  IMAD.MOV.U32 R11, RZ, RZ, R13 ;  /* 0x000000ffff0b7224 */ /* 0x010fe400078e000d */
        /* <DEDUP_REMOVED lines=18> */
.L_x_261:
[----:B------:R-:W-:Y:S05]  /*1280*/  BSYNC.RECONVERGENT B1 ;  /* 0x0000000000017941 */ /* 0x000fea0003800200 */
.L_x_260:
        /* <DEDUP_REMOVED lines=31> */
.L_x_263:
[----:B------:R-:W-:Y:S05]  /*1480*/  BSYNC.RECONVERGENT B1 ;  /* 0x0000000000017941 */ /* 0x000fea0003800200 */
.L_x_262:
[----:B------:R-:W-:Y:S01]  /*1490*/  ISETP.GT.AND P0, PT, R10, 0xf, PT ;  /* 0x0000000f0a00780c */ /* 0x000fe20003f04270 */
[----:B-1----:R1:W1:Y:S01]  /*14a0*/  SHFL.DOWN PT, R4, R2, 0x10, 0x1f ;  /* 0x0a001f0002047f89 */ /* 0x00226200000e0000 */
[----:B------:R-:W-:Y:S01]  /*14b0*/  BSSY.RECONVERGENT B1, `(.L_x_264) ;  /* 0x000001d000017945 */ /* 0x000fe20003800200 */
[----:B---3--:R-:W-:Y:S01]  /*14c0*/  MOV R14, R8 ;  /* 0x00000008000e7202 */ /* 0x008fe20000000f00 */
[----:B------:R-:W-:Y:S01]  /*14d0*/  IMAD.MOV.U32 R15, RZ, RZ, R9 ;  /* 0x000000ffff0f7224 */ /* 0x000fe200078e0009 */
[----:B0-----:R0:W3:Y:S01]  /*14e0*/  SHFL.DOWN PT, R5, R3, 0x10, 0x1f ;  /* 0x0a001f0003057f89 */ /* 0x0010e200000e0000 */
[----:B------:R-:W-:Y:S02]  /*14f0*/  IMAD.MOV.U32 R12, RZ, RZ, R2 ;  /* 0x000000ffff0c7224 */ /* 0x000fe400078e0002 */
[----:B----4-:R-:W-:Y:S01]  /*1500*/  IMAD.MOV.U32 R13, RZ, RZ, R3 ;  /* 0x000000ffff0d7224 */ /* 0x010fe200078e0003 */
[----:B--2---:R0:W2:Y:S04]  /*1510*/  SHFL.DOWN PT, R7, R8, 0x10, 0x1f ;  /* 0x0a001f0008077f89 */ /* 0x0040a800000e0000 */
[----:B------:R0:W4:Y:S01]  /*1520*/  SHFL.DOWN PT, R6, R9, 0x10, 0x1f ;  /* 0x0a001f0009067f89 */ /* 0x00012200000e0000 */
        /* <DEDUP_REMOVED lines=21> */
.L_x_265:
[----:B------:R-:W-:Y:S05]  /*1680*/  BSYNC.RECONVERGENT B1 ;  /* 0x0000000000017941 */ /* 0x000fea0003800200 */
.L_x_264:
        /* <DEDUP_REMOVED lines=11> */
.L_x_267:
[----:B------:R-:W-:Y:S05]  /*1740*/  BSYNC.RECONVERGENT B1 ;  /* 0x0000000000017941 */ /* 0x000fea0003800200 */
.L_x_266:
        /* <DEDUP_REMOVED lines=8> */
[----:B-1234-:R-:W1:Y:S04]  /*17d0*/  LDS.128 R4, [R0+0x20] ;  /* 0x0000200000047984 */ /* 0x01ee680000000c00 */
[----:B------:R2:W3:Y:S04]  /*17e0*/  LDS.64 R2, [R0+0x80] ;  /* 0x0000800000027984 */ /* 0x0004e80000000a00 */
[----:B------:R2:W4:Y:S01]  /*17f0*/  LDS.128 R8, [R0+0x30] ;  /* 0x0000300000087984 */ /* 0x0005220000000c00 */
        /* <DEDUP_REMOVED lines=20> */
.L_x_270:
[----:B------:R-:W-:Y:S05]  /*1940*/  BSYNC.RECONVERGENT B1 ;  /* 0x0000000000017941 */ /* 0x000fea0003800200 */
.L_x_269:
        /* <DEDUP_REMOVED lines=23> */
.L_x_272:
[----:B------:R-:W-:Y:S05]  /*1ac0*/  BSYNC.RECONVERGENT B1 ;  /* 0x0000000000017941 */ /* 0x000fea0003800200 */
.L_x_271:
        /* <DEDUP_REMOVED lines=21> */
.L_x_274:
[----:B------:R-:W-:Y:S05]  /*1c20*/  BSYNC.RECONVERGENT B1 ;  /* 0x0000000000017941 */ /* 0x000fea0003800200 */
.L_x_273:
[----:B------:R0:W1:Y:S01]  /*1c30*/  LDS.128 R8, [R0+0x60] ;  /* 0x0000600000087984 */ /* 0x0000620000000c00 */
[----:B------:R-:W-:Y:S01]  /*1c40*/  DSETP.GEU.AND P0, PT, |R20|, |R14|, PT ;  /* 0x4000000e1400722a */ /* 0x000fe20003f0e200 */
[----:B------:R-:W-:Y:S01]  /*1c50*/  BSSY.RECONVERGENT B1, `(.L_x_275) ;  /* 0x0000015000017945 */ /* 0x000fe20003800200 */
[----:B------:R-:W-:Y:S01]  /*1c60*/  MOV R12, R14 ;  /* 0x0000000e000c7202 */ /* 0x000fe20000000f00 */
        /* <DEDUP_REMOVED lines=19> */
.L_x_276:
[----:B------:R-:W-:Y:S05]  /*1da0*/  BSYNC.RECONVERGENT B1 ;  /* 0x0000000000017941 */ /* 0x000fea0003800200 */
.L_x_275:
        /* <DEDUP_REMOVED lines=21> */
.L_x_278:
[----:B------:R-:W-:Y:S05]  /*1f00*/  BSYNC.RECONVERGENT B1 ;  /* 0x0000000000017941 */ /* 0x000fea0003800200 */
.L_x_277:
        /* <DEDUP_REMOVED lines=21> */
.L_x_280:
[----:B------:R-:W-:Y:S05]  /*2060*/  BSYNC.RECONVERGENT B1 ;  /* 0x0000000000017941 */ /* 0x000fea0003800200 */
.L_x_279:
        /* <DEDUP_REMOVED lines=21> */
.L_x_255:
[----:B------:R-:W0:Y:S01]  /*21c0*/  S2R R4, SR_LANEID ;  /* 0x0000000000047919 */ /* 0x000e220000000000 */
[----:B------:R-:W-:Y:S01]  /*21d0*/  LOP3.LUT R5, R0, 0x3e0, RZ, 0xc0, !PT ;  /* 0x000003e000057812 */ /* 0x000fe200078ec0ff */
[----:B------:R-:W-:Y:S01]  /*21e0*/  BSSY.RECONVERGENT B1, `(.L_x_281) ;  /* 0x0000024000017945 */ /* 0x000fe20003800200 */
[----:B------:R-:W-:Y:S02]  /*21f0*/  IMAD.MOV.U32 R12, RZ, RZ, R9 ;  /* 0x000000ffff0c7224 */ /* 0x000fe400078e0009 */
[----:B------:R-:W-:Y:S02]  /*2200*/  IMAD.MOV.U32 R14, RZ, RZ, R8 ;  /* 0x000000ffff0e7224 */ /* 0x000fe400078e0008 */
[----:B------:R-:W-:Y:S01]  /*2210*/  VIADD R6, R5, 0x20 ;  /* 0x0000002005067836 */ /* 0x000fe20000000000 */
[----:B------:R-:W-:Y:S01]  /*2220*/  LOP3.LUT R5, RZ, R5, RZ, 0x33, !PT ;  /* 0x00000005ff057212 */ /* 0x000fe200078e33ff */
[----:B-----5:R-:W-:-:S03]  /*2230*/  IMAD.MOV.U32 R7, RZ, RZ, R3 ;  /* 0x000000ffff077224 */ /* 0x020fc600078e0003 */
[----:B------:R-:W-:Y:S01]  /*2240*/  ISETP.GT.AND P0, PT, R6, UR6, PT ;  /* 0x0000000606007c0c */ /* 0x000fe2000bf04270 */
[----:B------:R-:W-:Y:S01]  /*2250*/  VIADD R5, R5, UR6 ;  /* 0x0000000605057c36 */ /* 0x000fe20008000000 */
[----:B------:R-:W-:-:S04]  /*2260*/  MOV R6, R2 ;  /* 0x0000000200067202 */ /* 0x000fc80000000f00 */
[----:B------:R-:W-:-:S05]  /*2270*/  SEL R5, R5, 0x1f, P0 ;  /* 0x0000001f05057807 */ /* 0x000fca0000000000 */
[----:B------:R1:W2:Y:S04]  /*2280*/  SHFL.DOWN PT, R10, R2, 0x1, R5 ;  /* 0x08200000020a7989 */ /* 0x0002a800000e0005 */
[----:B------:R1:W3:Y:S04]  /*2290*/  SHFL.DOWN PT, R11, R3, 0x1, R5 ;  /* 0x08200000030b7989 */ /* 0x0002e800000e0005 */
[----:B------:R1:W4:Y:S01]  /*22a0*/  SHFL.DOWN PT, R16, R9, 0x1, R5 ;  /* 0x0820000009107989 */ /* 0x00032200000e0005 */
[----:B0-----:R-:W-:-:S03]  /*22b0*/  ISETP.GE.AND P0, PT, R4, R5, PT ;  /* 0x000000050400720c */ /* 0x001fc60003f06270 */
[----:B------:R1:W0:Y:S10]  /*22c0*/  SHFL.DOWN PT, R13, R8, 0x1, R5 ;  /* 0x08200000080d7989 */ /* 0x00023400000e0005 */
[----:B-1----:R-:W-:Y:S05]  /*22d0*/  @P0 BRA `(.L_x_282) ;  /* 0x0000000000500947 */ /* 0x002fea0003800000 */
[----:B--23--:R-:W-:Y:S01]  /*22e0*/  DSETP.GEU.AND P0, PT, |R2|, |R10|, PT ;  /* 0x4000000a0200722a */ /* 0x00cfe20003f0e200 */
        /* <DEDUP_REMOVED lines=19> */
.L_x_282:
[----:B------:R-:W-:Y:S05]  /*2420*/  BSYNC.RECONVERGENT B1 ;  /* 0x0000000000017941 */ /* 0x000fea0003800200 */
.L_x_281:
[----:B------:R-:W-:Y:S01]  /*2430*/  VIADD R2, R4, 0x2 ;  /* 0x0000000204027836 */ /* 0x000fe20000000000 */
[----:B------:R1:W1:Y:S01]  /*2440*/  SHFL.DOWN PT, R8, R6, 0x2, R5 ;  /* 0x0840000006087989 */ /* 0x00026200000e0005 */
[----:B------:R-:W-:Y:S01]  /*2450*/  BSSY.RECONVERGENT B1, `(.L_x_283) ;  /* 0x000001e000017945 */ /* 0x000fe20003800200 */
[----:B--2---:R-:W-:Y:S02]  /*2460*/  IMAD.MOV.U32 R10, RZ, RZ, R12 ;  /* 0x000000ffff0a7224 */ /* 0x004fe400078e000c */
[----:B------:R-:W-:Y:S01]  /*2470*/  ISETP.GT.AND P0, PT, R2, R5, PT ;  /* 0x000000050200720c */ /* 0x000fe20003f04270 */
[----:B------:R2:W1:Y:S01]  /*2480*/  SHFL.DOWN PT, R9, R7, 0x2, R5 ;  /* 0x0840000007097989 */ /* 0x00046200000e0005 */
[----:B----4-:R-:W-:Y:S02]  /*2490*/  IMAD.MOV.U32 R16, RZ, RZ, R14 ;  /* 0x000000ffff107224 */ /* 0x010fe400078e000e */
[----:B------:R-:W-:Y:S01]  /*24a0*/  IMAD.MOV.U32 R2, RZ, RZ, R6 ;  /* 0x000000ffff027224 */ /* 0x000fe200078e0006 */
[----:B---3--:R2:W3:Y:S01]  /*24b0*/  SHFL.DOWN PT, R11, R12, 0x2, R5 ;  /* 0x084000000c0b7989 */ /* 0x0084e200000e0005 */
[----:B------:R-:W-:-:S03]  /*24c0*/  IMAD.MOV.U32 R3, RZ, RZ, R7 ;  /* 0x000000ffff037224 */ /* 0x000fc600078e0007 */
[----:B0-----:R2:W0:Y:S04]  /*24d0*/  SHFL.DOWN PT, R13, R14, 0x2, R5 ;  /* 0x084000000e0d7989 */ /* 0x00142800000e0005 */
        /* <DEDUP_REMOVED lines=21> */
.L_x_284:
[----:B------:R-:W-:Y:S05]  /*2630*/  BSYNC.RECONVERGENT B1 ;  /* 0x0000000000017941 */ /* 0x000fea0003800200 */
.L_x_283:
[----:B-1----:R-:W-:Y:S01]  /*2640*/  VIADD R6, R4, 0x4 ;  /* 0x0000000404067836 */ /* 0x002fe20000000000 */
[----:B------:R1:W4:Y:S01]  /*2650*/  SHFL.DOWN PT, R8, R2, 0x4, R5 ;  /* 0x0880000002087989 */ /* 0x00032200000e0005 */
[----:B------:R-:W-:Y:S01]  /*2660*/  BSSY.RECONVERGENT B1, `(.L_x_285) ;  /* 0x000001e000017945 */ /* 0x000fe20003800200 */
[----:B--2---:R-:W-:Y:S02]  /*2670*/  IMAD.MOV.U32 R12, RZ, RZ, R10 ;  /* 0x000000ffff0c7224 */ /* 0x004fe400078e000a */
[----:B------:R-:W-:Y:S01]  /*2680*/  ISETP.GT.AND P0, PT, R6, R5, PT ;  /* 0x000000050600720c */ /* 0x000fe20003f04270 */
[----:B------:R1:W2:Y:S01]  /*2690*/  SHFL.DOWN PT, R9, R3, 0x4, R5 ;  /* 0x0880000003097989 */ /* 0x0002a200000e0005 */
[----:B------:R-:W-:Y:S02]  /*26a0*/  IMAD.MOV.U32 R14, RZ, RZ, R16 ;  /* 0x000000ffff0e7224 */ /* 0x000fe400078e0010 */
[----:B------:R-:W-:Y:S01]  /*26b0*/  IMAD.MOV.U32 R6, RZ, RZ, R2 ;  /* 0x000000ffff067224 */ /* 0x000fe200078e0002 */
[----:B---3--:R1:W3:Y:S01]  /*26c0*/  SHFL.DOWN PT, R11, R10, 0x4, R5 ;  /* 0x088000000a0b7989 */ /* 0x0082e200000e0005 */
[----:B------:R-:W-:-:S03]  /*26d0*/  IMAD.MOV.U32 R7, RZ, RZ, R3 ;  /* 0x000000ffff077224 */ /* 0x000fc600078e0003 */
[----:B0-----:R1:W0:Y:S04]  /*26e0*/  SHFL.DOWN PT, R13, R16, 0x4, R5 ;  /* 0x08800000100d7989 */ /* 0x00122800000e0005 */
[----:B------:R-:W-:Y:S05]  /*26f0*/  @P0 BRA `(.L_x_286) ;  /* 0x0000000000500947 */ /* 0x000fea0003800000 */
[----:B--2-4-:R-:W-:Y:S01]  /*2700*/  DSETP.GEU.AND P0, PT, |R2|, |R8|, PT ;  /* 0x400000080200722a */ /* 0x014fe20003f0e200 */
        /* <DEDUP_REMOVED lines=19> */
.L_x_286:
[----:B------:R-:W-:Y:S05]  /*2840*/  BSYNC.RECONVERGENT B1 ;  /* 0x0000000000017941 */ /* 0x000fea0003800200 */
.L_x_285:
[----:B-1----:R-:W-:Y:S01]  /*2850*/  IADD3 R2, PT, PT, R4, 0x8, RZ ;  /* 0x0000000804027810 */ /* 0x002fe20007ffe0ff */
[----:B----4-:R1:W4:Y:S01]  /*2860*/  SHFL.DOWN PT, R8, R6, 0x8, R5 ;  /* 0x0900000006087989 */ /* 0x01032200000e0005 */
[----:B------:R-:W-:Y:S01]  /*2870*/  BSSY.RECONVERGENT B1, `(.L_x_287) ;  /* 0x000001e000017945 */ /* 0x000fe20003800200 */
[----:B------:R-:W-:Y:S01]  /*2880*/  IMAD.MOV.U32 R10, RZ, RZ, R12 ;  /* 0x000000ffff0a7224 */ /* 0x000fe200078e000c */
[----:B------:R-:W-:Y:S01]  /*2890*/  ISETP.GT.AND P0, PT, R2, R5, PT ;  /* 0x000000050200720c */ /* 0x000fe20003f04270 */
[----:B--2---:R1:W2:Y:S01]  /*28a0*/  SHFL.DOWN PT, R9, R7, 0x8, R5 ;  /* 0x0900000007097989 */ /* 0x0042a200000e0005 */
        /* <DEDUP_REMOVED lines=26> */
.L_x_288:
[----:B------:R-:W-:Y:S05]  /*2a50*/  BSYNC.RECONVERGENT B1 ;  /* 0x0000000000017941 */ /* 0x000fea0003800200 */
.L_x_287:
[----:B----4-:R-:W-:Y:S01]  /*2a60*/  VIADD R8, R4, 0x10 ;  /* 0x0000001004087836 */ /* 0x010fe20000000000 */
[----:B-1----:R1:W4:Y:S01]  /*2a70*/  SHFL.DOWN PT, R6, R2, 0x10, R5 ;  /* 0x0a00000002067989 */ /* 0x00232200000e0005 */
[----:B------:R-:W-:Y:S01]  /*2a80*/  BSSY.RECONVERGENT B1, `(.L_x_289) ;  /* 0x000001e000017945 */ /* 0x000fe20003800200 */
[----:B------:R-:W-:Y:S02]  /*2a90*/  IMAD.MOV.U32 R14, RZ, RZ, R10 ;  /* 0x000000ffff0e7224 */ /* 0x000fe400078e000a */
[----:B------:R-:W-:Y:S01]  /*2aa0*/  ISETP.GT.AND P0, PT, R8, R5, PT ;  /* 0x000000050800720c */ /* 0x000fe20003f04270 */
[----:B------:R1:W1:Y:S01]  /*2ab0*/  SHFL.DOWN PT, R7, R3, 0x10, R5 ;  /* 0x0a00000003077989 */ /* 0x00026200000e0005 */
[----:B------:R-:W-:Y:S02]  /*2ac0*/  IMAD.MOV.U32 R15, RZ, RZ, R16 ;  /* 0x000000ffff0f7224 */ /* 0x000fe400078e0010 */
[----:B------:R-:W-:Y:S01]  /*2ad0*/  IMAD.MOV.U32 R12, RZ, RZ, R2 ;  /* 0x000000ffff0c7224 */ /* 0x000fe200078e0002 */
[----:B--2---:R2:W1:Y:S01]  /*2ae0*/  SHFL.DOWN PT, R9, R10, 0x10, R5 ;  /* 0x0a0000000a097989 */ /* 0x00446200000e0005 */
[----:B0-----:R-:W-:-:S03]  /*2af0*/  IMAD.MOV.U32 R13, RZ, RZ, R3 ;  /* 0x000000ffff0d7224 */ /* 0x001fc600078e0003 */
[----:B---3--:R2:W0:Y:S04]  /*2b00*/  SHFL.DOWN PT, R11, R16, 0x10, R5 ;  /* 0x0a000000100b7989 */ /* 0x00842800000e0005 */
[----:B------:R-:W-:Y:S05]  /*2b10*/  @P0 BRA `(.L_x_290) ;  /* 0x0000000000500947 */ /* 0x000fea0003800000 */
[----:B-1--4-:R-:W-:Y:S01]  /*2b20*/  DSETP.GEU.AND P0, PT, |R2|, |R6|, PT ;  /* 0x400000060200722a */ /* 0x012fe20003f0e200 */
[----:B------:R-:W-:Y:S02]  /*2b30*/  IMAD.MOV.U32 R14, RZ, RZ, R9 ;  /* 0x000000ffff0e7224 */ /* 0x000fe400078e0009 */
        /* <DEDUP_REMOVED lines=18> */
.L_x_290:
[----:B------:R-:W-:Y:S05]  /*2c60*/  BSYNC.RECONVERGENT B1 ;  /* 0x0000000000017941 */ /* 0x000fea0003800200 */
.L_x_289:
[----:B------:R-:W-:Y:S01]  /*2c70*/  ISETP.NE.AND P0, PT, R4, RZ, PT ;  /* 0x000000ff0400720c */ /* 0x000fe20003f05270 */
[----:B------:R-:W-:-:S12]  /*2c80*/  BSSY.RECONVERGENT B1, `(.L_x_291) ;  /* 0x000000a000017945 */ /* 0x000fd80003800200 */
[----:B------:R-:W-:Y:S05]  /*2c90*/  @P0 BRA `(.L_x_292) ;  /* 0x0000000000200947 */ /* 0x000fea0003800000 */
[----:B------:R-:W3:Y:S01]  /*2ca0*/  S2R R4, SR_CgaCtaId ;  /* 0x0000000000047919 */ /* 0x000ee20000008800 */
[----:B-1----:R-:W-:Y:S02]  /*2cb0*/  MOV R3, 0x400 ;  /* 0x0000040000037802 */ /* 0x002fe40000000f00 */
[----:B------:R-:W-:-:S04]  /*2cc0*/  SHF.R.U32.HI R2, RZ, 0x1, R0 ;  /* 0x00000001ff027819 */ /* 0x000fc80000011600 */
[----:B------:R-:W-:Y:S02]  /*2cd0*/  LOP3.LUT R2, R2, 0x1f0, RZ, 0xc0, !PT ;  /* 0x000001f002027812 */ /* 0x000fe400078ec0ff */
[----:B---3--:R-:W-:-:S05]  /*2ce0*/  LEA R3, R4, R3, 0x18 ;  /* 0x0000000304037211 */ /* 0x008fca00078ec0ff */
[----:B------:R-:W-:-:S05]  /*2cf0*/  IMAD.IADD R3, R2, 0x1, R3 ;  /* 0x0000000102037824 */ /* 0x000fca00078e0203 */
[----:B------:R3:W-:Y:S04]  /*2d00*/  STS.64 [R3+0x10], R14 ;  /* 0x0000100e03007388 */ /* 0x0007e80000000a00 */
[----:B------:R3:W-:Y:S02]  /*2d10*/  STS.64 [R3+0x8], R12 ;  /* 0x0000080c03007388 */ /* 0x0007e40000000a00 */
.L_x_292:
[----:B------:R-:W-:Y:S05]  /*2d20*/  BSYNC.RECONVERGENT B1 ;  /* 0x0000000000017941 */ /* 0x000fea0003800200 */
.L_x_291:
[----:B------:R-:W-:Y:S01]  /*2d30*/  BAR.SYNC.DEFER_BLOCKING 0x0 ;  /* 0x0000000000007b1d */ /* 0x000fe20000010000 */
[----:B------:R-:W-:-:S13]  /*2d40*/  ISETP.NE.AND P1, PT, R0, RZ, PT ;  /* 0x000000ff0000720c */ /* 0x000fda0003f25270 */
[----:B------:R-:W-:Y:S05]  /*2d50*/  @P1 BRA `(.L_x_268) ;  /* 0x0000003400b81947 */ /* 0x000fea0003800000 */
[----:B------:R-:W-:Y:S01]  /*2d60*/  UISETP.GE.AND UP0, UPT, UR6, 0x21, UPT ;  /* 0x000000210600788c */ /* 0x000fe2000bf06270 */
[----:B0-----:R-:W-:Y:S02]  /*2d70*/  IMAD.MOV.U32 R11, RZ, RZ, R14 ;  /* 0x000000ffff0b7224 */ /* 0x001fe400078e000e */
[----:B------:R-:W-:Y:S02]  /*2d80*/  IMAD.MOV.U32 R8, RZ, RZ, R15 ;  /* 0x000000ffff087224 */ /* 0x000fe400078e000f */
[----:B-1----:R-:W-:Y:S02]  /*2d90*/  IMAD.MOV.U32 R2, RZ, RZ, R12 ;  /* 0x000000ffff027224 */ /* 0x002fe400078e000c */
[----:B---3--:R-:W-:Y:S02]  /*2da0*/  IMAD.MOV.U32 R3, RZ, RZ, R13 ;  /* 0x000000ffff037224 */ /* 0x008fe400078e000d */
[----:B------:R-:W-:Y:S05]  /*2db0*/  BRA.U !UP0, `(.L_x_293) ;  /* 0x00000001086c7547 */ /* 0x000fea000b800000 */
[----:B------:R-:W0:Y:S01]  /*2dc0*/  S2UR UR5, SR_CgaCtaId ;  /* 0x00000000000579c3 */ /* 0x000e220000008800 */
[----:B------:R-:W-:Y:S01]  /*2dd0*/  UMOV UR4, 0x400 ;  /* 0x0000040000047882 */ /* 0x000fe20000000000 */
[----:B------:R-:W-:Y:S01]  /*2de0*/  BSSY.RECONVERGENT B1, `(.L_x_293) ;  /* 0x0000018000017945 */ /* 0x000fe20003800200 */
[----:B0-----:R-:W-:-:S09]  /*2df0*/  ULEA UR4, UR5, UR4, 0x18 ;  /* 0x0000000405047291 */ /* 0x001fd2000f8ec0ff */
[----:B--2---:R-:W0:Y:S04]  /*2e00*/  LDS.64 R4, [UR4+0x18] ;  /* 0x00001804ff047984 */ /* 0x004e280008000a00 */
        /* <DEDUP_REMOVED lines=21> */
.L_x_294:
[----:B------:R-:W-:Y:S05]  /*2f60*/  BSYNC.RECONVERGENT B1 ;  /* 0x0000000000017941 */ /* 0x000fea0003800200 */
.L_x_293:
[----:B------:R-:W-:Y:S01]  /*2f70*/  UISETP.GE.AND UP0, UPT, UR6, 0x41, UPT ;  /* 0x000000410600788c */ /* 0x000fe2000bf06270 */
[----:B------:R-:W-:Y:S02]  /*2f80*/  IMAD.MOV.U32 R9, RZ, RZ, R11 ;  /* 0x000000ffff097224 */ /* 0x000fe400078e000b */
[----:B------:R-:W-:Y:S02]  /*2f90*/  IMAD.MOV.U32 R0, RZ, RZ, R8 ;  /* 0x000000ffff007224 */ /* 0x000fe400078e0008 */
[----:B------:R-:W-:Y:S02]  /*2fa0*/  IMAD.MOV.U32 R4, RZ, RZ, R2 ;  /* 0x000000ffff047224 */ /* 0x000fe400078e0002 */
[----:B--2---:R-:W-:Y:S02]  /*2fb0*/  IMAD.MOV.U32 R5, RZ, RZ, R3 ;  /* 0x000000ffff057224 */ /* 0x004fe400078e0003 */
[----:B------:R-:W-:Y:S05]  /*2fc0*/  BRA.U !UP0, `(.L_x_295) ;  /* 0x00000001086c7547 */ /* 0x000fea000b800000 */
[----:B------:R-:W0:Y:S01]  /*2fd0*/  S2UR UR5, SR_CgaCtaId ;  /* 0x00000000000579c3 */ /* 0x000e220000008800 */
[----:B------:R-:W-:Y:S01]  /*2fe0*/  UMOV UR4, 0x400 ;  /* 0x0000040000047882 */ /* 0x000fe20000000000 */
[----:B------:R-:W-:Y:S01]  /*2ff0*/  BSSY.RECONVERGENT B1, `(.L_x_295) ;  /* 0x0000018000017945 */ /* 0x000fe20003800200 */
[----:B0-----:R-:W-:-:S09]  /*3000*/  ULEA UR4, UR5, UR4, 0x18 ;  /* 0x0000000405047291 */ /* 0x001fd2000f8ec0ff */
[----:B----4-:R-:W0:Y:S04]  /*3010*/  LDS.64 R6, [UR4+0x28] ;  /* 0x00002804ff067984 */ /* 0x010e280008000a00 */
        /* <DEDUP_REMOVED lines=21> */
.L_x_296:
[----:B------:R-:W-:Y:S05]  /*3170*/  BSYNC.RECONVERGENT B1 ;  /* 0x0000000000017941 */ /* 0x000fea0003800200 */
.L_x_295:
        /* <DEDUP_REMOVED lines=32> */
.L_x_298:
[----:B------:R-:W-:Y:S05]  /*3380*/  BSYNC.RECONVERGENT B1 ;  /* 0x0000000000017941 */ /* 0x000fea0003800200 */
.L_x_297:
        /* <DEDUP_REMOVED lines=32> */
.L_x_300:
[----:B------:R-:W-:Y:S05]  /*3590*/  BSYNC.RECONVERGENT B1 ;  /* 0x0000000000017941 */ /* 0x000fea0003800200 */
.L_x_299:
        /* <DEDUP_REMOVED lines=32> */
.L_x_302:
[----:B------:R-:W-:Y:S05]  /*37a0*/  BSYNC.RECONVERGENT B1 ;  /* 0x0000000000017941 */ /* 0x000fea0003800200 */
.L_x_301:
        /* <DEDUP_REMOVED lines=32> */
.L_x_304:
[----:B------:R-:W-:Y:S05]  /*39b0*/  BSYNC.RECONVERGENT B1 ;  /* 0x0000000000017941 */ /* 0x000fea0003800200 */
.L_x_303:
        /* <DEDUP_REMOVED lines=32> */
.L_x_236:
[----:B------:R-:W1:Y:S01]  /*3bc0*/  S2R R0, SR_TID.X ;  /* 0x0000000000007919 */ /* 0x000e620000002100 */
[----:B------:R-:W1:Y:S01]  /*3bd0*/  LDC.64 R2, c[0x0][0x380] ;  /* 0x0000e000ff027b82 */ /* 0x000e620000000a00 */
[----:B------:R-:W2:Y:S01]  /*3be0*/  LDCU.64 UR6, c[0x0][0x388] ;  /* 0x00007100ff0677ac */ /* 0x000ea20008000a00 */
[----:B-1----:R-:W-:-:S05]  /*3bf0*/  IMAD.WIDE.U32 R2, R0, 0x8, R2 ;  /* 0x0000000800027825 */ /* 0x002fca00078e0002 */
[----:B0-----:R-:W3:Y:S04]  /*3c00*/  LDG.E.64 R4, desc[UR8][R2.64] ;  /* 0x0000000802047981 */ /* 0x001ee8000c1e1b00 */
[----:B------:R-:W3:Y:S04]  /*3c10*/  LDG.E.64 R6, desc[UR8][R2.64+0x800] ;  /* 0x0008000802067981 */ /* 0x000ee8000c1e1b00 */
[----:B------:R-:W4:Y:S04]  /*3c20*/  LDG.E.64 R8, desc[UR8][R2.64+0x1000] ;  /* 0x0010000802087981 */ /* 0x000f28000c1e1b00 */
[----:B------:R-:W5:Y:S04]  /*3c30*/  LDG.E.64 R12, desc[UR8][R2.64+0x1800] ;  /* 0x00180008020c7981 */ /* 0x000f68000c1e1b00 */
[----:B------:R-:W5:Y:S01]  /*3c40*/  LDG.E.64 R10, desc[UR8][R2.64+0x2000] ;  /* 0x00200008020a7981 */ /* 0x000f62000c1e1b00 */
[----:B------:R-:W-:Y:S01]  /*3c50*/  BSSY.RECONVERGENT B1, `(.L_x_305) ;  /* 0x000001c000017945 */ /* 0x000fe20003800200 */
[----:B---3--:R-:W-:-:S06]  /*3c60*/  DSETP.GEU.AND P0, PT, |R4|, |R6|, PT ;  /* 0x400000060400722a */ /* 0x008fcc0003f0e200 */
[----:B------:R-:W-:Y:S02]  /*3c70*/  FSEL R4, R4, R6, P0 ;  /* 0x0000000604047208 */ /* 0x000fe40000000000 */
[----:B------:R-:W-:Y:S01]  /*3c80*/  FSEL R5, R5, R7, P0 ;  /* 0x0000000705057208 */ /* 0x000fe20000000000 */
[C---:B------:R-:W-:Y:S01]  /*3c90*/  VIADD R7, R0.reuse, 0x200 ;  /* 0x0000020000077836 */ /* 0x040fe20000000000 */
[----:B------:R-:W-:-:S04]  /*3ca0*/  LOP3.LUT R6, R0, 0x400, RZ, 0xfc, !PT ;  /* 0x0000040000067812 */ /* 0x000fc800078efcff */
[----:B----4-:R-:W-:Y:S01]  /*3cb0*/  DSETP.GEU.AND P1, PT, |R4|, |R8|, PT ;  /* 0x400000080400722a */ /* 0x010fe20003f2e200 */
[----:B--2---:R-:W-:-:S05]  /*3cc0*/  IADD3 R17, P4, PT, R6, UR6, RZ ;  /* 0x0000000606117c10 */ /* 0x004fca000ff9e0ff */
[----:B------:R-:W-:Y:S01]  /*3cd0*/  FSEL R4, R4, R8, P1 ;  /* 0x0000000804047208 */ /* 0x000fe20000800000 */
[----:B------:R-:W-:Y:S01]  /*3ce0*/  IMAD.X R16, RZ, RZ, UR7, P4 ;  /* 0x00000007ff107e24 */ /* 0x000fe2000a0e06ff */
[----:B------:R-:W-:Y:S01]  /*3cf0*/  FSEL R5, R5, R9, P1 ;  /* 0x0000000905057208 */ /* 0x000fe20000800000 */
[----:B------:R-:W-:-:S05]  /*3d00*/  VIADD R9, R0, 0x100 ;  /* 0x0000010000097836 */ /* 0x000fca0000000000 */
[----:B-----5:R-:W-:Y:S01]  /*3d10*/  DSETP.GEU.AND P2, PT, |R4|, |R12|, PT ;  /* 0x4000000c0400722a */ /* 0x020fe20003f4e200 */
[----:B------:R-:W-:-:S05]  /*3d20*/  @P1 SEL R7, R0, R9, P0 ;  /* 0x0000000900071207 */ /* 0x000fca0000000000 */
[----:B------:R-:W-:Y:S02]  /*3d30*/  FSEL R4, R4, R12, P2 ;  /* 0x0000000c04047208 */ /* 0x000fe40001000000 */
[----:B------:R-:W-:-:S06]  /*3d40*/  FSEL R5, R5, R13, P2 ;  /* 0x0000000d05057208 */ /* 0x000fcc0001000000 */
[----:B------:R-:W-:Y:S01]  /*3d50*/  DSETP.GEU.AND P3, PT, |R4|, |R10|, PT ;  /* 0x4000000a0400722a */ /* 0x000fe20003f6e200 */
[----:B------:R-:W-:-:S13]  /*3d60*/  @!P2 VIADD R7, R0, 0x300 ;  /* 0x000003000007a836 */ /* 0x000fda0000000000 */
[----:B------:R-:W-:Y:S05]  /*3d70*/  @!P3 BRA `(.L_x_306) ;  /* 0x000000000024b947 */ /* 0x000fea0003800000 */
[C---:B------:R-:W-:Y:S02]  /*3d80*/  ISETP.GE.U32.AND P0, PT, R7.reuse, R6, PT ;  /* 0x000000060700720c */ /* 0x040fe40003f06070 */
[----:B------:R-:W-:Y:S02]  /*3d90*/  IADD3 R6, P1, PT, R7, UR6, RZ ;  /* 0x0000000607067c10 */ /* 0x000fe4000ff3e0ff */
[----:B------:R-:W-:-:S03]  /*3da0*/  ISETP.GE.U32.AND.EX P0, PT, RZ, RZ, PT, P0 ;  /* 0x000000ffff00720c */ /* 0x000fc60003f06100 */
[----:B------:R-:W-:-:S10]  /*3db0*/  IMAD.X R7, RZ, RZ, UR7, P1 ;  /* 0x00000007ff077e24 */ /* 0x000fd400088e06ff */
[----:B------:R-:W-:-:S06]  /*3dc0*/  DSETP.LT.OR P0, PT, |R10|, |R4|, !P0 ;  /* 0x400000040a00722a */ /* 0x000fcc0004701600 */
[----:B------:R-:W-:Y:S02]  /*3dd0*/  FSEL R10, R4, R10, P0 ;  /* 0x0000000a040a7208 */ /* 0x000fe40000000000 */
[----:B------:R-:W-:Y:S02]  /*3de0*/  FSEL R11, R5, R11, P0 ;  /* 0x0000000b050b7208 */ /* 0x000fe40000000000 */
[----:B------:R-:W-:Y:S02]  /*3df0*/  SEL R17, R6, R17, P0 ;  /* 0x0000001106117207 */ /* 0x000fe40000000000 */
[----:B------:R-:W-:-:S07]  /*3e00*/  SEL R16, R7, R16, P0 ;  /* 0x0000001007107207 */ /* 0x000fce0000000000 */
.L_x_306:
[----:B------:R-:W-:Y:S05]  /*3e10*/  BSYNC.RECONVERGENT B1 ;  /* 0x0000000000017941 */ /* 0x000fea0003800200 */
.L_x_305:
[----:B------:R-:W-:Y:S01]  /*3e20*/  UISETP.GE.U32.AND UP0, UPT, UR4, 0xa00, UPT ;  /* 0x00000a000400788c */ /* 0x000fe2000bf06070 */
[----:B------:R-:W-:Y:S02]  /*3e30*/  IMAD.MOV.U32 R19, RZ, RZ, 0x500 ;  /* 0x00000500ff137424 */ /* 0x000fe400078e00ff */
[----:B------:R-:W-:Y:S01]  /*3e40*/  IMAD.MOV.U32 R18, RZ, RZ, RZ ;  /* 0x000000ffff127224 */ /* 0x000fe200078e00ff */
[----:B------:R-:W-:-:S09]  /*3e50*/  UISETP.GE.U32.AND.EX UP0, UPT, UR5, URZ, UPT, UP0 ;  /* 0x000000ff0500728c */ /* 0x000fd2000bf06100 */
[----:B------:R-:W-:Y:S05]  /*3e60*/  BRA.U !UP0, `(.L_x_307) ;  /* 0x0000000508587547 */ /* 0x000fea000b800000 */
[----:B------:R-:W-:Y:S01]  /*3e70*/  IMAD.MOV.U32 R12, RZ, RZ, R10 ;  /* 0x000000ffff0c7224 */ /* 0x000fe200078e000a */
[----:B------:R-:W0:Y:S01]  /*3e80*/  LDCU.64 UR6, c[0x0][0x388] ;  /* 0x00007100ff0677ac */ /* 0x000e220008000a00 */
[----:B------:R-:W-:Y:S02]  /*3e90*/  IMAD.MOV.U32 R13, RZ, RZ, R11 ;  /* 0x000000ffff0d7224 */ /* 0x000fe400078e000b */
[----:B------:R-:W-:Y:S01]  /*3ea0*/  IMAD.MOV.U32 R21, RZ, RZ, 0x500 ;  /* 0x00000500ff157424 */ /* 0x000fe200078e00ff */
[----:B------:R-:W1:Y:S01]  /*3eb0*/  LDCU.64 UR4, c[0x0][0x398] ;  /* 0x00007300ff0477ac */ /* 0x000e620008000a00 */
[----:B------:R-:W-:-:S07]  /*3ec0*/  IMAD.MOV.U32 R19, RZ, RZ, RZ ;  /* 0x000000ffff137224 */ /* 0x000fce00078e00ff */
.L_x_308:
[----:B------:R-:W-:-:S04]  /*3ed0*/  LEA R24, P0, R21, R2, 0x3 ;  /* 0x0000000215187211 */ /* 0x000fc800078018ff */
[----:B------:R-:W-:-:S05]  /*3ee0*/  LEA.HI.X R25, R21, R3, R19, 0x3, P0 ;  /* 0x0000000315197211 */ /* 0x000fca00000f1c13 */
[----:B------:R-:W2:Y:S04]  /*3ef0*/  LDG.E.64 R14, desc[UR8][R24.64] ;  /* 0x00000008180e7981 */ /* 0x000ea8000c1e1b00 */
[----:B------:R-:W3:Y:S04]  /*3f00*/  LDG.E.64 R8, desc[UR8][R24.64+0x800] ;  /* 0x0008000818087981 */ /* 0x000ee8000c1e1b00 */
[----:B------:R-:W4:Y:S04]  /*3f10*/  LDG.E.64 R6, desc[UR8][R24.64+0x1000] ;  /* 0x0010000818067981 */ /* 0x000f28000c1e1b00 */
[----:B------:R-:W5:Y:S04]  /*3f20*/  LDG.E.64 R4, desc[UR8][R24.64+0x1800] ;  /* 0x0018000818047981 */ /* 0x000f68000c1e1b00 */
[----:B------:R-:W5:Y:S01]  /*3f30*/  LDG.E.64 R10, desc[UR8][R24.64+0x2000] ;  /* 0x00200008180a7981 */ /* 0x000f62000c1e1b00 */
[----:B0-----:R-:W-:-:S04]  /*3f40*/  IADD3 R20, P0, P1, R21, UR6, R0 ;  /* 0x0000000615147c10 */ /* 0x001fc8000f91e000 */
[----:B------:R-:W-:Y:S01]  /*3f50*/  IADD3.X R18, PT, PT, R19, UR7, RZ, P0, P1 ;  /* 0x0000000713127c10 */ /* 0x000fe200087e24ff */
[----:B------:R-:W-:-:S04]  /*3f60*/  IMAD.MOV.U32 R22, RZ, RZ, R20 ;  /* 0x000000ffff167224 */ /* 0x000fc800078e0014 */
[----:B------:R-:W-:Y:S01]  /*3f70*/  IMAD.MOV.U32 R23, RZ, RZ, R18 ;  /* 0x000000ffff177224 */ /* 0x000fe200078e0012 */
[----:B--2---:R-:W-:-:S14]  /*3f80*/  DSETP.GEU.AND P2, PT, |R12|, |R14|, PT ;  /* 0x4000000e0c00722a */ /* 0x004fdc0003f4e200 */
[----:B------:R-:W-:-:S04]  /*3f90*/  @P2 ISETP.GE.U32.AND P0, PT, R17, R22, PT ;  /* 0x000000161100220c */ /* 0x000fc80003f06070 */
[----:B------:R-:W-:-:S13]  /*3fa0*/  @P2 ISETP.GE.AND.EX P0, PT, R16, R23, PT, P0 ;  /* 0x000000171000220c */ /* 0x000fda0003f06300 */
[----:B------:R-:W-:-:S06]  /*3fb0*/  @P2 DSETP.LT.OR P0, PT, |R14|, |R12|, !P0 ;  /* 0x4000000c0e00222a */ /* 0x000fcc0004701600 */
[----:B------:R-:W-:Y:S02]  /*3fc0*/  @P2 FSEL R13, R13, R15, P0 ;  /* 0x0000000f0d0d2208 */ /* 0x000fe40000000000 */
[----:B------:R-:W-:Y:S02]  /*3fd0*/  @P2 FSEL R12, R12, R14, P0 ;  /* 0x0000000e0c0c2208 */ /* 0x000fe40000000000 */
[----:B------:R-:W-:Y:S01]  /*3fe0*/  @P2 SEL R22, R17, R22, P0 ;  /* 0x0000001611162207 */ /* 0x000fe20000000000 */
[----:B------:R-:W-:Y:S01]  /*3ff0*/  @P2 IMAD.MOV.U32 R15, RZ, RZ, R13 ;  /* 0x000000ffff0f2224 */ /* 0x000fe200078e000d */
[----:B------:R-:W-:Y:S01]  /*4000*/  IADD3 R13, P3, PT, R20, 0x100, RZ ;  /* 0x00000100140d7810 */ /* 0x000fe20007f7e0ff */
[----:B------:R-:W-:Y:S01]  /*4010*/  @P2 IMAD.MOV.U32 R14, RZ, RZ, R12 ;  /* 0x000000ffff0e2224 */ /* 0x000fe200078e000c */
[----:B------:R-:W-:-:S03]  /*4020*/  @P2 SEL R23, R16, R23, P0 ;  /* 0x0000001710172207 */ /* 0x000fc60000000000 */
[----:B------:R-:W-:Y:S02]  /*4030*/  IMAD.X R16, RZ, RZ, R18, P3 ;  /* 0x000000ffff107224 */ /* 0x000fe400018e0612 */
[----:B---3--:R-:W-:-:S14]  /*4040*/  DSETP.GEU.AND P1, PT, |R14|, |R8|, PT ;  /* 0x400000080e00722a */ /* 0x008fdc0003f2e200 */
        /* <DEDUP_REMOVED lines=11> */
[----:B----4-:R-:W-:-:S14]  /*4100*/  DSETP.GEU.AND P2, PT, |R8|, |R6|, PT ;  /* 0x400000060800722a */ /* 0x010fdc0003f4e200 */
        /* <DEDUP_REMOVED lines=10> */
[----:B------:R-:W-:Y:S01]  /*41b0*/  IMAD.X R9, RZ, RZ, R18, P3 ;  /* 0x000000ffff097224 */ /* 0x000fe200018e0612 */
[----:B------:R-:W-:Y:S01]  /*41c0*/  IADD3 R17, P3, PT, R20, 0x400, RZ ;  /* 0x0000040014117810 */ /* 0x000fe20007f7e0ff */
[----:B-----5:R-:W-:-:S04]  /*41d0*/  DSETP.GEU.AND P1, PT, |R6|, |R4|, PT ;  /* 0x400000040600722a */ /* 0x020fc80003f2e200 */
[----:B------:R-:W-:-:S10]  /*41e0*/  IMAD.X R16, RZ, RZ, R18, P3 ;  /* 0x000000ffff107224 */ /* 0x000fd400018e0612 */
        /* <DEDUP_REMOVED lines=8> */
[----:B------:R-:W-:Y:S01]  /*4270*/  @P1 IMAD.MOV.U32 R5, RZ, RZ, R7 ;  /* 0x000000ffff051224 */ /* 0x000fe200078e0007 */
[C---:B------:R-:W-:Y:S02]  /*4280*/  IADD3 R6, P1, PT, R21.reuse, 0xa00, RZ ;  /* 0x00000a0015067810 */ /* 0x040fe40007f3e0ff */
[----:B------:R-:W-:-:S02]  /*4290*/  IADD3 R21, P3, PT, R21, 0x500, RZ ;  /* 0x0000050015157810 */ /* 0x000fc40007f7e0ff */
[----:B-1----:R-:W-:Y:S01]  /*42a0*/  ISETP.GT.U32.AND P4, PT, R6, UR4, PT ;  /* 0x0000000406007c0c */ /* 0x002fe2000bf84070 */
[----:B------:R-:W-:Y:S01]  /*42b0*/  DSETP.GEU.AND P2, PT, |R4|, |R10|, PT ;  /* 0x4000000a0400722a */ /* 0x000fe20003f4e200 */
[--C-:B------:R-:W-:Y:S02]  /*42c0*/  IMAD.X R6, RZ, RZ, R19.reuse, P1 ;  /* 0x000000ffff067224 */ /* 0x100fe400008e0613 */
[----:B------:R-:W-:-:S03]  /*42d0*/  IMAD.X R18, RZ, RZ, R19, P3 ;  /* 0x000000ffff127224 */ /* 0x000fc600018e0613 */
[----:B------:R-:W-:Y:S01]  /*42e0*/  ISETP.GT.AND.EX P1, PT, R6, UR5, PT, P4 ;  /* 0x0000000506007c0c */ /* 0x000fe2000bf24340 */
[----:B------:R-:W-:-:S07]  /*42f0*/  IMAD.MOV.U32 R19, RZ, RZ, R18 ;  /* 0x000000ffff137224 */ /* 0x000fce00078e0012 */
        /* <DEDUP_REMOVED lines=8> */
[----:B------:R-:W-:Y:S02]  /*4380*/  @P2 IMAD.MOV.U32 R11, RZ, RZ, R5 ;  /* 0x000000ffff0b2224 */ /* 0x000fe400078e0005 */
[----:B------:R-:W-:Y:S02]  /*4390*/  IMAD.MOV.U32 R12, RZ, RZ, R10 ;  /* 0x000000ffff0c7224 */ /* 0x000fe400078e000a */
[----:B------:R-:W-:Y:S01]  /*43a0*/  IMAD.MOV.U32 R13, RZ, RZ, R11 ;  /* 0x000000ffff0d7224 */ /* 0x000fe200078e000b */
[----:B------:R-:W-:Y:S06]  /*43b0*/  @!P1 BRA `(.L_x_308) ;  /* 0xfffffff800c49947 */ /* 0x000fec000383ffff */
[----:B------:R-:W-:-:S07]  /*43c0*/  IMAD.MOV.U32 R19, RZ, RZ, R21 ;  /* 0x000000ffff137224 */ /* 0x000fce00078e0015 */
.L_x_307:
[----:B------:R-:W-:-:S04]  /*43d0*/  ISETP.GE.U32.AND P0, PT, R19, UR4, PT ;  /* 0x0000000413007c0c */ /* 0x000fc8000bf06070 */
[----:B------:R-:W-:-:S13]  /*43e0*/  ISETP.GE.AND.EX P0, PT, R18, UR5, PT, P0 ;  /* 0x0000000512007c0c */ /* 0x000fda000bf06300 */
[----:B------:R-:W-:Y:S05]  /*43f0*/  @P0 BRA `(.L_x_309) ;  /* 0x0000000800c40947 */ /* 0x000fea0003800000 */
[----:B------:R-:W-:Y:S01]  /*4400*/  IADD3 R21, PT, PT, -R19, UR4, RZ ;  /* 0x0000000413157c10 */ /* 0x000fe2000fffe1ff */
[----:B------:R-:W-:Y:S03]  /*4410*/  BSSY.RECONVERGENT B1, `(.L_x_309) ;  /* 0x00000af000017945 */ /* 0x000fe60003800200 */
[----:B------:R-:W-:-:S13]  /*4420*/  ISETP.GE.AND P0, PT, R0, R21, PT ;  /* 0x000000150000720c */ /* 0x000fda0003f06270 */
[----:B------:R-:W-:Y:S05]  /*4430*/  @P0 BRA `(.L_x_310) ;  /* 0x0000000800b00947 */ /* 0x000fea0003800000 */
[-C--:B------:R-:W-:Y:S01]  /*4440*/  LOP3.LUT R6, RZ, R0.reuse, RZ, 0x33, !PT ;  /* 0x00000000ff067212 */ /* 0x080fe200078e33ff */
[----:B------:R-:W-:Y:S01]  /*4450*/  BSSY.RECONVERGENT B2, `(.L_x_311) ;  /* 0x0000036000027945 */ /* 0x000fe20003800200 */
[----:B------:R-:W-:Y:S02]  /*4460*/  MOV R12, R0 ;  /* 0x00000000000c7202 */ /* 0x000fe40000000f00 */
        /* <DEDUP_REMOVED lines=9> */
[----:B------:R-:W-:Y:S02]  /*4500*/  LOP3.LUT R2, R2, 0x3, RZ, 0xc0, !PT ;  /* 0x0000000302027812 */ /* 0x000fe400078ec0ff */
[----:B------:R-:W-:-:S03]  /*4510*/  IADD3 R13, P0, PT, R9, UR6, RZ ;  /* 0x00000006090d7c10 */ /* 0x000fc6000ff1e0ff */
[----:B------:R-:W-:Y:S01]  /*4520*/  IMAD.MOV R7, RZ, RZ, -R2 ;  /* 0x000000ffff077224 */ /* 0x000fe200078e0a02 */
[----:B0-----:R-:W-:-:S04]  /*4530*/  LEA R8, P1, R9, UR10, 0x3 ;  /* 0x0000000a09087c11 */ /* 0x001fc8000f8218ff */
[----:B------:R-:W-:Y:S02]  /*4540*/  LEA.HI.X R9, R9, UR11, R14, 0x3, P1 ;  /* 0x0000000b09097c11 */ /* 0x000fe400088f1c0e */
[----:B------:R-:W-:-:S07]  /*4550*/  IADD3.X R14, PT, PT, R14, UR7, RZ, P0, !PT ;  /* 0x000000070e0e7c10 */ /* 0x000fce00087fe4ff */
.L_x_315:
        /* <DEDUP_REMOVED lines=31> */
.L_x_314:
[----:B------:R-:W-:Y:S05]  /*4750*/  BSYNC.RECONVERGENT B3 ;  /* 0x0000000000037941 */ /* 0x000fea0003800200 */
.L_x_313:
[----:B------:R-:W-:Y:S01]  /*4760*/  IADD3 R13, P0, PT, R13, 0x100, RZ ;  /* 0x000001000d0d7810 */ /* 0x000fe20007f1e0ff */
[----:B------:R-:W-:Y:S02]  /*4770*/  VIADD R12, R12, 0x100 ;  /* 0x000001000c0c7836 */ /* 0x000fe40000000000 */
[----:B------:R-:W-:Y:S02]  /*4780*/  IMAD.X R9, RZ, RZ, R9, P3 ;  /* 0x000000ffff097224 */ /* 0x000fe400018e0609 */
[----:B------:R-:W-:Y:S01]  /*4790*/  IMAD.X R14, RZ, RZ, R14, P0 ;  /* 0x000000ffff0e7224 */ /* 0x000fe200000e060e */
[----:B------:R-:W-:Y:S07]  /*47a0*/  @P2 BRA `(.L_x_315) ;  /* 0xfffffffc006c2947 */ /* 0x000fee000383ffff */
.L_x_312:
[----:B------:R-:W-:Y:S05]  /*47b0*/  BSYNC.RECONVERGENT B2 ;  /* 0x0000000000027941 */ /* 0x000fea0003800200 */
.L_x_311:
[----:B------:R-:W-:-:S13]  /*47c0*/  ISETP.GE.U32.AND P0, PT, R6, 0x300, PT ;  /* 0x000003000600780c */ /* 0x000fda0003f06070 */
[----:B------:R-:W-:Y:S05]  /*47d0*/  @!P0 BRA `(.L_x_310) ;  /* 0x0000000400c88947 */ /* 0x000fea0003800000 */
[----:B------:R-:W0:Y:S01]  /*47e0*/  LDC.64 R8, c[0x0][0x380] ;  /* 0x0000e000ff087b82 */ /* 0x000e220000000a00 */
[----:B------:R-:W-:-:S07]  /*47f0*/  VIADD R20, R12, 0x200 ;  /* 0x000002000c147836 */ /* 0x000fce0000000000 */
[----:B------:R-:W1:Y:S02]  /*4800*/  LDC.64 R6, c[0x0][0x388] ;  /* 0x0000e200ff067b82 */ /* 0x000e640000000a00 */
.L_x_324:
        /* <DEDUP_REMOVED lines=30> */
.L_x_317:
[----:B------:R-:W-:Y:S05]  /*49f0*/  BSYNC.RECONVERGENT B2 ;  /* 0x0000000000027941 */ /* 0x000fea0003800200 */
.L_x_316:
        /* <DEDUP_REMOVED lines=9> */
[----:B------:R-:W-:-:S03]  /*4a90*/  IMAD.MOV.U32 R24, RZ, RZ, R26 ;  /* 0x000000ffff187224 */ /* 0x000fc600078e001a */
[----:B------:R-:W-:Y:S01]  /*4aa0*/  MOV R25, R27 ;  /* 0x0000001b00197202 */ /* 0x000fe20000000f00 */
        /* <DEDUP_REMOVED lines=15> */
.L_x_319:
[----:B------:R-:W-:Y:S05]  /*4ba0*/  BSYNC.RECONVERGENT B2 ;  /* 0x0000000000027941 */ /* 0x000fea0003800200 */
.L_x_318:
[----:B------:R-:W-:Y:S01]  /*4bb0*/  DSETP.GEU.AND P0, PT, |R16|, |R10|, PT ;  /* 0x4000000a1000722a */ /* 0x000fe20003f0e200 */
[CC--:B------:R-:W-:Y:S01]  /*4bc0*/  IADD3 R13, P1, P4, R19.reuse, R6.reuse, R20 ;  /* 0x00000006130d7210 */ /* 0x0c0fe20007c3e014 */
[----:B------:R-:W-:Y:S01]  /*4bd0*/  VIADD R4, R20, 0x100 ;  /* 0x0000010014047836 */ /* 0x000fe20000000000 */
[----:B------:R-:W-:Y:S01]  /*4be0*/  BSSY.RECONVERGENT B2, `(.L_x_320) ;  /* 0x0000016000027945 */ /* 0x000fe20003800200 */
[----:B------:R-:W-:Y:S01]  /*4bf0*/  IMAD.MOV.U32 R2, RZ, RZ, R10 ;  /* 0x000000ffff027224 */ /* 0x000fe200078e000a */
[----:B------:R-:W-:Y:S01]  /*4c00*/  IADD3.X R22, PT, PT, R18, R7, RZ, P1, P4 ;  /* 0x0000000712167210 */ /* 0x000fe20000fe84ff */
[----:B------:R-:W-:Y:S01]  /*4c10*/  IMAD.MOV.U32 R5, RZ, RZ, R13 ;  /* 0x000000ffff057224 */ /* 0x000fe200078e000d */
[----:B------:R-:W-:Y:S01]  /*4c20*/  IADD3 R4, P2, P3, R19, R6, R4 ;  /* 0x0000000613047210 */ /* 0x000fe20007b5e004 */
        /* <DEDUP_REMOVED lines=17> */
.L_x_321:
[----:B------:R-:W-:Y:S05]  /*4d40*/  BSYNC.RECONVERGENT B2 ;  /* 0x0000000000027941 */ /* 0x000fea0003800200 */
.L_x_320:
[----:B------:R-:W-:Y:S01]  /*4d50*/  DSETP.GEU.AND P0, PT, |R2|, |R14|, PT ;  /* 0x4000000e0200722a */ /* 0x000fe20003f0e200 */
[----:B------:R-:W-:Y:S01]  /*4d60*/  IADD3.X R13, PT, PT, R18, R7, RZ, P2, P3 ;  /* 0x00000007120d7210 */ /* 0x000fe200017e64ff */
        /* <DEDUP_REMOVED lines=20> */
.L_x_323:
[----:B------:R-:W-:Y:S05]  /*4eb0*/  BSYNC.RECONVERGENT B2 ;  /* 0x0000000000027941 */ /* 0x000fea0003800200 */
.L_x_322:
[C---:B------:R-:W-:Y:S02]  /*4ec0*/  VIADD R2, R20.reuse, 0x200 ;  /* 0x0000020014027836 */ /* 0x040fe40000000000 */
[----:B------:R-:W-:-:S03]  /*4ed0*/  VIADD R20, R20, 0x400 ;  /* 0x0000040014147836 */ /* 0x000fc60000000000 */
[----:B------:R-:W-:-:S13]  /*4ee0*/  ISETP.GE.AND P0, PT, R2, R21, PT ;  /* 0x000000150200720c */ /* 0x000fda0003f06270 */
[----:B------:R-:W-:Y:S05]  /*4ef0*/  @!P0 BRA `(.L_x_324) ;  /* 0xfffffff800448947 */ /* 0x000fea000383ffff */
.L_x_310:
[----:B------:R-:W-:Y:S05]  /*4f00*/  BSYNC.RECONVERGENT B1 ;  /* 0x0000000000017941 */ /* 0x000fea0003800200 */
.L_x_309:
        /* <DEDUP_REMOVED lines=32> */
.L_x_326:
[----:B------:R-:W-:Y:S05]  /*5110*/  BSYNC.RECONVERGENT B1 ;  /* 0x0000000000017941 */ /* 0x000fea0003800200 */
.L_x_325:
        /* <DEDUP_REMOVED lines=31> */
.L_x_328:
[----:B------:R-:W-:Y:S05]  /*5310*/  BSYNC.RECONVERGENT B1 ;  /* 0x0000000000017941 */ /* 0x000fea0003800200 */
.L_x_327:
        /* <DEDUP_REMOVED lines=31> */
.L_x_330:
[----:B------:R-:W-:Y:S05]  /*5510*/  BSYNC.RECONVERGENT B1 ;  /* 0x0000000000017941 */ /* 0x000fea0003800200 */
.L_x_329:
[----:B------:R-:W-:Y:S01]  /*5520*/  ISETP.GT.AND P0, PT, R8, 0x17, PT ;  /* 0x000000170800780c */ /* 0x000fe20003f04270 */
[----:B-1----:R1:W1:Y:S01]  /*5530*/  SHFL.DOWN PT, R6, R2, 0x8, 0x1f ;  /* 0x09001f0002067f89 */ /* 0x00226200000e0000 */
[----:B------:R-:W-:Y:S01]  /*5540*/  BSSY.RECONVERGENT B1, `(.L_x_331) ;  /* 0x000001d000017945 */ /* 0x000fe20003800200 */
[----:B--2---:R-:W-:Y:S02]  /*5550*/  IMAD.MOV.U32 R9, RZ, RZ, R11 ;  /* 0x000000ffff097224 */ /* 0x004fe400078e000b */
[----:B---3--:R2:W3:Y:S01]  /*5560*/  SHFL.DOWN PT, R7, R3, 0x8, 0x1f ;  /* 0x09001f0003077f89 */ /* 0x0084e200000e0000 */
[----:B------:R-:W-:Y:S02]  /*5570*/  IMAD.MOV.U32 R10, RZ, RZ, R12 ;  /* 0x000000ffff0a7224 */ /* 0x000fe400078e000c */
[----:B------:R-:W-:Y:S01]  /*5580*/  IMAD.MOV.U32 R4, RZ, RZ, R2 ;  /* 0x000000ffff047224 */ /* 0x000fe200078e0002 */
[----:B0-----:R2:W0:Y:S01]  /*5590*/  SHFL.DOWN PT, R14, R11, 0x8, 0x1f ;  /* 0x09001f000b0e7f89 */ /* 0x00142200000e0000 */
[----:B------:R-:W-:-:S03]  /*55a0*/  IMAD.MOV.U32 R5, RZ, RZ, R3 ;  /* 0x000000ffff057224 */ /* 0x000fc600078e0003 */
[----:B----4-:R2:W4:Y:S01]  /*55b0*/  SHFL.DOWN PT, R13, R12, 0x8, 0x1f ;  /* 0x09001f000c0d7f89 */ /* 0x01052200000e0000 */
        /* <DEDUP_REMOVED lines=21> */
.L_x_332:
[----:B------:R-:W-:Y:S05]  /*5710*/  BSYNC.RECONVERGENT B1 ;  /* 0x0000000000017941 */ /* 0x000fea0003800200 */
.L_x_331:
        /* <DEDUP_REMOVED lines=8> */
[----:B----4-:R-:W-:-:S03]  /*57a0*/  IMAD.MOV.U32 R13, RZ, RZ, R5 ;  /* 0x000000ffff0d7224 */ /* 0x010fc600078e0005 */
[----:B---3--:R3:W4:Y:S01]  /*57b0*/  SHFL.DOWN PT, R7, R10, 0x10, 0x1f ;  /* 0x0a001f000a077f89 */ /* 0x00872200000e0000 */
[----:B------:R-:W-:Y:S05]  /*57c0*/  @P0 BRA `(.L_x_334) ;  /* 0x0000000000500947 */ /* 0x000fea0003800000 */
[----:B-12---:R-:W-:Y:S01]  /*57d0*/  DSETP.GEU.AND P0, PT, |R4|, |R2|, PT ;  /* 0x400000020400722a */ /* 0x006fe20003f0e200 */
        /* <DEDUP_REMOVED lines=19> */
.L_x_334:
[----:B------:R-:W-:Y:S05]  /*5910*/  BSYNC.RECONVERGENT B1 ;  /* 0x0000000000017941 */ /* 0x000fea0003800200 */
.L_x_333:
        /* <DEDUP_REMOVED lines=11> */
.L_x_336:
[----:B------:R-:W-:Y:S05]  /*59d0*/  BSYNC.RECONVERGENT B1 ;  /* 0x0000000000017941 */ /* 0x000fea0003800200 */
.L_x_335:
        /* <DEDUP_REMOVED lines=8> */
[----:B0---4-:R-:W0:Y:S04]  /*5a60*/  LDS.128 R4, [R0+0x20] ;  /* 0x0000200000047984 */ /* 0x011e280000000c00 */
[----:B------:R2:W4:Y:S04]  /*5a70*/  LDS.64 R2, [R0+0x80] ;  /* 0x0000800000027984 */ /* 0x0005280000000a00 */
[----:B---3--:R2:W3:Y:S01]  /*5a80*/  LDS.128 R8, [R0+0x30] ;  /* 0x0000300000087984 */ /* 0x0084e20000000c00 */
[----:B-1----:R-:W-:Y:S01]  /*5a90*/  DSETP.GEU.AND P0, PT, |R12|, |R16|, PT ;  /* 0x400000100c00722a */ /* 0x002fe20003f0e200 */
[----:B------:R-:W-:-:S02]  /*5aa0*/  IMAD.MOV.U32 R20, RZ, RZ, R16 ;  /* 0x000000ffff147224 */ /* 0x000fc400078e0010 */
[----:B------:R-:W-:Y:S02]  /*5ab0*/  IMAD.MOV.U32 R21, RZ, RZ, R17 ;  /* 0x000000ffff157224 */ /* 0x000fe400078e0011 */
[----:B0-----:R-:W-:Y:S02]  /*5ac0*/  IMAD.MOV.U32 R23, RZ, RZ, R4 ;  /* 0x000000ffff177224 */ /* 0x001fe400078e0004 */
        /* <DEDUP_REMOVED lines=16> */
.L_x_338:
[----:B------:R-:W-:Y:S05]  /*5bd0*/  BSYNC.RECONVERGENT B1 ;  /* 0x0000000000017941 */ /* 0x000fea0003800200 */
.L_x_337:
        /* <DEDUP_REMOVED lines=23> */
.L_x_340:
[----:B------:R-:W-:Y:S05]  /*5d50*/  BSYNC.RECONVERGENT B1 ;  /* 0x0000000000017941 */ /* 0x000fea0003800200 */
.L_x_339:
        /* <DEDUP_REMOVED lines=21> */
.L_x_342:
[----:B------:R-:W-:Y:S05]  /*5eb0*/  BSYNC.RECONVERGENT B1 ;  /* 0x0000000000017941 */ /* 0x000fea0003800200 */
.L_x_341:
        /* <DEDUP_REMOVED lines=23> */
.L_x_344:
[----:B------:R-:W-:Y:S05]  /*6030*/  BSYNC.RECONVERGENT B1 ;  /* 0x0000000000017941 */ /* 0x000fea0003800200 */
.L_x_343:
        /* <DEDUP_REMOVED lines=21> */
.L_x_346:
[----:B------:R-:W-:Y:S05]  /*6190*/  BSYNC.RECONVERGENT B1 ;  /* 0x0000000000017941 */ /* 0x000fea0003800200 */
.L_x_345:
        /* <DEDUP_REMOVED lines=21> */
.L_x_348:
[----:B------:R-:W-:Y:S05]  /*62f0*/  BSYNC.RECONVERGENT B1 ;  /* 0x0000000000017941 */ /* 0x000fea0003800200 */
.L_x_347:
        /* <DEDUP_REMOVED lines=20> */
.L_x_268:
[----:B------:R-:W-:Y:S05]  /*6440*/  BSYNC.RECONVERGENT B0 ;  /* 0x0000000000007941 */ /* 0x000fea0003800200 */
.L_x_235:
[----:B------:R-:W-:Y:S05]  /*6450*/  @P1 EXIT ;  /* 0x000000000000194d */ /* 0x000fea0003800000 */
[----:B0123--:R-:W0:Y:S02]  /*6460*/  LDC.64 R2, c[0x0][0x390] ;  /* 0x0000e400ff027b82 */ /* 0x00fe240000000a00 */
[----:B0-----:R-:W-:Y:S04]  /*6470*/  STG.E.64 desc[UR8][R2.64], R12 ;  /* 0x0000000c02007986 */ /* 0x001fe8000c101b08 */
[----:B------:R-:W-:Y:S01]  /*6480*/  STG.E.64 desc[UR8][R2.64+0x8], R14 ;  /* 0x0000080e02007986 */ /* 0x000fe2000c101b08 */
[----:B------:R-:W-:Y:S05]  /*6490*/  EXIT ;  /* 0x000000000000794d */ /* 0x000fea0003800000 */
.L_x_349:
        /* <DEDUP_REMOVED lines=14> */
.L_x_755:


//--------------------- .text._ZN6thrust24THRUST_300001_SM_1000_NS8cuda_cub4core6detail13_kernel_agentINS1_8__reduce11ReduceAgentIPN4cuda3std3__45tupleIJdlEEESC_SB_iNS1_9__extrema9arg_max_fIdl10comparatorEEEEJSC_SC_iSG_EEEvDpT0_ --------------------------
	.section	.text._ZN6thrust24THRUST_300001_SM_1000_NS8cuda_cub4core6detail13_kernel_agentINS1_8__reduce11ReduceAgentIPN4cuda3std3__45tupleIJdlEEESC_SB_iNS1_9__extrema9arg_max_fIdl10comparatorEEEEJSC_SC_iSG_EEEvDpT0_,"ax",@progbits
	.align	128
        .global         _ZN6thrust24THRUST_300001_SM_1000_NS8cuda_cub4core6detail13_kernel_agentINS1_8__reduce11ReduceAgentIPN4cuda3std3__45tupleIJdlEEESC_SB_iNS1_9__extrema9arg_max_fIdl10comparatorEEEEJSC_SC_iSG_EEEvDpT0_
        .type           _ZN6thrust24THRUST_300001_SM_1000_NS8cuda_cub4core6detail13_kernel_agentINS1_8__reduce11ReduceAgentIPN4cuda3std3__45tupleIJdlEEESC_SB_iNS1_9__extrema9arg_max_fIdl10comparatorEEEEJSC_SC_iSG_EEEvDpT0_,@function
        .size           _ZN6thrust24THRUST_300001_SM_1000_NS8cuda_cub4core6detail13_kernel_agentINS1_8__reduce11ReduceAgentIPN4cuda3std3__45tupleIJdlEEESC_SB_iNS1_9__extrema9arg_max_fIdl10comparatorEEEEJSC_SC_iSG_EEEvDpT0_,(.L_x_756 - _ZN6thrust24THRUST_300001_SM_1000_NS8cuda_cub4core6detail13_kernel_agentINS1_8__reduce11ReduceAgentIPN4cuda3std3__45tupleIJdlEEESC_SB_iNS1_9__extrema9arg_max_fIdl10comparatorEEEEJSC_SC_iSG_EEEvDpT0_)
        .other          _ZN6thrust24THRUST_300001_SM_1000_NS8cuda_cub4core6detail13_kernel_agentINS1_8__reduce11ReduceAgentIPN4cuda3std3__45tupleIJdlEEESC_SB_iNS1_9__extrema9arg_max_fIdl10comparatorEEEEJSC_SC_iSG_EEEvDpT0_,@"STO_CUDA_ENTRY STV_DEFAULT"
_ZN6thrust24THRUST_300001_SM_1000_NS8cuda_cub4core6detail13_kernel_agentINS1_8__reduce11ReduceAgentIPN4cuda3std3__45tupleIJdlEEESC_SB_iNS1_9__extrema9arg_max_fIdl10comparatorEEEEJSC_SC_iSG_EEEvDpT0_:
.text._ZN6thrust24THRUST_300001_SM_1000_NS8cuda_cub4core6detail13_kernel_agentINS1_8__reduce11ReduceAgentIPN4cuda3std3__45tupleIJdlEEESC_SB_iNS1_9__extrema9arg_max_fIdl10comparatorEEEEJSC_SC_iSG_EEEvDpT0_:
        /* <DEDUP_REMOVED lines=21> */
.L_x_353:
[----:B0-----:R-:W-:Y:S05]  /*0150*/  BSYNC.RECONVERGENT B1 ;  /* 0x0000000000017941 */ /* 0x001fea0003800200 */
.L_x_352:
        /* <DEDUP_REMOVED lines=15> */
.L_x_360:
        /* <DEDUP_REMOVED lines=31> */
.L_x_359:
[----:B------:R-:W-:Y:S05]  /*0440*/  BSYNC.RECONVERGENT B3 ;  /* 0x0000000000037941 */ /* 0x000fea0003800200 */
.L_x_358:
[----:B------:R-:W-:Y:S02]  /*0450*/  IMAD.X R3, RZ, RZ, R3, P3 ;  /* 0x000000ffff037224 */ /* 0x000fe400018e0603 */
[----:B------:R-:W-:Y:S01]  /*0460*/  VIADD R19, R19, 0x100 ;  /* 0x0000010013137836 */ /* 0x000fe20000000000 */
[----:B------:R-:W-:Y:S06]  /*0470*/  @P2 BRA `(.L_x_360) ;  /* 0xfffffffc00742947 */ /* 0x000fec000383ffff */
.L_x_357:
[----:B------:R-:W-:Y:S05]  /*0480*/  BSYNC.RECONVERGENT B2 ;  /* 0x0000000000027941 */ /* 0x000fea0003800200 */
.L_x_356:
[----:B------:R-:W0:Y:S01]  /*0490*/  LDC.64 R8, c[0x0][0x380] ;  /* 0x0000e000ff087b82 */ /* 0x000e220000000a00 */
[----:B------:R-:W-:-:S13]  /*04a0*/  ISETP.GE.U32.AND P0, PT, R4, 0x300, PT ;  /* 0x000003000400780c */ /* 0x000fda0003f06070 */
[----:B------:R-:W-:Y:S05]  /*04b0*/  @!P0 BRA `(.L_x_355) ;  /* 0x0000000400908947 */ /* 0x000fea0003800000 */
.L_x_369:
        /* <DEDUP_REMOVED lines=13> */
[----:B------:R-:W-:Y:S01]  /*0590*/  IMAD.MOV.U32 R23, RZ, RZ, R12 ;  /* 0x000000ffff177224 */ /* 0x000fe200078e000c */
[----:B------:R-:W-:Y:S01]  /*05a0*/  MOV R25, R13 ;  /* 0x0000000d00197202 */ /* 0x000fe20000000f00 */
[----:B------:R-:W-:Y:S02]  /*05b0*/  IMAD.MOV.U32 R2, RZ, RZ, R14 ;  /* 0x000000ffff027224 */ /* 0x000fe400078e000e */
[----:B------:R-:W-:-:S09]  /*05c0*/  IMAD.MOV.U32 R3, RZ, RZ, R15 ;  /* 0x000000ffff037224 */ /* 0x000fd200078e000f */
        /* <DEDUP_REMOVED lines=9> */
.L_x_362:
[----:B------:R-:W-:Y:S05]  /*0660*/  BSYNC.RECONVERGENT B2 ;  /* 0x0000000000027941 */ /* 0x000fea0003800200 */
.L_x_361:
        /* <DEDUP_REMOVED lines=25> */
.L_x_364:
[----:B------:R-:W-:Y:S05]  /*0800*/  BSYNC.RECONVERGENT B2 ;  /* 0x0000000000027941 */ /* 0x000fea0003800200 */
.L_x_363:
        /* <DEDUP_REMOVED lines=21> */
.L_x_366:
[----:B------:R-:W-:Y:S05]  /*0960*/  BSYNC.RECONVERGENT B2 ;  /* 0x0000000000027941 */ /* 0x000fea0003800200 */
.L_x_365:
        /* <DEDUP_REMOVED lines=21> */
.L_x_368:
[----:B------:R-:W-:Y:S05]  /*0ac0*/  BSYNC.RECONVERGENT B2 ;  /* 0x0000000000027941 */ /* 0x000fea0003800200 */
.L_x_367:
[----:B------:R-:W-:-:S05]  /*0ad0*/  VIADD R19, R19, 0x400 ;  /* 0x0000040013137836 */ /* 0x000fca0000000000 */
[----:B------:R-:W-:-:S13]  /*0ae0*/  ISETP.GE.AND P0, PT, R19, UR5, PT ;  /* 0x0000000513007c0c */ /* 0x000fda000bf06270 */
[----:B------:R-:W-:Y:S05]  /*0af0*/  @!P0 BRA `(.L_x_369) ;  /* 0xfffffff800708947 */ /* 0x000fea000383ffff */
.L_x_355:
[----:B------:R-:W-:Y:S05]  /*0b00*/  BSYNC.RECONVERGENT B1 ;  /* 0x0000000000017941 */ /* 0x000fea0003800200 */
.L_x_354:
        /* <DEDUP_REMOVED lines=35> */
.L_x_372:
[----:B------:R-:W-:Y:S05]  /*0d40*/  BSYNC.RECONVERGENT B1 ;  /* 0x0000000000017941 */ /* 0x000fea0003800200 */
.L_x_371:
        /* <DEDUP_REMOVED lines=31> */
.L_x_374:
[----:B------:R-:W-:Y:S05]  /*0f40*/  BSYNC.RECONVERGENT B1 ;  /* 0x0000000000017941 */ /* 0x000fea0003800200 */
.L_x_373:
        /* <DEDUP_REMOVED lines=31> */
.L_x_376:
[----:B------:R-:W-:Y:S05]  /*1140*/  BSYNC.RECONVERGENT B1 ;  /* 0x0000000000017941 */ /* 0x000fea0003800200 */
.L_x_375:
        /* <DEDUP_REMOVED lines=31> */
.L_x_378:
[----:B------:R-:W-:Y:S05]  /*1340*/  BSYNC.RECONVERGENT B1 ;  /* 0x0000000000017941 */ /* 0x000fea0003800200 */
.L_x_377:
[----:B------:R-:W-:Y:S01]  /*1350*/  ISETP.GT.AND P0, PT, R9, 0xf, PT ;  /* 0x0000000f0900780c */ /* 0x000fe20003f04270 */
[----:B-1----:R1:W1:Y:S01]  /*1360*/  SHFL.DOWN PT, R6, R4, 0x10, 0x1f ;  /* 0x0a001f0004067f89 */ /* 0x00226200000e0000 */
[----:B------:R-:W-:Y:S01]  /*1370*/  BSSY.RECONVERGENT B1, `(.L_x_379) ;  /* 0x000001d000017945 */ /* 0x000fe20003800200 */
[----:B0-----:R-:W-:Y:S01]  /*1380*/  MOV R14, R8 ;  /* 0x00000008000e7202 */ /* 0x001fe20000000f00 */
[----:B----4-:R-:W-:Y:S01]  /*1390*/  IMAD.MOV.U32 R15, RZ, RZ, R10 ;  /* 0x000000ffff0f7224 */ /* 0x010fe200078e000a */
[----:B--2---:R0:W2:Y:S01]  /*13a0*/  SHFL.DOWN PT, R7, R5, 0x10, 0x1f ;  /* 0x0a001f0005077f89 */ /* 0x0040a200000e0000 */
[----:B------:R-:W-:Y:S02]  /*13b0*/  IMAD.MOV.U32 R2, RZ, RZ, R4 ;  /* 0x000000ffff027224 */ /* 0x000fe400078e0004 */
[----:B------:R-:W-:Y:S01]  /*13c0*/  IMAD.MOV.U32 R3, RZ, RZ, R5 ;  /* 0x000000ffff037224 */ /* 0x000fe200078e0005 */
[----:B------:R0:W4:Y:S04]  /*13d0*/  SHFL.DOWN PT, R11, R8, 0x10, 0x1f ;  /* 0x0a001f00080b7f89 */ /* 0x00012800000e0000 */
        /* <DEDUP_REMOVED lines=22> */
.L_x_380:
[----:B------:R-:W-:Y:S05]  /*1540*/  BSYNC.RECONVERGENT B1 ;  /* 0x0000000000017941 */ /* 0x000fea0003800200 */
.L_x_379:
        /* <DEDUP_REMOVED lines=11> */
.L_x_382:
[----:B------:R-:W-:Y:S05]  /*1600*/  BSYNC.RECONVERGENT B1 ;  /* 0x0000000000017941 */ /* 0x000fea0003800200 */
.L_x_381:
        /* <DEDUP_REMOVED lines=31> */
.L_x_385:
[----:B------:R-:W-:Y:S05]  /*1800*/  BSYNC.RECONVERGENT B1 ;  /* 0x0000000000017941 */ /* 0x000fea0003800200 */
.L_x_384:
        /* <DEDUP_REMOVED lines=10> */
[----:B------:R-:W-:Y:S01]  /*18b0*/  MOV R15, R26 ;  /* 0x0000001a000f7202 */ /* 0x000fe20000000f00 */
[----:B------:R-:W-:Y:S02]  /*18c0*/  IMAD.MOV.U32 R29, RZ, RZ, R27 ;  /* 0x000000ffff1d7224 */ /* 0x000fe400078e001b */
[----:B------:R-:W-:Y:S02]  /*18d0*/  IMAD.MOV.U32 R4, RZ, RZ, R24 ;  /* 0x000000ffff047224 */ /* 0x000fe400078e0018 */
[----:B------:R-:W-:-:S08]  /*18e0*/  IMAD.MOV.U32 R5, RZ, RZ, R25 ;  /* 0x000000ffff057224 */ /* 0x000fd000078e0019 */
        /* <DEDUP_REMOVED lines=9> */
.L_x_387:
[----:B------:R-:W-:Y:S05]  /*1980*/  BSYNC.RECONVERGENT B1 ;  /* 0x0000000000017941 */ /* 0x000fea0003800200 */
.L_x_386:
        /* <DEDUP_REMOVED lines=21> */
.L_x_389:
[----:B------:R-:W-:Y:S05]  /*1ae0*/  BSYNC.RECONVERGENT B1 ;  /* 0x0000000000017941 */ /* 0x000fea0003800200 */
.L_x_388:
        /* <DEDUP_REMOVED lines=23> */
.L_x_391:
[----:B------:R-:W-:Y:S05]  /*1c60*/  BSYNC.RECONVERGENT B1 ;  /* 0x0000000000017941 */ /* 0x000fea0003800200 */
.L_x_390:
        /* <DEDUP_REMOVED lines=21> */
.L_x_393:
[----:B------:R-:W-:Y:S05]  /*1dc0*/  BSYNC.RECONVERGENT B1 ;  /* 0x0000000000017941 */ /* 0x000fea0003800200 */
.L_x_392:
        /* <DEDUP_REMOVED lines=21> */
.L_x_395:
[----:B------:R-:W-:Y:S05]  /*1f20*/  BSYNC.RECONVERGENT B1 ;  /* 0x0000000000017941 */ /* 0x000fea0003800200 */
.L_x_394:
        /* <DEDUP_REMOVED lines=21> */
.L_x_370:
        /* <DEDUP_REMOVED lines=19> */
[----:B0-----:R-:W-:Y:S01]  /*21b0*/  MOV R16, R9 ;  /* 0x0000000900107202 */ /* 0x001fe20000000f00 */
[----:B--2---:R-:W-:Y:S02]  /*21c0*/  IMAD.MOV.U32 R18, RZ, RZ, R11 ;  /* 0x000000ffff127224 */ /* 0x004fe400078e000b */
[----:B------:R-:W-:Y:S02]  /*21d0*/  IMAD.MOV.U32 R2, RZ, RZ, R6 ;  /* 0x000000ffff027224 */ /* 0x000fe400078e0006 */
[----:B------:R-:W-:-:S08]  /*21e0*/  IMAD.MOV.U32 R3, RZ, RZ, R7 ;  /* 0x000000ffff037224 */ /* 0x000fd000078e0007 */
        /* <DEDUP_REMOVED lines=15> */
.L_x_397:
[----:B------:R-:W-:Y:S05]  /*22e0*/  BSYNC.RECONVERGENT B1 ;  /* 0x0000000000017941 */ /* 0x000fea0003800200 */
.L_x_396:
        /* <DEDUP_REMOVED lines=32> */
.L_x_399:
[----:B------:R-:W-:Y:S05]  /*24f0*/  BSYNC.RECONVERGENT B1 ;  /* 0x0000000000017941 */ /* 0x000fea0003800200 */
.L_x_398:
[----:B-1----:R-:W-:Y:S01]  /*2500*/  VIADD R2, R4, 0x4 ;  /* 0x0000000404027836 */ /* 0x002fe20000000000 */
[----:B---3--:R1:W3:Y:S01]  /*2510*/  SHFL.DOWN PT, R8, R6, 0x4, R5 ;  /* 0x0880000006087989 */ /* 0x0082e200000e0005 */
[----:B------:R-:W-:Y:S01]  /*2520*/  BSSY.RECONVERGENT B1, `(.L_x_400) ;  /* 0x000001e000017945 */ /* 0x000fe20003800200 */
[----:B------:R-:W-:Y:S01]  /*2530*/  IMAD.MOV.U32 R14, RZ, RZ, R10 ;  /* 0x000000ffff0e7224 */ /* 0x000fe200078e000a */
[----:B------:R-:W-:Y:S01]  /*2540*/  MOV R3, R7 ;  /* 0x0000000700037202 */ /* 0x000fe20000000f00 */
[----:B0-----:R1:W0:Y:S01]  /*2550*/  SHFL.DOWN PT, R9, R7, 0x4, R5 ;  /* 0x0880000007097989 */ /* 0x00122200000e0005 */
[----:B------:R-:W-:Y:S01]  /*2560*/  ISETP.GT.AND P0, PT, R2, R5, PT ;  /* 0x000000050200720c */ /* 0x000fe20003f04270 */
[----:B------:R-:W-:Y:S02]  /*2570*/  IMAD.MOV.U32 R16, RZ, RZ, R12 ;  /* 0x000000ffff107224 */ /* 0x000fe400078e000c */
[----:B--2---:R1:W2:Y:S01]  /*2580*/  SHFL.DOWN PT, R11, R10, 0x4, R5 ;  /* 0x088000000a0b7989 */ /* 0x0042a200000e0005 */
[----:B------:R-:W-:-:S03]  /*2590*/  IMAD.MOV.U32 R2, RZ, RZ, R6 ;  /* 0x000000ffff027224 */ /* 0x000fc600078e0006 */
[----:B----4-:R1:W4:Y:S06]  /*25a0*/  SHFL.DOWN PT, R13, R12, 0x4, R5 ;  /* 0x088000000c0d7989 */ /* 0x01032c00000e0005 */
        /* <DEDUP_REMOVED lines=21> */
.L_x_401:
[----:B------:R-:W-:Y:S05]  /*2700*/  BSYNC.RECONVERGENT B1 ;  /* 0x0000000000017941 */ /* 0x000fea0003800200 */
.L_x_400:
        /* <DEDUP_REMOVED lines=32> */
.L_x_403:
[----:B------:R-:W-:Y:S05]  /*2910*/  BSYNC.RECONVERGENT B1 ;  /* 0x0000000000017941 */ /* 0x000fea0003800200 */
.L_x_402:
[----:B-1----:R-:W-:Y:S01]  /*2920*/  VIADD R2, R4, 0x10 ;  /* 0x0000001004027836 */ /* 0x002fe20000000000 */
[----:B---3--:R1:W3:Y:S01]  /*2930*/  SHFL.DOWN PT, R8, R6, 0x10, R5 ;  /* 0x0a00000006087989 */ /* 0x0082e200000e0005 */
[----:B------:R-:W-:Y:S01]  /*2940*/  BSSY.RECONVERGENT B1, `(.L_x_404) ;  /* 0x000001e000017945 */ /* 0x000fe20003800200 */
[----:B------:R-:W-:Y:S02]  /*2950*/  IMAD.MOV.U32 R14, RZ, RZ, R10 ;  /* 0x000000ffff0e7224 */ /* 0x000fe400078e000a */
[----:B------:R-:W-:Y:S01]  /*2960*/  ISETP.GT.AND P0, PT, R2, R5, PT ;  /* 0x000000050200720c */ /* 0x000fe20003f04270 */
[----:B0-----:R1:W0:Y:S01]  /*2970*/  SHFL.DOWN PT, R9, R7, 0x10, R5 ;  /* 0x0a00000007097989 */ /* 0x00122200000e0005 */
[----:B------:R-:W-:Y:S01]  /*2980*/  IMAD.MOV.U32 R15, RZ, RZ, R12 ;  /* 0x000000ffff0f7224 */ /* 0x000fe200078e000c */
[----:B------:R-:W-:Y:S01]  /*2990*/  MOV R2, R6 ;  /* 0x0000000600027202 */ /* 0x000fe20000000f00 */
[----:B------:R-:W-:Y:S01]  /*29a0*/  IMAD.MOV.U32 R3, RZ, RZ, R7 ;  /* 0x000000ffff037224 */ /* 0x000fe200078e0007 */
[----:B--2---:R1:W2:Y:S04]  /*29b0*/  SHFL.DOWN PT, R11, R10, 0x10, R5 ;  /* 0x0a0000000a0b7989 */ /* 0x0042a800000e0005 */
        /* <DEDUP_REMOVED lines=22> */
.L_x_405:
[----:B------:R-:W-:Y:S05]  /*2b20*/  BSYNC.RECONVERGENT B1 ;  /* 0x0000000000017941 */ /* 0x000fea0003800200 */
.L_x_404:
        /* <DEDUP_REMOVED lines=11> */
.L_x_407:
[----:B------:R-:W-:Y:S05]  /*2be0*/  BSYNC.RECONVERGENT B1 ;  /* 0x0000000000017941 */ /* 0x000fea0003800200 */
.L_x_406:
        /* <DEDUP_REMOVED lines=35> */
.L_x_409:
[----:B------:R-:W-:Y:S05]  /*2e20*/  BSYNC.RECONVERGENT B1 ;  /* 0x0000000000017941 */ /* 0x000fea0003800200 */
.L_x_408:
[----:B------:R-:W-:Y:S01]  /*2e30*/  UISETP.GE.AND UP0, UPT, UR8, 0x41, UPT ;  /* 0x000000410800788c */ /* 0x000fe2000bf06270 */
[----:B0-----:R-:W-:Y:S01]  /*2e40*/  IMAD.MOV.U32 R9, RZ, RZ, R11 ;  /* 0x000000ffff097224 */ /* 0x001fe200078e000b */
[----:B------:R-:W-:Y:S01]  /*2e50*/  MOV R2, R4 ;  /* 0x0000000400027202 */ /* 0x000fe20000000f00 */
[----:B------:R-:W-:Y:S02]  /*2e60*/  IMAD.MOV.U32 R0, RZ, RZ, R8 ;  /* 0x000000ffff007224 */ /* 0x000fe400078e0008 */
[----:B------:R-:W-:-:S04]  /*2e70*/  IMAD.MOV.U32 R3, RZ, RZ, R5 ;  /* 0x000000ffff037224 */ /* 0x000fc800078e0005 */
        /* <DEDUP_REMOVED lines=27> */
.L_x_411:
[----:B------:R-:W-:Y:S05]  /*3030*/  BSYNC.RECONVERGENT B1 ;  /* 0x0000000000017941 */ /* 0x000fea0003800200 */
.L_x_410:
        /* <DEDUP_REMOVED lines=32> */
.L_x_413:
[----:B------:R-:W-:Y:S05]  /*3240*/  BSYNC.RECONVERGENT B1 ;  /* 0x0000000000017941 */ /* 0x000fea0003800200 */
.L_x_412:
[----:B------:R-:W-:Y:S01]  /*3250*/  UISETP.GE.AND UP0, UPT, UR8, 0x81, UPT ;  /* 0x000000810800788c */ /* 0x000fe2000bf06270 */
[----:B------:R-:W-:Y:S01]  /*3260*/  IMAD.MOV.U32 R9, RZ, RZ, R11 ;  /* 0x000000ffff097224 */ /* 0x000fe200078e000b */
        /* <DEDUP_REMOVED lines=30> */
.L_x_415:
[----:B------:R-:W-:Y:S05]  /*3450*/  BSYNC.RECONVERGENT B1 ;  /* 0x0000000000017941 */ /* 0x000fea0003800200 */
.L_x_414:
        /* <DEDUP_REMOVED lines=32> */
.L_x_417:
[----:B------:R-:W-:Y:S05]  /*3660*/  BSYNC.RECONVERGENT B1 ;  /* 0x0000000000017941 */ /* 0x000fea0003800200 */
.L_x_416:
        /* <DEDUP_REMOVED lines=13> */
[----:B------:R-:W-:Y:S01]  /*3740*/  MOV R6, R2 ;  /* 0x0000000200067202 */ /* 0x000fe20000000f00 */
[----:B------:R-:W-:Y:S02]  /*3750*/  IMAD.MOV.U32 R7, RZ, RZ, R3 ;  /* 0x000000ffff077224 */ /* 0x000fe400078e0003 */
[----:B-1----:R-:W-:Y:S02]  /*3760*/  IMAD.MOV.U32 R9, RZ, RZ, R12 ;  /* 0x000000ffff097224 */ /* 0x002fe400078e000c */
        /* <DEDUP_REMOVED lines=16> */
.L_x_419:
[----:B------:R-:W-:Y:S05]  /*3870*/  BSYNC.RECONVERGENT B1 ;  /* 0x0000000000017941 */ /* 0x000fea0003800200 */
.L_x_418:
        /* <DEDUP_REMOVED lines=32> */
.L_x_351:
        /* <DEDUP_REMOVED lines=34> */
[----:B------:R-:W-:-:S04]  /*3ca0*/  IMAD.MOV.U32 R15, RZ, RZ, 0x500 ;  /* 0x00000500ff0f7424 */ /* 0x000fc800078e00ff */
        /* <DEDUP_REMOVED lines=8> */
[----:B------:R-:W-:Y:S02]  /*3d30*/  @P2 MOV R9, R13 ;  /* 0x0000000d00092202 */ /* 0x000fe40000000f00 */
[----:B------:R-:W-:-:S04]  /*3d40*/  @P2 SEL R7, R11, R7, P0 ;  /* 0x000000070b072207 */ /* 0x000fc80000000000 */
        /* <DEDUP_REMOVED lines=10> */
[----:B------:R-:W-:Y:S06]  /*3df0*/  BRA.U !UP0, `(.L_x_420) ;  /* 0x0000000508287547 */ /* 0x000fec000b800000 */
[----:B------:R-:W-:Y:S01]  /*3e00*/  IMAD.MOV.U32 R25, RZ, RZ, R2 ;  /* 0x000000ffff197224 */ /* 0x000fe200078e0002 */
[----:B------:R-:W0:Y:S01]  /*3e10*/  LDCU UR4, c[0x0][0x390] ;  /* 0x00007200ff0477ac */ /* 0x000e220008000800 */
[----:B------:R-:W-:Y:S02]  /*3e20*/  IMAD.MOV.U32 R24, RZ, RZ, R3 ;  /* 0x000000ffff187224 */ /* 0x000fe400078e0003 */
[----:B------:R-:W-:-:S07]  /*3e30*/  IMAD.MOV.U32 R27, RZ, RZ, 0x500 ;  /* 0x00000500ff1b7424 */ /* 0x000fce00078e00ff */
.L_x_421:
[----:B------:R-:W1:Y:S01]  /*3e40*/  LDC.64 R22, c[0x0][0x380] ;  /* 0x0000e000ff167b82 */ /* 0x000e620000000a00 */
[----:B------:R-:W-:-:S04]  /*3e50*/  IMAD.IADD R3, R0, 0x1, R27 ;  /* 0x0000000100037824 */ /* 0x000fc800078e021b */
[----:B-1----:R-:W-:-:S05]  /*3e60*/  IMAD.WIDE.U32 R22, R3, 0x10, R22 ;  /* 0x0000001003167825 */ /* 0x002fca00078e0016 */
        /* <DEDUP_REMOVED lines=14> */
[----:B------:R-:W-:Y:S02]  /*3f50*/  @P2 FSEL R29, R5, R21, P0 ;  /* 0x00000015051d2208 */ /* 0x000fe40000000000 */
[----:B------:R-:W2:Y:S01]  /*3f60*/  LDG.E.64.CONSTANT R4, desc[UR6][R22.64+0x4000] ;  /* 0x0040000616047981 */ /* 0x000ea2000c1e9b00 */
[----:B------:R-:W-:Y:S02]  /*3f70*/  @P2 IMAD.MOV.U32 R20, RZ, RZ, R26 ;  /* 0x000000ffff142224 */ /* 0x000fe400078e001a */
[----:B------:R-:W-:-:S06]  /*3f80*/  @P2 IMAD.MOV.U32 R21, RZ, RZ, R29 ;  /* 0x000000ffff152224 */ /* 0x000fcc00078e001d */
        /* <DEDUP_REMOVED lines=32> */
[----:B------:R-:W-:-:S05]  /*4190*/  VIADD R7, R27, 0xa00 ;  /* 0x00000a001b077836 */ /* 0x000fca0000000000 */
[----:B0-----:R-:W-:Y:S01]  /*41a0*/  ISETP.GT.AND P1, PT, R7, UR4, PT ;  /* 0x0000000407007c0c */ /* 0x001fe2000bf24270 */
[----:B------:R-:W-:-:S04]  /*41b0*/  VIADD R15, R27, 0x500 ;  /* 0x000005001b0f7836 */ /* 0x000fc80000000000 */
[----:B------:R-:W-:Y:S01]  /*41c0*/  IMAD.MOV.U32 R27, RZ, RZ, R15 ;  /* 0x000000ffff1b7224 */ /* 0x000fe200078e000f */
        /* <DEDUP_REMOVED lines=11> */
[----:B------:R-:W-:Y:S01]  /*4280*/  IMAD.MOV.U32 R24, RZ, RZ, R3 ;  /* 0x000000ffff187224 */ /* 0x000fe200078e0003 */
[----:B------:R-:W-:Y:S06]  /*4290*/  @!P1 BRA `(.L_x_421) ;  /* 0xfffffff800e89947 */ /* 0x000fec000383ffff */
.L_x_420:
[----:B------:R-:W-:-:S13]  /*42a0*/  ISETP.GE.AND P0, PT, R15, UR4, PT ;  /* 0x000000040f007c0c */ /* 0x000fda000bf06270 */
        /* <DEDUP_REMOVED lines=12> */
[----:B------:R-:W0:Y:S01]  /*4370*/  LDC.64 R6, c[0x0][0x380] ;  /* 0x0000e000ff067b82 */ /* 0x000e220000000a00 */
[----:B------:R-:W-:Y:S01]  /*4380*/  LEA.HI R8, R20, 0x1, RZ, 0x18 ;  /* 0x0000000114087811 */ /* 0x000fe200078fc0ff */
[----:B------:R-:W-:Y:S01]  /*4390*/  IMAD.IADD R21, R0, 0x1, R15 ;  /* 0x0000000100157824 */ /* 0x000fe200078e020f */
[----:B------:R-:W-:Y:S02]  /*43a0*/  MOV R12, R0 ;  /* 0x00000000000c7202 */ /* 0x000fe40000000f00 */
[----:B------:R-:W-:-:S05]  /*43b0*/  LOP3.LUT R8, R8, 0x3, RZ, 0xc0, !PT ;  /* 0x0000000308087812 */ /* 0x000fca00078ec0ff */
[----:B------:R-:W-:-:S07]  /*43c0*/  IMAD.MOV R14, RZ, RZ, -R8 ;  /* 0x000000ffff0e7224 */ /* 0x000fce00078e0a08 */
.L_x_428:
[----:B0-----:R-:W-:-:S05]  /*43d0*/  IMAD.WIDE.U32 R18, R21, 0x10, R6 ;  /* 0x0000001015127825 */ /* 0x001fca00078e0006 */
[----:B------:R-:W2:Y:S04]  /*43e0*/  LDG.E.64.CONSTANT R8, desc[UR6][R18.64] ;  /* 0x0000000612087981 */ /* 0x000ea8000c1e9b00 */
[----:B------:R-:W3:Y:S01]  /*43f0*/  LDG.E.64.CONSTANT R10, desc[UR6][R18.64+0x8] ;  /* 0x00000806120a7981 */ /* 0x000ee2000c1e9b00 */
[----:B------:R-:W-:Y:S01]  /*4400*/  VIADD R14, R14, 0x1 ;  /* 0x000000010e0e7836 */ /* 0x000fe20000000000 */
[----:B------:R-:W-:Y:S01]  /*4410*/  BSSY.RECONVERGENT B3, `(.L_x_426) ;  /* 0x000001a000037945 */ /* 0x000fe20003800200 */
[----:B------:R-:W-:Y:S02]  /*4420*/  IMAD.MOV.U32 R23, RZ, RZ, R2 ;  /* 0x000000ffff177224 */ /* 0x000fe400078e0002 */
        /* <DEDUP_REMOVED lines=24> */
.L_x_427:
[----:B------:R-:W-:Y:S05]  /*45b0*/  BSYNC.RECONVERGENT B3 ;  /* 0x0000000000037941 */ /* 0x000fea0003800200 */
.L_x_426:
[----:B------:R-:W-:Y:S02]  /*45c0*/  VIADD R12, R12, 0x100 ;  /* 0x000001000c0c7836 */ /* 0x000fe40000000000 */
[----:B------:R-:W-:Y:S01]  /*45d0*/  VIADD R21, R21, 0x100 ;  /* 0x0000010015157836 */ /* 0x000fe20000000000 */
[----:B------:R-:W-:Y:S06]  /*45e0*/  @P2 BRA `(.L_x_428) ;  /* 0xfffffffc00782947 */ /* 0x000fec000383ffff */
.L_x_425:
[----:B------:R-:W-:Y:S05]  /*45f0*/  BSYNC.RECONVERGENT B2 ;  /* 0x0000000000027941 */ /* 0x000fea0003800200 */
.L_x_424:
[----:B------:R-:W-:-:S13]  /*4600*/  ISETP.GE.U32.AND P0, PT, R20, 0x300, PT ;  /* 0x000003001400780c */ /* 0x000fda0003f06070 */
[----:B------:R-:W-:Y:S05]  /*4610*/  @!P0 BRA `(.L_x_423) ;  /* 0x0000000400c88947 */ /* 0x000fea0003800000 */
[----:B------:R-:W0:Y:S01]  /*4620*/  LDCU.64 UR8, c[0x0][0x380] ;  /* 0x00007000ff0877ac */ /* 0x000e220008000a00 */
[----:B------:R-:W1:Y:S01]  /*4630*/  LDC.64 R10, c[0x0][0x380] ;  /* 0x0000e000ff0a7b82 */ /* 0x000e620000000a00 */
[C---:B------:R-:W-:Y:S01]  /*4640*/  IADD3 R17, P0, PT, R12.reuse, R15, RZ ;  /* 0x0000000f0c117210 */ /* 0x040fe20007f1e0ff */
[----:B------:R-:W-:-:S04]  /*4650*/  IMAD.IADD R15, R12, 0x1, R15 ;  /* 0x000000010c0f7824 */ /* 0x000fc800078e020f */
[----:B------:R-:W-:Y:S01]  /*4660*/  IMAD.X R6, RZ, RZ, RZ, P0 ;  /* 0x000000ffff067224 */ /* 0x000fe200000e06ff */
[----:B0-----:R-:W-:-:S04]  /*4670*/  LEA R14, P1, R17, UR8, 0x4 ;  /* 0x00000008110e7c11 */ /* 0x001fc8000f8220ff */
[----:B------:R-:W-:Y:S02]  /*4680*/  IADD3 R14, P0, PT, R14, 0x3008, RZ ;  /* 0x000030080e0e7810 */ /* 0x000fe40007f1e0ff */
[----:B------:R-:W-:-:S05]  /*4690*/  LEA.HI.X R17, R17, UR9, R6, 0x4, P1 ;  /* 0x0000000911117c11 */ /* 0x000fca00088f2406 */
[----:B------:R-:W-:-:S07]  /*46a0*/  IMAD.X R17, RZ, RZ, R17, P0 ;  /* 0x000000ffff117224 */ /* 0x000fce00000e0611 */
.L_x_437:
[----:B-1----:R-:W-:-:S05]  /*46b0*/  IMAD.WIDE.U32 R8, R15, 0x10, R10 ;  /* 0x000000100f087825 */ /* 0x002fca00078e000a */
[----:B------:R-:W2:Y:S04]  /*46c0*/  LDG.E.64.CONSTANT R22, desc[UR6][R8.64] ;  /* 0x0000000608167981 */ /* 0x000ea8000c1e9b00 */
[----:B------:R0:W3:Y:S02]  /*46d0*/  LDG.E.64.CONSTANT R6, desc[UR6][R8.64+0x8] ;  /* 0x0000080608067981 */ /* 0x0000e4000c1e9b00 */
[----:B0-----:R-:W-:Y:S02]  /*46e0*/  IMAD.MOV.U32 R8, RZ, RZ, R14 ;  /* 0x000000ffff087224 */ /* 0x001fe400078e000e */
[----:B------:R-:W-:-:S05]  /*46f0*/  IMAD.MOV.U32 R9, RZ, RZ, R17 ;  /* 0x000000ffff097224 */ /* 0x000fca00078e0011 */
[----:B------:R0:W5:Y:S04]  /*4700*/  LDG.E.64.CONSTANT R20, desc[UR6][R8.64+-0x2008] ;  /* 0xffdff80608147981 */ /* 0x000168000c1e9b00 */
[----:B------:R0:W5:Y:S01]  /*4710*/  LDG.E.64.CONSTANT R18, desc[UR6][R8.64+-0x2000] ;  /* 0xffe0000608127981 */ /* 0x000162000c1e9b00 */
[----:B------:R-:W-:Y:S01]  /*4720*/  BSSY.RECONVERGENT B2, `(.L_x_429) ;  /* 0x0000015000027945 */ /* 0x000fe20003800200 */
[----:B--2---:R-:W-:Y:S01]  /*4730*/  DSETP.GEU.AND P0, PT, |R4|, |R22|, PT ;  /* 0x400000160400722a */ /* 0x004fe20003f0e200 */
[----:B------:R-:W-:Y:S02]  /*4740*/  IMAD.MOV.U32 R16, RZ, RZ, R22 ;  /* 0x000000ffff107224 */ /* 0x000fe400078e0016 */
[----:B------:R-:W-:Y:S01]  /*4750*/  IMAD.MOV.U32 R17, RZ, RZ, R23 ;  /* 0x000000ffff117224 */ /* 0x000fe200078e0017 */
[----:B---3--:R-:W-:Y:S01]  /*4760*/  MOV R29, R7 ;  /* 0x00000007001d7202 */ /* 0x008fe20000000f00 */
[----:B------:R-:W-:-:S09]  /*4770*/  IMAD.MOV.U32 R27, RZ, RZ, R6 ;  /* 0x000000ffff1b7224 */ /* 0x000fd200078e0006 */
        /* <DEDUP_REMOVED lines=15> */
.L_x_430:
[----:B------:R-:W-:Y:S05]  /*4870*/  BSYNC.RECONVERGENT B2 ;  /* 0x0000000000027941 */ /* 0x000fea0003800200 */
.L_x_429:
[----:B------:R0:W5:Y:S04]  /*4880*/  LDG.E.64.CONSTANT R6, desc[UR6][R8.64+-0x1008] ;  /* 0xffeff80608067981 */ /* 0x000168000c1e9b00 */
[----:B------:R0:W5:Y:S02]  /*4890*/  LDG.E.64.CONSTANT R4, desc[UR6][R8.64+-0x1000] ;  /* 0xfff0000608047981 */ /* 0x000164000c1e9b00 */
[----:B-----5:R-:W-:Y:S01]  /*48a0*/  DSETP.GEU.AND P0, PT, |R16|, |R20|, PT ;  /* 0x400000141000722a */ /* 0x020fe20003f0e200 */
[----:B------:R-:W-:Y:S01]  /*48b0*/  BSSY.RECONVERGENT B2, `(.L_x_431) ;  /* 0x0000014000027945 */ /* 0x000fe20003800200 */
[----:B------:R-:W-:Y:S02]  /*48c0*/  IMAD.MOV.U32 R2, RZ, RZ, R20 ;  /* 0x000000ffff027224 */ /* 0x000fe400078e0014 */
[----:B------:R-:W-:-:S02]  /*48d0*/  IMAD.MOV.U32 R3, RZ, RZ, R21 ;  /* 0x000000ffff037224 */ /* 0x000fc400078e0015 */
        /* <DEDUP_REMOVED lines=17> */
.L_x_432:
[----:B------:R-:W-:Y:S05]  /*49f0*/  BSYNC.RECONVERGENT B2 ;  /* 0x0000000000027941 */ /* 0x000fea0003800200 */
.L_x_431:
[----:B------:R0:W5:Y:S04]  /*4a00*/  LDG.E.64.CONSTANT R16, desc[UR6][R8.64+-0x8] ;  /* 0xfffff80608107981 */ /* 0x000168000c1e9b00 */
[----:B------:R0:W5:Y:S01]  /*4a10*/  LDG.E.64.CONSTANT R18, desc[UR6][R8.64] ;  /* 0x0000000608127981 */ /* 0x000162000c1e9b00 */
[----:B------:R-:W-:Y:S01]  /*4a20*/  DSETP.GEU.AND P0, PT, |R2|, |R6|, PT ;  /* 0x400000060200722a */ /* 0x000fe20003f0e200 */
[----:B------:R-:W-:Y:S01]  /*4a30*/  BSSY.RECONVERGENT B2, `(.L_x_433) ;  /* 0x0000014000027945 */ /* 0x000fe20003800200 */
[----:B------:R-:W-:Y:S02]  /*4a40*/  IMAD.MOV.U32 R20, RZ, RZ, R6 ;  /* 0x000000ffff147224 */ /* 0x000fe400078e0006 */
[----:B------:R-:W-:Y:S02]  /*4a50*/  IMAD.MOV.U32 R21, RZ, RZ, R7 ;  /* 0x000000ffff157224 */ /* 0x000fe400078e0007 */
[----:B------:R-:W-:-:S02]  /*4a60*/  IMAD.MOV.U32 R29, RZ, RZ, R4 ;  /* 0x000000ffff1d7224 */ /* 0x000fc400078e0004 */
        /* <DEDUP_REMOVED lines=16> */
.L_x_434:
[----:B------:R-:W-:Y:S05]  /*4b70*/  BSYNC.RECONVERGENT B2 ;  /* 0x0000000000027941 */ /* 0x000fea0003800200 */
.L_x_433:
[----:B-----5:R-:W-:Y:S01]  /*4b80*/  DSETP.GEU.AND P0, PT, |R20|, |R16|, PT ;  /* 0x400000101400722a */ /* 0x020fe20003f0e200 */
[----:B------:R-:W-:Y:S01]  /*4b90*/  BSSY.RECONVERGENT B2, `(.L_x_435) ;  /* 0x0000014000027945 */ /* 0x000fe20003800200 */
[----:B------:R-:W-:Y:S02]  /*4ba0*/  IMAD.MOV.U32 R4, RZ, RZ, R16 ;  /* 0x000000ffff047224 */ /* 0x000fe400078e0010 */
[----:B------:R-:W-:Y:S02]  /*4bb0*/  IMAD.MOV.U32 R5, RZ, RZ, R17 ;  /* 0x000000ffff057224 */ /* 0x000fe400078e0011 */
[----:B------:R-:W-:Y:S02]  /*4bc0*/  IMAD.MOV.U32 R2, RZ, RZ, R18 ;  /* 0x000000ffff027224 */ /* 0x000fe400078e0012 */
[----:B------:R-:W-:-:S06]  /*4bd0*/  IMAD.MOV.U32 R3, RZ, RZ, R19 ;  /* 0x000000ffff037224 */ /* 0x000fcc00078e0013 */
        /* <DEDUP_REMOVED lines=15> */
.L_x_436:
[----:B------:R-:W-:Y:S05]  /*4cd0*/  BSYNC.RECONVERGENT B2 ;  /* 0x0000000000027941 */ /* 0x000fea0003800200 */
.L_x_435:
[----:B------:R-:W-:Y:S01]  /*4ce0*/  VIADD R12, R12, 0x400 ;  /* 0x000004000c0c7836 */ /* 0x000fe20000000000 */
[----:B------:R-:W-:Y:S01]  /*4cf0*/  IADD3 R14, P1, PT, R8, 0x4000, RZ ;  /* 0x00004000080e7810 */ /* 0x000fe20007f3e0ff */
[----:B------:R-:W-:-:S03]  /*4d00*/  VIADD R15, R15, 0x400 ;  /* 0x000004000f0f7836 */ /* 0x000fc60000000000 */
[----:B------:R-:W-:Y:S01]  /*4d10*/  ISETP.GE.AND P0, PT, R12, R13, PT ;  /* 0x0000000d0c00720c */ /* 0x000fe20003f06270 */
[----:B------:R-:W-:-:S12]  /*4d20*/  IMAD.X R17, RZ, RZ, R9, P1 ;  /* 0x000000ffff117224 */ /* 0x000fd800008e0609 */
[----:B------:R-:W-:Y:S05]  /*4d30*/  @!P0 BRA `(.L_x_437) ;  /* 0xfffffff8005c8947 */ /* 0x000fea000383ffff */
.L_x_423:
[----:B------:R-:W-:Y:S05]  /*4d40*/  BSYNC.RECONVERGENT B1 ;  /* 0x0000000000017941 */ /* 0x000fea0003800200 */
.L_x_422:
        /* <DEDUP_REMOVED lines=32> */
.L_x_439:
[----:B------:R-:W-:Y:S05]  /*4f50*/  BSYNC.RECONVERGENT B1 ;  /* 0x0000000000017941 */ /* 0x000fea0003800200 */
.L_x_438:
        /* <DEDUP_REMOVED lines=12> */
[----:B---3--:R-:W-:Y:S01]  /*5020*/  IMAD.MOV.U32 R8, RZ, RZ, R14 ;  /* 0x000000ffff087224 */ /* 0x008fe200078e000e */
[----:B------:R-:W-:Y:S01]  /*5030*/  MOV R2, R4 ;  /* 0x0000000400027202 */ /* 0x000fe20000000f00 */
[----:B----4-:R-:W-:Y:S02]  /*5040*/  IMAD.MOV.U32 R9, RZ, RZ, R13 ;  /* 0x000000ffff097224 */ /* 0x010fe400078e000d */
        /* <DEDUP_REMOVED lines=16> */
.L_x_441:
[----:B------:R-:W-:Y:S05]  /*5150*/  BSYNC.RECONVERGENT B1 ;  /* 0x0000000000017941 */ /* 0x000fea0003800200 */
.L_x_440:
[----:B------:R-:W-:Y:S01]  /*5160*/  ISETP.GT.AND P0, PT, R10, 0x1b, PT ;  /* 0x0000001b0a00780c */ /* 0x000fe20003f04270 */
[----:B0-----:R0:W0:Y:S01]  /*5170*/  SHFL.DOWN PT, R6, R2, 0x4, 0x1f ;  /* 0x08801f0002067f89 */ /* 0x00102200000e0000 */
[----:B------:R-:W-:Y:S01]  /*5180*/  BSSY.RECONVERGENT B1, `(.L_x_442) ;  /* 0x000001d000017945 */ /* 0x000fe20003800200 */
[----:B------:R-:W-:Y:S02]  /*5190*/  IMAD.MOV.U32 R11, RZ, RZ, R8 ;  /* 0x000000ffff0b7224 */ /* 0x000fe400078e0008 */
[----:B------:R0:W0:Y:S01]  /*51a0*/  SHFL.DOWN PT, R7, R3, 0x4, 0x1f ;  /* 0x08801f0003077f89 */ /* 0x00002200000e0000 */
[----:B------:R-:W-:Y:S02]  /*51b0*/  IMAD.MOV.U32 R12, RZ, RZ, R9 ;  /* 0x000000ffff0c7224 */ /* 0x000fe400078e0009 */
[----:B-1----:R-:W-:Y:S01]  /*51c0*/  IMAD.MOV.U32 R4, RZ, RZ, R2 ;  /* 0x000000ffff047224 */ /* 0x002fe200078e0002 */
[----:B----4-:R1:W4:Y:S01]  /*51d0*/  SHFL.DOWN PT, R13, R8, 0x4, 0x1f ;  /* 0x08801f00080d7f89 */ /* 0x01032200000e0000 */
[----:B--2---:R-:W-:-:S03]  /*51e0*/  IMAD.MOV.U32 R5, RZ, RZ, R3 ;  /* 0x000000ffff057224 */ /* 0x004fc600078e0003 */
[----:B---3--:R1:W2:Y:S01]  /*51f0*/  SHFL.DOWN PT, R14, R9, 0x4, 0x1f ;  /* 0x08801f00090e7f89 */ /* 0x0082a200000e0000 */
[----:B------:R-:W-:Y:S05]  /*5200*/  @P0 BRA `(.L_x_443) ;  /* 0x0000000000500947 */ /* 0x000fea0003800000 */
[----:B0-----:R-:W-:Y:S01]  /*5210*/  DSETP.GEU.AND P0, PT, |R2|, |R6|, PT ;  /* 0x400000060200722a */ /* 0x001fe20003f0e200 */
[----:B----4-:R-:W-:Y:S02]  /*5220*/  IMAD.MOV.U32 R11, RZ, RZ, R13 ;  /* 0x000000ffff0b7224 */ /* 0x010fe400078e000d */
        /* <DEDUP_REMOVED lines=18> */
.L_x_443:
[----:B------:R-:W-:Y:S05]  /*5350*/  BSYNC.RECONVERGENT B1 ;  /* 0x0000000000017941 */ /* 0x000fea0003800200 */
.L_x_442:
[----:B------:R-:W-:Y:S01]  /*5360*/  ISETP.GT.AND P0, PT, R10, 0x17, PT ;  /* 0x000000170a00780c */ /* 0x000fe20003f04270 */
[----:B0-----:R0:W3:Y:S01]  /*5370*/  SHFL.DOWN PT, R2, R4, 0x8, 0x1f ;  /* 0x09001f0004027f89 */ /* 0x0010e200000e0000 */
[----:B------:R-:W-:Y:S01]  /*5380*/  BSSY.RECONVERGENT B1, `(.L_x_444) ;  /* 0x000001d000017945 */ /* 0x000fe20003800200 */
[----:B-1----:R-:W-:Y:S02]  /*5390*/  IMAD.MOV.U32 R8, RZ, RZ, R11 ;  /* 0x000000ffff087224 */ /* 0x002fe400078e000b */
[----:B------:R0:W1:Y:S01]  /*53a0*/  SHFL.DOWN PT, R3, R5, 0x8, 0x1f ;  /* 0x09001f0005037f89 */ /* 0x00006200000e0000 */
[----:B------:R-:W-:Y:S02]  /*53b0*/  IMAD.MOV.U32 R9, RZ, RZ, R12 ;  /* 0x000000ffff097224 */ /* 0x000fe400078e000c */
[----:B------:R-:W-:Y:S01]  /*53c0*/  IMAD.MOV.U32 R6, RZ, RZ, R4 ;  /* 0x000000ffff067224 */ /* 0x000fe200078e0004 */
[----:B--2---:R0:W2:Y:S01]  /*53d0*/  SHFL.DOWN PT, R14, R11, 0x8, 0x1f ;  /* 0x09001f000b0e7f89 */ /* 0x0040a200000e0000 */
[----:B------:R-:W-:-:S03]  /*53e0*/  IMAD.MOV.U32 R7, RZ, RZ, R5 ;  /* 0x000000ffff077224 */ /* 0x000fc600078e0005 */
[----:B----4-:R0:W4:Y:S01]  /*53f0*/  SHFL.DOWN PT, R13, R12, 0x8, 0x1f ;  /* 0x09001f000c0d7f89 */ /* 0x01012200000e0000 */
[----:B------:R-:W-:Y:S05]  /*5400*/  @P0 BRA `(.L_x_445) ;  /* 0x0000000000500947 */ /* 0x000fea0003800000 */
[----:B-1-3--:R-:W-:Y:S01]  /*5410*/  DSETP.GEU.AND P0, PT, |R4|, |R2|, PT ;  /* 0x400000020400722a */ /* 0x00afe20003f0e200 */
[----:B--2---:R-:W-:Y:S01]  /*5420*/  IMAD.MOV.U32 R8, RZ, RZ, R14 ;  /* 0x000000ffff087224 */ /* 0x004fe200078e000e */
        /* <DEDUP_REMOVED lines=18> */
.L_x_445:
[----:B------:R-:W-:Y:S05]  /*5550*/  BSYNC.RECONVERGENT B1 ;  /* 0x0000000000017941 */ /* 0x000fea0003800200 */
.L_x_444:
[----:B------:R-:W-:Y:S01]  /*5560*/  ISETP.GT.AND P0, PT, R10, 0xf, PT ;  /* 0x0000000f0a00780c */ /* 0x000fe20003f04270 */
[----:B0-----:R0:W0:Y:S01]  /*5570*/  SHFL.DOWN PT, R4, R6, 0x10, 0x1f ;  /* 0x0a001f0006047f89 */ /* 0x00102200000e0000 */
[----:B------:R-:W-:Y:S01]  /*5580*/  BSSY.RECONVERGENT B1, `(.L_x_446) ;  /* 0x000001d000017945 */ /* 0x000fe20003800200 */
[----:B--2---:R-:W-:Y:S02]  /*5590*/  IMAD.MOV.U32 R14, RZ, RZ, R8 ;  /* 0x000000ffff0e7224 */ /* 0x004fe400078e0008 */
[----:B------:R2:W0:Y:S01]  /*55a0*/  SHFL.DOWN PT, R5, R7, 0x10, 0x1f ;  /* 0x0a001f0007057f89 */ /* 0x00042200000e0000 */
[----:B------:R-:W-:Y:S02]  /*55b0*/  IMAD.MOV.U32 R15, RZ, RZ, R9 ;  /* 0x000000ffff0f7224 */ /* 0x000fe400078e0009 */
[----:B---3--:R-:W-:Y:S01]  /*55c0*/  IMAD.MOV.U32 R2, RZ, RZ, R6 ;  /* 0x000000ffff027224 */ /* 0x008fe200078e0006 */
[----:B------:R2:W3:Y:S01]  /*55d0*/  SHFL.DOWN PT, R11, R8, 0x10, 0x1f ;  /* 0x0a001f00080b7f89 */ /* 0x0004e200000e0000 */
[----:B-1----:R-:W-:-:S03]  /*55e0*/  IMAD.MOV.U32 R3, RZ, RZ, R7 ;  /* 0x000000ffff037224 */ /* 0x002fc600078e0007 */
[----:B------:R2:W1:Y:S01]  /*55f0*/  SHFL.DOWN PT, R12, R9, 0x10, 0x1f ;  /* 0x0a001f00090c7f89 */ /* 0x00046200000e0000 */
[----:B------:R-:W-:Y:S05]  /*5600*/  @P0 BRA `(.L_x_447) ;  /* 0x0000000000500947 */ /* 0x000fea0003800000 */
[----:B0-----:R-:W-:Y:S01]  /*5610*/  DSETP.GEU.AND P0, PT, |R6|, |R4|, PT ;  /* 0x400000040600722a */ /* 0x001fe20003f0e200 */
[----:B---3--:R-:W-:Y:S02]  /*5620*/  IMAD.MOV.U32 R14, RZ, RZ, R11 ;  /* 0x000000ffff0e7224 */ /* 0x008fe400078e000b */
[----:B-1----:R-:W-:Y:S02]  /*5630*/  IMAD.MOV.U32 R15, RZ, RZ, R12 ;  /* 0x000000ffff0f7224 */ /* 0x002fe400078e000c */
        /* <DEDUP_REMOVED lines=17> */
.L_x_447:
[----:B------:R-:W-:Y:S05]  /*5750*/  BSYNC.RECONVERGENT B1 ;  /* 0x0000000000017941 */ /* 0x000fea0003800200 */
.L_x_446:
        /* <DEDUP_REMOVED lines=11> */
.L_x_449:
[----:B------:R-:W-:Y:S05]  /*5810*/  BSYNC.RECONVERGENT B1 ;  /* 0x0000000000017941 */ /* 0x000fea0003800200 */
.L_x_448:
        /* <DEDUP_REMOVED lines=8> */
[----:B--2---:R-:W2:Y:S04]  /*58a0*/  LDS.128 R4, [R0+0x20] ;  /* 0x0000200000047984 */ /* 0x004ea80000000c00 */
[----:B-1--4-:R1:W4:Y:S04]  /*58b0*/  LDS.64 R12, [R0+0x80] ;  /* 0x00008000000c7984 */ /* 0x0123280000000a00 */
[----:B---3--:R1:W3:Y:S01]  /*58c0*/  LDS.128 R8, [R0+0x30] ;  /* 0x0000300000087984 */ /* 0x0082e20000000c00 */
[----:B0-----:R-:W-:Y:S01]  /*58d0*/  DSETP.GEU.AND P0, PT, |R2|, |R16|, PT ;  /* 0x400000100200722a */ /* 0x001fe20003f0e200 */
[----:B------:R-:W-:-:S02]  /*58e0*/  IMAD.MOV.U32 R24, RZ, RZ, R16 ;  /* 0x000000ffff187224 */ /* 0x000fc400078e0010 */
[----:B------:R-:W-:Y:S02]  /*58f0*/  IMAD.MOV.U32 R25, RZ, RZ, R17 ;  /* 0x000000ffff197224 */ /* 0x000fe400078e0011 */
[----:B--2---:R-:W-:Y:S02]  /*5900*/  IMAD.MOV.U32 R27, RZ, RZ, R4 ;  /* 0x000000ffff1b7224 */ /* 0x004fe400078e0004 */
[----:B------:R-:W-:-:S07]  /*5910*/  IMAD.MOV.U32 R29, RZ, RZ, R5 ;  /* 0x000000ffff1d7224 */ /* 0x000fce00078e0005 */
[----:B-1-34-:R-:W-:Y:S05]  /*5920*/  @!P0 BRA `(.L_x_451) ;  /* 0x0000000000388947 */ /* 0x01afea0003800000 */
        /* <DEDUP_REMOVED lines=14> */
.L_x_451:
[----:B------:R-:W-:Y:S05]  /*5a10*/  BSYNC.RECONVERGENT B1 ;  /* 0x0000000000017941 */ /* 0x000fea0003800200 */
.L_x_450:
        /* <DEDUP_REMOVED lines=23> */
.L_x_453:
[----:B------:R-:W-:Y:S05]  /*5b90*/  BSYNC.RECONVERGENT B1 ;  /* 0x0000000000017941 */ /* 0x000fea0003800200 */
.L_x_452:
        /* <DEDUP_REMOVED lines=21> */
.L_x_455:
[----:B------:R-:W-:Y:S05]  /*5cf0*/  BSYNC.RECONVERGENT B1 ;  /* 0x0000000000017941 */ /* 0x000fea0003800200 */
.L_x_454:
        /* <DEDUP_REMOVED lines=23> */
.L_x_457:
[----:B------:R-:W-:Y:S05]  /*5e70*/  BSYNC.RECONVERGENT B1 ;  /* 0x0000000000017941 */ /* 0x000fea0003800200 */
.L_x_456:
[----:B------:R-:W-:Y:S01]  /*5e80*/  DSETP.GEU.AND P0, PT, |R14|, |R22|, PT ;  /* 0x400000160e00722a */ /* 0x000fe20003f0e200 */
[----:B------:R-:W-:Y:S01]  /*5e90*/  BSSY.RECONVERGENT B1, `(.L_x_458) ;  /* 0x0000014000017945 */ /* 0x000fe20003800200 */
[----:B------:R-:W-:Y:S01]  /*5ea0*/  MOV R2, R22 ;  /* 0x0000001600027202 */ /* 0x000fe20000000f00 */
[----:B------:R-:W-:Y:S02]  /*5eb0*/  IMAD.MOV.U32 R3, RZ, RZ, R23 ;  /* 0x000000ffff037224 */ /* 0x000fe400078e0017 */
[----:B-1----:R-:W-:Y:S02]  /*5ec0*/  IMAD.MOV.U32 R19, RZ, RZ, R8 ;  /* 0x000000ffff137224 */ /* 0x002fe400078e0008 */
        /* <DEDUP_REMOVED lines=16> */
.L_x_459:
[----:B------:R-:W-:Y:S05]  /*5fd0*/  BSYNC.RECONVERGENT B1 ;  /* 0x0000000000017941 */ /* 0x000fea0003800200 */
.L_x_458:
        /* <DEDUP_REMOVED lines=21> */
.L_x_461:
[----:B------:R-:W-:Y:S05]  /*6130*/  BSYNC.RECONVERGENT B1 ;  /* 0x0000000000017941 */ /* 0x000fea0003800200 */
.L_x_460:
        /* <DEDUP_REMOVED lines=20> */
.L_x_383:
[----:B------:R-:W-:Y:S05]  /*6280*/  BSYNC.RECONVERGENT B0 ;  /* 0x0000000000007941 */ /* 0x000fea0003800200 */
.L_x_350:
[----:B------:R-:W-:Y:S05]  /*6290*/  @P1 EXIT ;  /* 0x000000000000194d */ /* 0x000fea0003800000 */
[----:B01----:R-:W0:Y:S02]  /*62a0*/  LDC.64 R4, c[0x0][0x388] ;  /* 0x0000e200ff047b82 */ /* 0x003e240000000a00 */
[----:B0-----:R-:W-:Y:S04]  /*62b0*/  STG.E.64 desc[UR6][R4.64], R2 ;  /* 0x0000000204007986 */ /* 0x001fe8000c101b06 */
[----:B------:R-:W-:Y:S01]  /*62c0*/  STG.E.64 desc[UR6][R4.64+0x8], R14 ;  /* 0x0000080e04007986 */ /* 0x000fe2000c101b06 */
[----:B------:R-:W-:Y:S05]  /*62d0*/  EXIT ;  /* 0x000000000000794d */ /* 0x000fea0003800000 */
.L_x_462:
        /* <DEDUP_REMOVED lines=10> */
.L_x_756:


//--------------------- .text._ZN6thrust24THRUST_300001_SM_1000_NS8cuda_cub4core6detail13_kernel_agentINS1_8__reduce10DrainAgentIiEEJN3cub18CUB_300001_SM_10009GridQueueIjEEiEEEvDpT0_ --------------------------
	.section	.text._ZN6thrust24THRUST_300001_SM_1000_NS8cuda_cub4core6detail13_kernel_agentINS1_8__reduce10DrainAgentIiEEJN3cub18CUB_300001_SM_10009GridQueueIjEEiEEEvDpT0_,"ax",@progbits
	.align	128
        .global         _ZN6thrust24THRUST_300001_SM_1000_NS8cuda_cub4core6detail13_kernel_agentINS1_8__reduce10DrainAgentIiEEJN3cub18CUB_300001_SM_10009GridQueueIjEEiEEEvDpT0_
        .type           _ZN6thrust24THRUST_300001_SM_1000_NS8cuda_cub4core6detail13_kernel_agentINS1_8__reduce10DrainAgentIiEEJN3cub18CUB_300001_SM_10009GridQueueIjEEiEEEvDpT0_,@function
        .size           _ZN6thrust24THRUST_300001_SM_1000_NS8cuda_cub4core6detail13_kernel_agentINS1_8__reduce10DrainAgentIiEEJN3cub18CUB_300001_SM_10009GridQueueIjEEiEEEvDpT0_,(.L_x_757 - _ZN6thrust24THRUST_300001_SM_1000_NS8cuda_cub4core6detail13_kernel_agentINS1_8__reduce10DrainAgentIiEEJN3cub18CUB_300001_SM_10009GridQueueIjEEiEEEvDpT0_)
        .other          _ZN6thrust24THRUST_300001_SM_1000_NS8cuda_cub4core6detail13_kernel_agentINS1_8__reduce10DrainAgentIiEEJN3cub18CUB_300001_SM_10009GridQueueIjEEiEEEvDpT0_,@"STO_CUDA_ENTRY STV_DEFAULT"
_ZN6thrust24THRUST_300001_SM_1000_NS8cuda_cub4core6detail13_kernel_agentINS1_8__reduce10DrainAgentIiEEJN3cub18CUB_300001_SM_10009GridQueueIjEEiEEEvDpT0_:
.text._ZN6thrust24THRUST_300001_SM_1000_NS8cuda_cub4core6detail13_kernel_agentINS1_8__reduce10DrainAgentIiEEJN3cub18CUB_300001_SM_10009GridQueueIjEEiEEEvDpT0_:
[----:B------:R-:W-:Y:S08]  /*0000*/  LDC R1, c[0x0][0x37c] ;  /* 0x0000df00ff017b82 */ /* 0x000ff00000000800 */
[----:B------:R-:W0:Y:S01]  /*0010*/  LDC.64 R2, c[0x0][0x380] ;  /* 0x0000e000ff027b82 */ /* 0x000e220000000a00 */
[----:B------:R-:W0:Y:S07]  /*0020*/  LDCU.64 UR4, c[0x0][0x358] ;  /* 0x00006b00ff0477ac */ /* 0x000e2e0008000a00 */
[----:B------:R-:W1:Y:S01]  /*0030*/  LDC R5, c[0x0][0x388] ;  /* 0x0000e200ff057b82 */ /* 0x000e620000000800 */
[----:B0-----:R-:W-:Y:S04]  /*0040*/  STG.E desc[UR4][R2.64+0x4], RZ ;  /* 0x000004ff02007986 */ /* 0x001fe8000c101904 */
[----:B-1----:R-:W-:Y:S01]  /*0050*/  STG.E desc[UR4][R2.64], R5 ;  /* 0x0000000502007986 */ /* 0x002fe2000c101904 */
[----:B------:R-:W-:Y:S05]  /*0060*/  EXIT ;  /* 0x000000000000794d */ /* 0x000fea0003800000 */
.L_x_463:
        /* <DEDUP_REMOVED lines=9> */
.L_x_757:


//--------------------- .text._ZN6thrust24THRUST_300001_SM_1000_NS8cuda_cub4core6detail13_kernel_agentINS1_8__reduce11ReduceAgentINS0_12zip_iteratorIN4cuda3std3__45tupleIJNS0_10device_ptrIdEENS0_17counting_iteratorIlNS0_11use_defaultESF_SF_EEEEEEEPNSB_IJdlEEESJ_iNS1_9__extrema9arg_max_fIdl10comparatorEEEEJSI_SK_iN3cub18CUB_300001_SM_100013GridEvenShareIiEENSR_9GridQueueIjEESO_EEEvDpT0_ --------------------------
	.section	.text._ZN6thrust24THRUST_300001_SM_1000_NS8cuda_cub4core6detail13_kernel_agentINS1_8__reduce11ReduceAgentINS0_12zip_iteratorIN4cuda3std3__45tupleIJNS0_10device_ptrIdEENS0_17counting_iteratorIlNS0_11use_defaultESF_SF_EEEEEEEPNSB_IJdlEEESJ_iNS1_9__extrema9arg_max_fIdl10comparatorEEEEJSI_SK_iN3cub18CUB_300001_SM_100013GridEvenShareIiEENSR_9GridQueueIjEESO_EEEvDpT0_,"ax",@progbits
	.align	128
        .global         _ZN6thrust24THRUST_300001_SM_1000_NS8cuda_cub4core6detail13_kernel_agentINS1_8__reduce11ReduceAgentINS0_12zip_iteratorIN4cuda3std3__45tupleIJNS0_10device_ptrIdEENS0_17counting_iteratorIlNS0_11use_defaultESF_SF_EEEEEEEPNSB_IJdlEEESJ_iNS1_9__extrema9arg_max_fIdl10comparatorEEEEJSI_SK_iN3cub18CUB_300001_SM_100013GridEvenShareIiEENSR_9GridQueueIjEESO_EEEvDpT0_
        .type           _ZN6thrust24THRUST_300001_SM_1000_NS8cuda_cub4core6detail13_kernel_agentINS1_8__reduce11ReduceAgentINS0_12zip_iteratorIN4cuda3std3__45tupleIJNS0_10device_ptrIdEENS0_17counting_iteratorIlNS0_11use_defaultESF_SF_EEEEEEEPNSB_IJdlEEESJ_iNS1_9__extrema9arg_max_fIdl10comparatorEEEEJSI_SK_iN3cub18CUB_300001_SM_100013GridEvenShareIiEENSR_9GridQueueIjEESO_EEEvDpT0_,@function
        .size           _ZN6thrust24THRUST_300001_SM_1000_NS8cuda_cub4core6detail13_kernel_agentINS1_8__reduce11ReduceAgentINS0_12zip_iteratorIN4cuda3std3__45tupleIJNS0_10device_ptrIdEENS0_17counting_iteratorIlNS0_11use_defaultESF_SF_EEEEEEEPNSB_IJdlEEESJ_iNS1_9__extrema9arg_max_fIdl10comparatorEEEEJSI_SK_iN3cub18CUB_300001_SM_100013GridEvenShareIiEENSR_9GridQueueIjEESO_EEEvDpT0_,(.L_x_758 - _ZN6thrust24THRUST_300001_SM_1000_NS8cuda_cub4core6detail13_kernel_agentINS1_8__reduce11ReduceAgentINS0_12zip_iteratorIN4cuda3std3__45tupleIJNS0_10device_ptrIdEENS0_17counting_iteratorIlNS0_11use_defaultESF_SF_EEEEEEEPNSB_IJdlEEESJ_iNS1_9__extrema9arg_max_fIdl10comparatorEEEEJSI_SK_iN3cub18CUB_300001_SM_100013GridEvenShareIiEENSR_9GridQueueIjEESO_EEEvDpT0_)
        .other          _ZN6thrust24THRUST_300001_SM_1000_NS8cuda_cub4core6detail13_kernel_agentINS1_8__reduce11ReduceAgentINS0_12zip_iteratorIN4cuda3std3__45tupleIJNS0_10device_ptrIdEENS0_17counting_iteratorIlNS0_11use_defaultESF_SF_EEEEEEEPNSB_IJdlEEESJ_iNS1_9__extrema9arg_max_fIdl10comparatorEEEEJSI_SK_iN3cub18CUB_300001_SM_100013GridEvenShareIiEENSR_9GridQueueIjEESO_EEEvDpT0_,@"STO_CUDA_ENTRY STV_DEFAULT"
_ZN6thrust24THRUST_300001_SM_1000_NS8cuda_cub4core6detail13_kernel_agentINS1_8__reduce11ReduceAgentINS0_12zip_iteratorIN4cuda3std3__45tupleIJNS0_10device_ptrIdEENS0_17counting_iteratorIlNS0_11use_defaultESF_SF_EEEEEEEPNSB_IJdlEEESJ_iNS1_9__extrema9arg_max_fIdl10comparatorEEEEJSI_SK_iN3cub18CUB_300001_SM_100013GridEvenShareIiEENSR_9GridQueueIjEESO_EEEvDpT0_:
.text._ZN6thrust24THRUST_300001_SM_1000_NS8cuda_cub4core6detail13_kernel_agentINS1_8__reduce11ReduceAgentINS0_12zip_iteratorIN4cuda3std3__45tupleIJNS0_10device_ptrIdEENS0_17counting_iteratorIlNS0_11use_defaultESF_SF_EEEEEEEPNSB_IJdlEEESJ_iNS1_9__extrema9arg_max_fIdl10comparatorEEEEJSI_SK_iN3cub18CUB_300001_SM_100013GridEvenShareIiEENSR_9GridQueueIjEESO_EEEvDpT0_:
[----:B------:R-:W-:Y:S01]  /*0000*/  LDC R1, c[0x0][0x37c] ;  /* 0x0000df00ff017b82 */ /* 0x000fe20000000800 */
[----:B------:R-:W0:Y:S01]  /*0010*/  S2R R0, SR_CTAID.X ;  /* 0x0000000000007919 */ /* 0x000e220000002500 */
[----:B------:R-:W1:Y:S01]  /*0020*/  LDCU UR4, c[0x0][0x398] ;  /* 0x00007300ff0477ac */ /* 0x000e620008000800 */
[----:B------:R-:W-:Y:S01]  /*0030*/  BSSY.RECONVERGENT B0, `(.L_x_464) ;  /* 0x000066d000007945 */ /* 0x000fe20003800200 */
[----:B------:R-:W2:Y:S01]  /*0040*/  LDCU UR6, c[0x0][0x370] ;  /* 0x00006e00ff0677ac */ /* 0x000ea20008000800 */
[----:B------:R-:W3:Y:S01]  /*0050*/  LDCU.64 UR10, c[0x0][0x358] ;  /* 0x00006b00ff0a77ac */ /* 0x000ee20008000a00 */
[----:B-1----:R-:W-:Y:S01]  /*0060*/  IMAD.U32 R7, RZ, RZ, UR4 ;  /* 0x00000004ff077e24 */ /* 0x002fe2000f8e00ff */
[----:B--2---:R-:W-:Y:S01]  /*0070*/  UIMAD UR6, UR6, 0x500, URZ ;  /* 0x00000500060678a4 */ /* 0x004fe2000f8e02ff */
[----:B0-----:R-:W-:-:S04]  /*0080*/  IMAD R10, R0, 0x500, RZ ;  /* 0x00000500000a7824 */ /* 0x001fc800078e02ff */
[----:B------:R-:W-:-:S05]  /*0090*/  VIADD R2, R10, 0x500 ;  /* 0x000005000a027836 */ /* 0x000fca0000000000 */
[----:B------:R-:W-:-:S13]  /*00a0*/  ISETP.GT.AND P0, PT, R2, R7, PT ;  /* 0x000000070200720c */ /* 0x000fda0003f04270 */
[----:B---3--:R-:W-:Y:S05]  /*00b0*/  @!P0 BRA `(.L_x_465) ;  /* 0x0000003800d08947 */ /* 0x008fea0003800000 */
[----:B------:R-:W0:Y:S01]  /*00c0*/  S2R R5, SR_TID.X ;  /* 0x0000000000057919 */ /* 0x000e220000002100 */
[----:B------:R-:W-:Y:S01]  /*00d0*/  IMAD.IADD R4, R7, 0x1, -R10 ;  /* 0x0000000107047824 */ /* 0x000fe200078e0a0a */
[----:B------:R-:W1:Y:S01]  /*00e0*/  LDCU.64 UR6, c[0x0][0x388] ;  /* 0x00007100ff0677ac */ /* 0x000e620008000a00 */
[----:B------:R-:W-:Y:S01]  /*00f0*/  BSSY.RECONVERGENT B1, `(.L_x_466) ;  /* 0x0000010000017945 */ /* 0x000fe20003800200 */
[----:B------:R-:W-:Y:S01]  /*0100*/  IMAD.MOV.U32 R8, RZ, RZ, RZ ;  /* 0x000000ffff087224 */ /* 0x000fe200078e00ff */
[----:B------:R-:W-:Y:S01]  /*0110*/  CS2R R2, SRZ ;  /* 0x0000000000027805 */ /* 0x000fe2000001ff00 */
[----:B------:R-:W2:Y:S01]  /*0120*/  LDCU.64 UR8, c[0x0][0x388] ;  /* 0x00007100ff0877ac */ /* 0x000ea20008000a00 */
[----:B------:R-:W-:Y:S01]  /*0130*/  IMAD.MOV.U32 R6, RZ, RZ, RZ ;  /* 0x000000ffff067224 */ /* 0x000fe200078e00ff */
[----:B0-----:R-:W-:Y:S01]  /*0140*/  ISETP.GE.AND P0, PT, R5, R4, PT ;  /* 0x000000040500720c */ /* 0x001fe20003f06270 */
[----:B------:R-:W-:-:S12]  /*0150*/  IMAD.MOV.U32 R9, RZ, RZ, R5 ;  /* 0x000000ffff097224 */ /* 0x000fd800078e0005 */
[----:B-12---:R-:W-:Y:S05]  /*0160*/  @P0 BRA `(.L_x_467) ;  /* 0x0000000000200947 */ /* 0x006fea0003800000 */
[----:B------:R-:W0:Y:S01]  /*0170*/  LDC.64 R2, c[0x0][0x380] ;  /* 0x0000e000ff027b82 */ /* 0x000e220000000a00 */
[----:B------:R-:W-:Y:S01]  /*0180*/  IMAD.IADD R11, R10, 0x1, R5 ;  /* 0x000000010a0b7824 */ /* 0x000fe200078e0205 */
[----:B------:R-:W1:Y:S03]  /*0190*/  LDCU.64 UR4, c[0x0][0x388] ;  /* 0x00007100ff0477ac */ /* 0x000e660008000a00 */
[----:B0-----:R-:W-:-:S06]  /*01a0*/  IMAD.WIDE R2, R11, 0x8, R2 ;  /* 0x000000080b027825 */ /* 0x001fcc00078e0202 */
[----:B------:R-:W5:Y:S01]  /*01b0*/  LDG.E.64 R2, desc[UR10][R2.64] ;  /* 0x0000000a02027981 */ /* 0x000f62000c1e1b00 */
[----:B-1----:R-:W-:Y:S01]  /*01c0*/  IADD3 R8, P0, PT, R11, UR4, RZ ;  /* 0x000000040b087c10 */ /* 0x002fe2000ff1e0ff */
[----:B------:R-:W-:-:S03]  /*01d0*/  VIADD R9, R5, 0x100 ;  /* 0x0000010005097836 */ /* 0x000fc60000000000 */
[----:B------:R-:W-:-:S09]  /*01e0*/  LEA.HI.X.SX32 R6, R11, UR5, 0x1, P0 ;  /* 0x000000050b067c11 */ /* 0x000fd200080f0eff */
.L_x_467:
[----:B------:R-:W-:Y:S05]  /*01f0*/  BSYNC.RECONVERGENT B1 ;  /* 0x0000000000017941 */ /* 0x000fea0003800200 */
.L_x_466:
        /* <DEDUP_REMOVED lines=9> */
[----:B------:R-:W0:Y:S01]  /*0290*/  LDC.64 R12, c[0x0][0x380] ;  /* 0x0000e000ff0c7b82 */ /* 0x000e220000000a00 */
[----:B------:R-:W-:Y:S01]  /*02a0*/  LEA.HI R7, R18, 0x1, RZ, 0x18 ;  /* 0x0000000112077811 */ /* 0x000fe200078fc0ff */
[----:B------:R-:W-:-:S03]  /*02b0*/  IMAD.IADD R11, R10, 0x1, R9 ;  /* 0x000000010a0b7824 */ /* 0x000fc600078e0209 */
[----:B------:R-:W-:-:S05]  /*02c0*/  LOP3.LUT R7, R7, 0x3, RZ, 0xc0, !PT ;  /* 0x0000000307077812 */ /* 0x000fca00078ec0ff */
[----:B------:R-:W-:-:S07]  /*02d0*/  IMAD.MOV R7, RZ, RZ, -R7 ;  /* 0x000000ffff077224 */ /* 0x000fce00078e0a07 */
.L_x_474:
[----:B0-----:R-:W-:-:S06]  /*02e0*/  IMAD.WIDE R14, R11, 0x8, R12 ;  /* 0x000000080b0e7825 */ /* 0x001fcc00078e020c */
[----:B------:R-:W2:Y:S01]  /*02f0*/  LDG.E.64 R14, desc[UR10][R14.64] ;  /* 0x0000000a0e0e7981 */ /* 0x000ea2000c1e1b00 */
[----:B------:R-:W-:Y:S01]  /*0300*/  IADD3 R22, P1, PT, R11, UR6, RZ ;  /* 0x000000060b167c10 */ /* 0x000fe2000ff3e0ff */
[----:B------:R-:W-:Y:S01]  /*0310*/  VIADD R7, R7, 0x1 ;  /* 0x0000000107077836 */ /* 0x000fe20000000000 */
[----:B------:R-:W-:Y:S01]  /*0320*/  BSSY.RECONVERGENT B3, `(.L_x_472) ;  /* 0x000001b000037945 */ /* 0x000fe20003800200 */
[----:B------:R-:W-:Y:S01]  /*0330*/  IMAD.MOV.U32 R19, RZ, RZ, R8 ;  /* 0x000000ffff137224 */ /* 0x000fe200078e0008 */
[----:B------:R-:W-:Y:S01]  /*0340*/  LEA.HI.X.SX32 R21, R11, UR7, 0x1, P1 ;  /* 0x000000070b157c11 */ /* 0x000fe200088f0eff */
[----:B------:R-:W-:Y:S01]  /*0350*/  IMAD.MOV.U32 R20, RZ, RZ, R6 ;  /* 0x000000ffff147224 */ /* 0x000fe200078e0006 */
[----:B------:R-:W-:Y:S01]  /*0360*/  ISETP.NE.AND P2, PT, R7, RZ, PT ;  /* 0x000000ff0700720c */ /* 0x000fe20003f45270 */
[----:B-----5:R-:W-:Y:S02]  /*0370*/  IMAD.MOV.U32 R16, RZ, RZ, R2 ;  /* 0x000000ffff107224 */ /* 0x020fe400078e0002 */
[----:B------:R-:W-:-:S02]  /*0380*/  IMAD.MOV.U32 R17, RZ, RZ, R3 ;  /* 0x000000ffff117224 */ /* 0x000fc400078e0003 */
[----:B------:R-:W-:Y:S02]  /*0390*/  IMAD.MOV.U32 R8, RZ, RZ, R22 ;  /* 0x000000ffff087224 */ /* 0x000fe400078e0016 */
        /* <DEDUP_REMOVED lines=19> */
.L_x_473:
[----:B------:R-:W-:Y:S05]  /*04d0*/  BSYNC.RECONVERGENT B3 ;  /* 0x0000000000037941 */ /* 0x000fea0003800200 */
.L_x_472:
[----:B------:R-:W-:Y:S02]  /*04e0*/  VIADD R9, R9, 0x100 ;  /* 0x0000010009097836 */ /* 0x000fe40000000000 */
[----:B------:R-:W-:Y:S01]  /*04f0*/  VIADD R11, R11, 0x100 ;  /* 0x000001000b0b7836 */ /* 0x000fe20000000000 */
[----:B------:R-:W-:Y:S06]  /*0500*/  @P2 BRA `(.L_x_474) ;  /* 0xfffffffc00742947 */ /* 0x000fec000383ffff */
.L_x_471:
[----:B------:R-:W-:Y:S05]  /*0510*/  BSYNC.RECONVERGENT B2 ;  /* 0x0000000000027941 */ /* 0x000fea0003800200 */
.L_x_470:
[----:B------:R-:W-:-:S13]  /*0520*/  ISETP.GE.U32.AND P0, PT, R18, 0x300, PT ;  /* 0x000003001200780c */ /* 0x000fda0003f06070 */
[----:B------:R-:W-:Y:S05]  /*0530*/  @!P0 BRA `(.L_x_469) ;  /* 0x0000000400cc8947 */ /* 0x000fea0003800000 */
[----:B------:R-:W0:Y:S01]  /*0540*/  LDC.64 R12, c[0x0][0x380] ;  /* 0x0000e000ff0c7b82 */ /* 0x000e220000000a00 */
[----:B------:R-:W-:-:S04]  /*0550*/  IMAD.IADD R7, R10, 0x1, R9 ;  /* 0x000000010a077824 */ /* 0x000fc800078e0209 */
[C---:B------:R-:W-:Y:S02]  /*0560*/  VIADD R27, R7.reuse, 0x100 ;  /* 0x00000100071b7836 */ /* 0x040fe40000000000 */
[C---:B------:R-:W-:Y:S02]  /*0570*/  VIADD R26, R7.reuse, 0x200 ;  /* 0x00000200071a7836 */ /* 0x040fe40000000000 */
[----:B------:R-:W-:Y:S01]  /*0580*/  VIADD R25, R7, 0x300 ;  /* 0x0000030007197836 */ /* 0x000fe20000000000 */
[----:B0-----:R-:W-:-:S05]  /*0590*/  IADD3 R10, P0, PT, R12, 0x1000, RZ ;  /* 0x000010000c0a7810 */ /* 0x001fca0007f1e0ff */
[----:B------:R-:W-:-:S08]  /*05a0*/  IMAD.X R11, RZ, RZ, R13, P0 ;  /* 0x000000ffff0b7224 */ /* 0x000fd000000e060d */
.L_x_483:
[----:B------:R-:W-:-:S05]  /*05b0*/  IMAD.WIDE R22, R7, 0x8, R10 ;  /* 0x0000000807167825 */ /* 0x000fca00078e020a */
[----:B------:R-:W2:Y:S04]  /*05c0*/  LDG.E.64 R20, desc[UR10][R22.64+-0x1000] ;  /* 0xfff0000a16147981 */ /* 0x000ea8000c1e1b00 */
[----:B-----5:R0:W5:Y:S04]  /*05d0*/  LDG.E.64 R16, desc[UR10][R22.64+-0x800] ;  /* 0xfff8000a16107981 */ /* 0x020168000c1e1b00 */
[----:B------:R0:W5:Y:S04]  /*05e0*/  LDG.E.64 R14, desc[UR10][R22.64] ;  /* 0x0000000a160e7981 */ /* 0x000168000c1e1b00 */
[----:B------:R0:W5:Y:S01]  /*05f0*/  LDG.E.64 R12, desc[UR10][R22.64+0x800] ;  /* 0x0008000a160c7981 */ /* 0x000162000c1e1b00 */
[C---:B------:R-:W-:Y:S01]  /*0600*/  IADD3 R29, P1, PT, R7.reuse, UR8, RZ ;  /* 0x00000008071d7c10 */ /* 0x040fe2000ff3e0ff */
[----:B------:R-:W-:Y:S03]  /*0610*/  BSSY.RECONVERGENT B2, `(.L_x_475) ;  /* 0x0000016000027945 */ /* 0x000fe60003800200 */
[----:B------:R-:W-:Y:S01]  /*0620*/  LEA.HI.X.SX32 R31, R7, UR9, 0x1, P1 ;  /* 0x00000009071f7c11 */ /* 0x000fe200088f0eff */
[----:B------:R-:W-:-:S03]  /*0630*/  IMAD.MOV.U32 R24, RZ, RZ, R29 ;  /* 0x000000ffff187224 */ /* 0x000fc600078e001d */
[----:B------:R-:W-:Y:S01]  /*0640*/  MOV R28, R31 ;  /* 0x0000001f001c7202 */ /* 0x000fe20000000f00 */
        /* <DEDUP_REMOVED lines=18> */
.L_x_476:
[----:B------:R-:W-:Y:S05]  /*0770*/  BSYNC.RECONVERGENT B2 ;  /* 0x0000000000027941 */ /* 0x000fea0003800200 */
.L_x_475:
[----:B-----5:R-:W-:Y:S01]  /*0780*/  DSETP.GEU.AND P0, PT, |R18|, |R16|, PT ;  /* 0x400000101200722a */ /* 0x020fe20003f0e200 */
[C---:B------:R-:W-:Y:S01]  /*0790*/  IADD3 R21, P1, PT, R27.reuse, UR8, RZ ;  /* 0x000000081b157c10 */ /* 0x040fe2000ff3e0ff */
[----:B------:R-:W-:Y:S01]  /*07a0*/  BSSY.RECONVERGENT B2, `(.L_x_477) ;  /* 0x0000015000027945 */ /* 0x000fe20003800200 */
[----:B------:R-:W-:Y:S02]  /*07b0*/  IMAD.MOV.U32 R2, RZ, RZ, R16 ;  /* 0x000000ffff027224 */ /* 0x000fe400078e0010 */
[----:B------:R-:W-:Y:S01]  /*07c0*/  LEA.HI.X.SX32 R23, R27, UR9, 0x1, P1 ;  /* 0x000000091b177c11 */ /* 0x000fe200088f0eff */
[----:B------:R-:W-:Y:S02]  /*07d0*/  IMAD.MOV.U32 R6, RZ, RZ, R21 ;  /* 0x000000ffff067224 */ /* 0x000fe400078e0015 */
[----:B------:R-:W-:Y:S02]  /*07e0*/  IMAD.MOV.U32 R3, RZ, RZ, R17 ;  /* 0x000000ffff037224 */ /* 0x000fe400078e0011 */
[----:B------:R-:W-:-:S04]  /*07f0*/  IMAD.MOV.U32 R8, RZ, RZ, R23 ;  /* 0x000000ffff087224 */ /* 0x000fc800078e0017 */
        /* <DEDUP_REMOVED lines=15> */
.L_x_478:
[----:B------:R-:W-:Y:S05]  /*08f0*/  BSYNC.RECONVERGENT B2 ;  /* 0x0000000000027941 */ /* 0x000fea0003800200 */
.L_x_477:
[----:B------:R-:W-:Y:S01]  /*0900*/  DSETP.GEU.AND P0, PT, |R2|, |R14|, PT ;  /* 0x4000000e0200722a */ /* 0x000fe20003f0e200 */
[C---:B------:R-:W-:Y:S01]  /*0910*/  IADD3 R21, P1, PT, R26.reuse, UR8, RZ ;  /* 0x000000081a157c10 */ /* 0x040fe2000ff3e0ff */
[----:B------:R-:W-:Y:S01]  /*0920*/  BSSY.RECONVERGENT B2, `(.L_x_479) ;  /* 0x0000016000027945 */ /* 0x000fe20003800200 */
[----:B------:R-:W-:Y:S01]  /*0930*/  IADD3 R29, P2, PT, R25, UR8, RZ ;  /* 0x00000008191d7c10 */ /* 0x000fe2000ff5e0ff */
[----:B------:R-:W-:Y:S01]  /*0940*/  IMAD.MOV.U32 R16, RZ, RZ, R14 ;  /* 0x000000ffff107224 */ /* 0x000fe200078e000e */
        /* <DEDUP_REMOVED lines=19> */
.L_x_480:
[----:B------:R-:W-:Y:S05]  /*0a80*/  BSYNC.RECONVERGENT B2 ;  /* 0x0000000000027941 */ /* 0x000fea0003800200 */
.L_x_479:
[----:B------:R-:W-:Y:S01]  /*0a90*/  DSETP.GEU.AND P0, PT, |R16|, |R12|, PT ;  /* 0x4000000c1000722a */ /* 0x000fe20003f0e200 */
[----:B------:R-:W-:Y:S01]  /*0aa0*/  LEA.HI.X.SX32 R14, R25, UR9, 0x1, P2 ;  /* 0x00000009190e7c11 */ /* 0x000fe200090f0eff */
[----:B------:R-:W-:Y:S01]  /*0ab0*/  BSSY.RECONVERGENT B2, `(.L_x_481) ;  /* 0x0000014000027945 */ /* 0x000fe20003800200 */
[----:B------:R-:W-:Y:S02]  /*0ac0*/  IMAD.MOV.U32 R8, RZ, RZ, R29 ;  /* 0x000000ffff087224 */ /* 0x000fe400078e001d */
[----:B------:R-:W-:Y:S02]  /*0ad0*/  IMAD.MOV.U32 R2, RZ, RZ, R12 ;  /* 0x000000ffff027224 */ /* 0x000fe400078e000c */
[----:B------:R-:W-:Y:S02]  /*0ae0*/  IMAD.MOV.U32 R6, RZ, RZ, R14 ;  /* 0x000000ffff067224 */ /* 0x000fe400078e000e */
[----:B------:R-:W-:-:S05]  /*0af0*/  IMAD.MOV.U32 R3, RZ, RZ, R13 ;  /* 0x000000ffff037224 */ /* 0x000fca00078e000d */
        /* <DEDUP_REMOVED lines=15> */
.L_x_482:
[----:B------:R-:W-:Y:S05]  /*0bf0*/  BSYNC.RECONVERGENT B2 ;  /* 0x0000000000027941 */ /* 0x000fea0003800200 */
.L_x_481:
[----:B------:R-:W-:Y:S02]  /*0c00*/  VIADD R9, R9, 0x400 ;  /* 0x0000040009097836 */ /* 0x000fe40000000000 */
[----:B------:R-:W-:Y:S02]  /*0c10*/  VIADD R27, R27, 0x400 ;  /* 0x000004001b1b7836 */ /* 0x000fe40000000000 */
[----:B------:R-:W-:Y:S01]  /*0c20*/  VIADD R26, R26, 0x400 ;  /* 0x000004001a1a7836 */ /* 0x000fe20000000000 */
[----:B------:R-:W-:Y:S01]  /*0c30*/  ISETP.GE.AND P0, PT, R9, R4, PT ;  /* 0x000000040900720c */ /* 0x000fe20003f06270 */
[----:B------:R-:W-:Y:S02]  /*0c40*/  VIADD R25, R25, 0x400 ;  /* 0x0000040019197836 */ /* 0x000fe40000000000 */
[----:B------:R-:W-:-:S10]  /*0c50*/  VIADD R7, R7, 0x400 ;  /* 0x0000040007077836 */ /* 0x000fd40000000000 */
[----:B------:R-:W-:Y:S05]  /*0c60*/  @!P0 BRA `(.L_x_483) ;  /* 0xfffffff800508947 */ /* 0x000fea000383ffff */
.L_x_469:
[----:B------:R-:W-:Y:S05]  /*0c70*/  BSYNC.RECONVERGENT B1 ;  /* 0x0000000000017941 */ /* 0x000fea0003800200 */
.L_x_468:
        /* <DEDUP_REMOVED lines=34> */
.L_x_486:
[----:B------:R-:W-:Y:S05]  /*0ea0*/  BSYNC.RECONVERGENT B1 ;  /* 0x0000000000017941 */ /* 0x000fea0003800200 */
.L_x_485:
        /* <DEDUP_REMOVED lines=31> */
.L_x_488:
[----:B------:R-:W-:Y:S05]  /*10a0*/  BSYNC.RECONVERGENT B1 ;  /* 0x0000000000017941 */ /* 0x000fea0003800200 */
.L_x_487:
[----:B------:R-:W-:Y:S01]  /*10b0*/  ISETP.GT.AND P0, PT, R15, 0x1b, PT ;  /* 0x0000001b0f00780c */ /* 0x000fe20003f04270 */
[----:B---3--:R3:W3:Y:S01]  /*10c0*/  SHFL.DOWN PT, R8, R2, 0x4, 0x1f ;  /* 0x08801f0002087f89 */ /* 0x0086e200000e0000 */
[----:B------:R-:W-:Y:S01]  /*10d0*/  BSSY.RECONVERGENT B1, `(.L_x_489) ;  /* 0x000001d000017945 */ /* 0x000fe20003800200 */
[----:B0-----:R-:W-:Y:S01]  /*10e0*/  MOV R11, R4 ;  /* 0x00000004000b7202 */ /* 0x001fe20000000f00 */
[----:B------:R-:W-:Y:S01]  /*10f0*/  IMAD.MOV.U32 R12, RZ, RZ, R13 ;  /* 0x000000ffff0c7224 */ /* 0x000fe200078e000d */
[----:B------:R0:W0:Y:S01]  /*1100*/  SHFL.DOWN PT, R9, R3, 0x4, 0x1f ;  /* 0x08801f0003097f89 */ /* 0x00002200000e0000 */
[----:B-1----:R-:W-:Y:S02]  /*1110*/  IMAD.MOV.U32 R6, RZ, RZ, R2 ;  /* 0x000000ffff067224 */ /* 0x002fe400078e0002 */
[----:B--2---:R-:W-:Y:S01]  /*1120*/  IMAD.MOV.U32 R7, RZ, RZ, R3 ;  /* 0x000000ffff077224 */ /* 0x004fe200078e0003 */
[----:B----4-:R1:W2:Y:S04]  /*1130*/  SHFL.DOWN PT, R17, R4, 0x4, 0x1f ;  /* 0x08801f0004117f89 */ /* 0x0102a800000e0000 */
[----:B------:R1:W4:Y:S01]  /*1140*/  SHFL.DOWN PT, R10, R13, 0x4, 0x1f ;  /* 0x08801f000d0a7f89 */ /* 0x00032200000e0000 */
        /* <DEDUP_REMOVED lines=21> */
.L_x_490:
[----:B------:R-:W-:Y:S05]  /*12a0*/  BSYNC.RECONVERGENT B1 ;  /* 0x0000000000017941 */ /* 0x000fea0003800200 */
.L_x_489:
[----:B------:R-:W-:Y:S01]  /*12b0*/  ISETP.GT.AND P0, PT, R15, 0x17, PT ;  /* 0x000000170f00780c */ /* 0x000fe20003f04270 */
[----:B---3--:R3:W2:Y:S01]  /*12c0*/  SHFL.DOWN PT, R8, R6, 0x8, 0x1f ;  /* 0x09001f0006087f89 */ /* 0x0086a200000e0000 */
[----:B------:R-:W-:Y:S01]  /*12d0*/  BSSY.RECONVERGENT B1, `(.L_x_491) ;  /* 0x000001d000017945 */ /* 0x000fe20003800200 */
[----:B-1----:R-:W-:Y:S02]  /*12e0*/  IMAD.MOV.U32 R4, RZ, RZ, R11 ;  /* 0x000000ffff047224 */ /* 0x002fe400078e000b */
[----:B0-----:R3:W0:Y:S01]  /*12f0*/  SHFL.DOWN PT, R9, R7, 0x8, 0x1f ;  /* 0x09001f0007097f89 */ /* 0x00162200000e0000 */
[----:B----4-:R-:W-:Y:S02]  /*1300*/  IMAD.MOV.U32 R10, RZ, RZ, R12 ;  /* 0x000000ffff0a7224 */ /* 0x010fe400078e000c */
[----:B------:R-:W-:Y:S01]  /*1310*/  IMAD.MOV.U32 R2, RZ, RZ, R6 ;  /* 0x000000ffff027224 */ /* 0x000fe200078e0006 */
[----:B------:R3:W1:Y:S01]  /*1320*/  SHFL.DOWN PT, R14, R11, 0x8, 0x1f ;  /* 0x09001f000b0e7f89 */ /* 0x00066200000e0000 */
[----:B------:R-:W-:-:S03]  /*1330*/  IMAD.MOV.U32 R3, RZ, RZ, R7 ;  /* 0x000000ffff037224 */ /* 0x000fc600078e0007 */
[----:B------:R3:W4:Y:S01]  /*1340*/  SHFL.DOWN PT, R13, R12, 0x8, 0x1f ;  /* 0x09001f000c0d7f89 */ /* 0x00072200000e0000 */
[----:B------:R-:W-:Y:S05]  /*1350*/  @P0 BRA `(.L_x_492) ;  /* 0x0000000000500947 */ /* 0x000fea0003800000 */
[----:B0-2---:R-:W-:Y:S01]  /*1360*/  DSETP.GEU.AND P0, PT, |R6|, |R8|, PT ;  /* 0x400000080600722a */ /* 0x005fe20003f0e200 */
[----:B-1----:R-:W-:Y:S02]  /*1370*/  IMAD.MOV.U32 R4, RZ, RZ, R14 ;  /* 0x000000ffff047224 */ /* 0x002fe400078e000e */
        /* <DEDUP_REMOVED lines=18> */
.L_x_492:
[----:B------:R-:W-:Y:S05]  /*14a0*/  BSYNC.RECONVERGENT B1 ;  /* 0x0000000000017941 */ /* 0x000fea0003800200 */
.L_x_491:
[----:B------:R-:W-:Y:S01]  /*14b0*/  ISETP.GT.AND P0, PT, R15, 0xf, PT ;  /* 0x0000000f0f00780c */ /* 0x000fe20003f04270 */
[----:B---3--:R3:W1:Y:S01]  /*14c0*/  SHFL.DOWN PT, R6, R2, 0x10, 0x1f ;  /* 0x0a001f0002067f89 */ /* 0x00866200000e0000 */
[----:B------:R-:W-:Y:S01]  /*14d0*/  BSSY.RECONVERGENT B1, `(.L_x_493) ;  /* 0x000001d000017945 */ /* 0x000fe20003800200 */
[----:B--2---:R-:W-:Y:S02]  /*14e0*/  IMAD.MOV.U32 R17, RZ, RZ, R4 ;  /* 0x000000ffff117224 */ /* 0x004fe400078e0004 */
[----:B------:R3:W2:Y:S01]  /*14f0*/  SHFL.DOWN PT, R7, R3, 0x10, 0x1f ;  /* 0x0a001f0003077f89 */ /* 0x0006a200000e0000 */
[----:B------:R-:W-:Y:S02]  /*1500*/  IMAD.MOV.U32 R19, RZ, RZ, R10 ;  /* 0x000000ffff137224 */ /* 0x000fe400078e000a */
[----:B------:R-:W-:Y:S01]  /*1510*/  IMAD.MOV.U32 R12, RZ, RZ, R2 ;  /* 0x000000ffff0c7224 */ /* 0x000fe200078e0002 */
[----:B0-----:R3:W0:Y:S01]  /*1520*/  SHFL.DOWN PT, R9, R4, 0x10, 0x1f ;  /* 0x0a001f0004097f89 */ /* 0x00162200000e0000 */
[----:B----4-:R-:W-:-:S03]  /*1530*/  IMAD.MOV.U32 R13, RZ, RZ, R3 ;  /* 0x000000ffff0d7224 */ /* 0x010fc600078e0003 */
[----:B------:R3:W4:Y:S01]  /*1540*/  SHFL.DOWN PT, R11, R10, 0x10, 0x1f ;  /* 0x0a001f000a0b7f89 */ /* 0x00072200000e0000 */
[----:B------:R-:W-:Y:S05]  /*1550*/  @P0 BRA `(.L_x_494) ;  /* 0x0000000000500947 */ /* 0x000fea0003800000 */
[----:B-12---:R-:W-:Y:S01]  /*1560*/  DSETP.GEU.AND P0, PT, |R2|, |R6|, PT ;  /* 0x400000060200722a */ /* 0x006fe20003f0e200 */
[----:B0-----:R-:W-:Y:S01]  /*1570*/  IMAD.MOV.U32 R17, RZ, RZ, R9 ;  /* 0x000000ffff117224 */ /* 0x001fe200078e0009 */
        /* <DEDUP_REMOVED lines=18> */
.L_x_494:
[----:B------:R-:W-:Y:S05]  /*16a0*/  BSYNC.RECONVERGENT B1 ;  /* 0x0000000000017941 */ /* 0x000fea0003800200 */
.L_x_493:
[----:B------:R-:W-:Y:S01]  /*16b0*/  ISETP.NE.AND P0, PT, R15, RZ, PT ;  /* 0x000000ff0f00720c */ /* 0x000fe20003f05270 */
[----:B------:R-:W-:-:S12]  /*16c0*/  BSSY.RECONVERGENT B1, `(.L_x_495) ;  /* 0x000000b000017945 */ /* 0x000fd80003800200 */
[----:B------:R-:W-:Y:S05]  /*16d0*/  @P0 BRA `(.L_x_496) ;  /* 0x0000000000240947 */ /* 0x000fea0003800000 */
[----:B---3--:R-:W3:Y:S01]  /*16e0*/  S2R R4, SR_CgaCtaId ;  /* 0x0000000000047919 */ /* 0x008ee20000008800 */
[----:B------:R-:W-:Y:S01]  /*16f0*/  MOV R3, 0x400 ;  /* 0x0000040000037802 */ /* 0x000fe20000000f00 */
[----:B------:R-:W-:Y:S01]  /*1700*/  IMAD.MOV.U32 R18, RZ, RZ, R17 ;  /* 0x000000ffff127224 */ /* 0x000fe200078e0011 */
[----:B------:R-:W-:-:S04]  /*1710*/  SHF.R.U32.HI R2, RZ, 0x1, R5 ;  /* 0x00000001ff027819 */ /* 0x000fc80000011605 */
[----:B------:R-:W-:Y:S02]  /*1720*/  LOP3.LUT R2, R2, 0x1f0, RZ, 0xc0, !PT ;  /* 0x000001f002027812 */ /* 0x000fe400078ec0ff */
[----:B---3--:R-:W-:-:S05]  /*1730*/  LEA R3, R4, R3, 0x18 ;  /* 0x0000000304037211 */ /* 0x008fca00078ec0ff */
[----:B------:R-:W-:-:S05]  /*1740*/  IMAD.IADD R3, R2, 0x1, R3 ;  /* 0x0000000102037824 */ /* 0x000fca00078e0203 */
[----:B------:R3:W-:Y:S04]  /*1750*/  STS.64 [R3+0x10], R18 ;  /* 0x0000101203007388 */ /* 0x0007e80000000a00 */
[----:B------:R3:W-:Y:S02]  /*1760*/  STS.64 [R3+0x8], R12 ;  /* 0x0000080c03007388 */ /* 0x0007e40000000a00 */
.L_x_496:
[----:B------:R-:W-:Y:S05]  /*1770*/  BSYNC.RECONVERGENT B1 ;  /* 0x0000000000017941 */ /* 0x000fea0003800200 */
.L_x_495:
[----:B------:R-:W-:Y:S01]  /*1780*/  BAR.SYNC.DEFER_BLOCKING 0x0 ;  /* 0x0000000000007b1d */ /* 0x000fe20000010000 */
[----:B------:R-:W-:-:S13]  /*1790*/  ISETP.NE.AND P1, PT, R5, RZ, PT ;  /* 0x000000ff0500720c */ /* 0x000fda0003f25270 */
[----:B------:R-:W-:Y:S05]  /*17a0*/  @P1 BRA `(.L_x_497) ;  /* 0x0000004c00d41947 */ /* 0x000fea0003800000 */
[----:B---3--:R-:W3:Y:S01]  /*17b0*/  S2R R3, SR_CgaCtaId ;  /* 0x0000000000037919 */ /* 0x008ee20000008800 */
[----:B------:R-:W-:Y:S01]  /*17c0*/  MOV R2, 0x400 ;  /* 0x0000040000027802 */ /* 0x000fe20000000f00 */
[----:B------:R-:W-:Y:S03]  /*17d0*/  BSSY.RECONVERGENT B1, `(.L_x_498) ;  /* 0x000001a000017945 */ /* 0x000fe60003800200 */
[----:B---3--:R-:W-:-:S05]  /*17e0*/  LEA R32, R3, R2, 0x18 ;  /* 0x0000000203207211 */ /* 0x008fca00078ec0ff */
[----:B-1----:R-:W1:Y:S04]  /*17f0*/  LDS.64 R14, [R32+0x18] ;  /* 0x00001800200e7984 */ /* 0x002e680000000a00 */
[----:B0---4-:R-:W0:Y:S04]  /*1800*/  LDS.128 R8, [R32+0x20] ;  /* 0x0000200020087984 */ /* 0x011e280000000c00 */
[----:B------:R3:W4:Y:S04]  /*1810*/  LDS.64 R2, [R32+0x80] ;  /* 0x0000800020027984 */ /* 0x0007280000000a00 */
[----:B--2---:R3:W2:Y:S01]  /*1820*/  LDS.128 R4, [R32+0x30] ;  /* 0x0000300020047984 */ /* 0x0046a20000000c00 */
        /* <DEDUP_REMOVED lines=20> */
.L_x_499:
[----:B------:R-:W-:Y:S05]  /*1970*/  BSYNC.RECONVERGENT B1 ;  /* 0x0000000000017941 */ /* 0x000fea0003800200 */
.L_x_498:
[----:B------:R0:W1:Y:S01]  /*1980*/  LDS.128 R12, [R32+0x40] ;  /* 0x00004000200c7984 */ /* 0x0000620000000c00 */
[----:B------:R-:W-:Y:S01]  /*1990*/  DSETP.GEU.AND P0, PT, |R28|, |R10|, PT ;  /* 0x4000000a1c00722a */ /* 0x000fe20003f0e200 */
[----:B------:R-:W-:Y:S01]  /*19a0*/  BSSY.RECONVERGENT B1, `(.L_x_500) ;  /* 0x0000017000017945 */ /* 0x000fe20003800200 */
[----:B------:R-:W-:Y:S01]  /*19b0*/  IMAD.MOV.U32 R33, RZ, RZ, R4 ;  /* 0x000000ffff217224 */ /* 0x000fe200078e0004 */
[----:B------:R0:W2:Y:S01]  /*19c0*/  LDS.128 R16, [R32+0x50] ;  /* 0x0000500020107984 */ /* 0x0000a20000000c00 */
[----:B------:R-:W-:Y:S02]  /*19d0*/  IMAD.MOV.U32 R35, RZ, RZ, R5 ;  /* 0x000000ffff237224 */ /* 0x000fe400078e0005 */
[----:B------:R-:W-:Y:S01]  /*19e0*/  IMAD.MOV.U32 R8, RZ, RZ, R10 ;  /* 0x000000ffff087224 */ /* 0x000fe200078e000a */
[----:B------:R0:W3:Y:S01]  /*19f0*/  LDS.128 R20, [R32+0x60] ;  /* 0x0000600020147984 */ /* 0x0000e20000000c00 */
[----:B------:R-:W-:-:S03]  /*1a00*/  IMAD.MOV.U32 R9, RZ, RZ, R11 ;  /* 0x000000ffff097224 */ /* 0x000fc600078e000b */
[----:B------:R0:W4:Y:S03]  /*1a10*/  LDS.128 R24, [R32+0x70] ;  /* 0x0000700020187984 */ /* 0x0001260000000c00 */
        /* <DEDUP_REMOVED lines=15> */
.L_x_501:
[----:B------:R-:W-:Y:S05]  /*1b10*/  BSYNC.RECONVERGENT B1 ;  /* 0x0000000000017941 */ /* 0x000fea0003800200 */
.L_x_500:
        /* <DEDUP_REMOVED lines=21> */
.L_x_503:
[----:B------:R-:W-:Y:S05]  /*1c70*/  BSYNC.RECONVERGENT B1 ;  /* 0x0000000000017941 */ /* 0x000fea0003800200 */
.L_x_502:
[----:B------:R-:W-:Y:S01]  /*1c80*/  DSETP.GEU.AND P0, PT, |R4|, |R14|, PT ;  /* 0x4000000e0400722a */ /* 0x000fe20003f0e200 */
[----:B------:R-:W-:Y:S01]  /*1c90*/  BSSY.RECONVERGENT B1, `(.L_x_504) ;  /* 0x0000014000017945 */ /* 0x000fe20003800200 */
[----:B------:R-:W-:Y:S02]  /*1ca0*/  IMAD.MOV.U32 R6, RZ, RZ, R14 ;  /* 0x000000ffff067224 */ /* 0x000fe400078e000e */
[----:B------:R-:W-:Y:S02]  /*1cb0*/  IMAD.MOV.U32 R7, RZ, RZ, R15 ;  /* 0x000000ffff077224 */ /* 0x000fe400078e000f */
[----:B--2---:R-:W-:Y:S02]  /*1cc0*/  IMAD.MOV.U32 R9, RZ, RZ, R16 ;  /* 0x000000ffff097224 */ /* 0x004fe400078e0010 */
        /* <DEDUP_REMOVED lines=16> */
.L_x_505:
[----:B------:R-:W-:Y:S05]  /*1dd0*/  BSYNC.RECONVERGENT B1 ;  /* 0x0000000000017941 */ /* 0x000fea0003800200 */
.L_x_504:
        /* <DEDUP_REMOVED lines=21> */
.L_x_507:
[----:B------:R-:W-:Y:S05]  /*1f30*/  BSYNC.RECONVERGENT B1 ;  /* 0x0000000000017941 */ /* 0x000fea0003800200 */
.L_x_506:
[----:B------:R-:W-:Y:S01]  /*1f40*/  DSETP.GEU.AND P0, PT, |R4|, |R22|, PT ;  /* 0x400000160400722a */ /* 0x000fe20003f0e200 */
[----:B------:R-:W-:Y:S01]  /*1f50*/  BSSY.RECONVERGENT B1, `(.L_x_508) ;  /* 0x0000014000017945 */ /* 0x000fe20003800200 */
[----:B------:R-:W-:Y:S02]  /*1f60*/  IMAD.MOV.U32 R6, RZ, RZ, R22 ;  /* 0x000000ffff067224 */ /* 0x000fe400078e0016 */
[----:B------:R-:W-:Y:S02]  /*1f70*/  IMAD.MOV.U32 R7, RZ, RZ, R23 ;  /* 0x000000ffff077224 */ /* 0x000fe400078e0017 */
[----:B----4-:R-:W-:Y:S02]  /*1f80*/  IMAD.MOV.U32 R9, RZ, RZ, R24 ;  /* 0x000000ffff097224 */ /* 0x010fe400078e0018 */
        /* <DEDUP_REMOVED lines=16> */
.L_x_509:
[----:B------:R-:W-:Y:S05]  /*2090*/  BSYNC.RECONVERGENT B1 ;  /* 0x0000000000017941 */ /* 0x000fea0003800200 */
.L_x_508:
[----:B------:R-:W-:Y:S01]  /*20a0*/  DSETP.GEU.AND P0, PT, |R6|, |R26|, PT ;  /* 0x4000001a0600722a */ /* 0x000fe20003f0e200 */
[----:B------:R-:W-:Y:S02]  /*20b0*/  IMAD.MOV.U32 R12, RZ, RZ, R26 ;  /* 0x000000ffff0c7224 */ /* 0x000fe400078e001a */
[----:B------:R-:W-:Y:S02]  /*20c0*/  IMAD.MOV.U32 R13, RZ, RZ, R27 ;  /* 0x000000ffff0d7224 */ /* 0x000fe400078e001b */
        /* <DEDUP_REMOVED lines=18> */
.L_x_484:
        /* <DEDUP_REMOVED lines=8> */
[----:B------:R-:W-:Y:S01]  /*2270*/  ISETP.GT.AND P0, PT, R11, R4, PT ;  /* 0x000000040b00720c */ /* 0x000fe20003f04270 */
[----:B------:R-:W-:Y:S02]  /*2280*/  IMAD.IADD R9, R4, 0x1, R9 ;  /* 0x0000000104097824 */ /* 0x000fe400078e0209 */
[----:B------:R-:W-:-:S03]  /*2290*/  IMAD.MOV.U32 R11, RZ, RZ, R3 ;  /* 0x000000ffff0b7224 */ /* 0x000fc600078e0003 */
        /* <DEDUP_REMOVED lines=27> */
.L_x_511:
[----:B------:R-:W-:Y:S05]  /*2450*/  BSYNC.RECONVERGENT B1 ;  /* 0x0000000000017941 */ /* 0x000fea0003800200 */
.L_x_510:
[----:B------:R-:W-:Y:S01]  /*2460*/  VIADD R2, R7, 0x2 ;  /* 0x0000000207027836 */ /* 0x000fe20000000000 */
[----:B--2---:R1:W2:Y:S01]  /*2470*/  SHFL.DOWN PT, R12, R10, 0x2, R9 ;  /* 0x084000000a0c7989 */ /* 0x0042a200000e0009 */
[----:B------:R-:W-:Y:S01]  /*2480*/  BSSY.RECONVERGENT B1, `(.L_x_512) ;  /* 0x000001e000017945 */ /* 0x000fe20003800200 */
[----:B------:R-:W-:Y:S02]  /*2490*/  IMAD.MOV.U32 R8, RZ, RZ, R16 ;  /* 0x000000ffff087224 */ /* 0x000fe400078e0010 */
[----:B------:R-:W-:Y:S01]  /*24a0*/  ISETP.GT.AND P0, PT, R2, R9, PT ;  /* 0x000000090200720c */ /* 0x000fe20003f04270 */
[----:B---3--:R1:W3:Y:S01]  /*24b0*/  SHFL.DOWN PT, R13, R11, 0x2, R9 ;  /* 0x084000000b0d7989 */ /* 0x0082e200000e0009 */
[----:B------:R-:W-:Y:S02]  /*24c0*/  IMAD.MOV.U32 R14, RZ, RZ, R18 ;  /* 0x000000ffff0e7224 */ /* 0x000fe400078e0012 */
[----:B------:R-:W-:Y:S01]  /*24d0*/  IMAD.MOV.U32 R2, RZ, RZ, R10 ;  /* 0x000000ffff027224 */ /* 0x000fe200078e000a */
[----:B----4-:R1:W4:Y:S01]  /*24e0*/  SHFL.DOWN PT, R15, R16, 0x2, R9 ;  /* 0x08400000100f7989 */ /* 0x01032200000e0009 */
[----:B------:R-:W-:-:S03]  /*24f0*/  IMAD.MOV.U32 R3, RZ, RZ, R11 ;  /* 0x000000ffff037224 */ /* 0x000fc600078e000b */
[----:B0-----:R1:W0:Y:S04]  /*2500*/  SHFL.DOWN PT, R17, R18, 0x2, R9 ;  /* 0x0840000012117989 */ /* 0x00122800000e0009 */
[----:B------:R-:W-:Y:S05]  /*2510*/  @P0 BRA `(.L_x_513) ;  /* 0x0000000000500947 */ /* 0x000fea0003800000 */
[----:B--23--:R-:W-:Y:S01]  /*2520*/  DSETP.GEU.AND P0, PT, |R10|, |R12|, PT ;  /* 0x4000000c0a00722a */ /* 0x00cfe20003f0e200 */
[----:B----4-:R-:W-:Y:S02]  /*2530*/  IMAD.MOV.U32 R8, RZ, RZ, R15 ;  /* 0x000000ffff087224 */ /* 0x010fe400078e000f */
[----:B0-----:R-:W-:Y:S02]  /*2540*/  IMAD.MOV.U32 R14, RZ, RZ, R17 ;  /* 0x000000ffff0e7224 */ /* 0x001fe400078e0011 */
        /* <DEDUP_REMOVED lines=17> */
.L_x_513:
[----:B------:R-:W-:Y:S05]  /*2660*/  BSYNC.RECONVERGENT B1 ;  /* 0x0000000000017941 */ /* 0x000fea0003800200 */
.L_x_512:
[----:B------:R-:W-:Y:S01]  /*2670*/  VIADD R6, R7, 0x4 ;  /* 0x0000000407067836 */ /* 0x000fe20000000000 */
[----:B--2---:R2:W2:Y:S01]  /*2680*/  SHFL.DOWN PT, R12, R2, 0x4, R9 ;  /* 0x08800000020c7989 */ /* 0x0044a200000e0009 */
[----:B------:R-:W-:Y:S01]  /*2690*/  BSSY.RECONVERGENT B1, `(.L_x_514) ;  /* 0x000001e000017945 */ /* 0x000fe20003800200 */
[----:B-1----:R-:W-:Y:S02]  /*26a0*/  IMAD.MOV.U32 R16, RZ, RZ, R14 ;  /* 0x000000ffff107224 */ /* 0x002fe400078e000e */
        /* <DEDUP_REMOVED lines=28> */
.L_x_515:
[----:B------:R-:W-:Y:S05]  /*2870*/  BSYNC.RECONVERGENT B1 ;  /* 0x0000000000017941 */ /* 0x000fea0003800200 */
.L_x_514:
[----:B--2---:R-:W-:Y:S01]  /*2880*/  VIADD R2, R7, 0x8 ;  /* 0x0000000807027836 */ /* 0x004fe20000000000 */
[----:B------:R2:W2:Y:S01]  /*2890*/  SHFL.DOWN PT, R12, R10, 0x8, R9 ;  /* 0x090000000a0c7989 */ /* 0x0004a200000e0009 */
        /* <DEDUP_REMOVED lines=30> */
.L_x_517:
[----:B------:R-:W-:Y:S05]  /*2a80*/  BSYNC.RECONVERGENT B1 ;  /* 0x0000000000017941 */ /* 0x000fea0003800200 */
.L_x_516:
[----:B-1----:R-:W-:Y:S01]  /*2a90*/  VIADD R6, R7, 0x10 ;  /* 0x0000001007067836 */ /* 0x002fe20000000000 */
[----:B--2---:R1:W2:Y:S01]  /*2aa0*/  SHFL.DOWN PT, R10, R2, 0x10, R9 ;  /* 0x0a000000020a7989 */ /* 0x0042a200000e0009 */
[----:B------:R-:W-:Y:S01]  /*2ab0*/  BSSY.RECONVERGENT B1, `(.L_x_518) ;  /* 0x000001e000017945 */ /* 0x000fe20003800200 */
[----:B0-----:R-:W-:Y:S01]  /*2ac0*/  IMAD.MOV.U32 R17, RZ, RZ, R8 ;  /* 0x000000ffff117224 */ /* 0x001fe200078e0008 */
[----:B------:R-:W-:Y:S01]  /*2ad0*/  MOV R19, R14 ;  /* 0x0000000e00137202 */ /* 0x000fe20000000f00 */
[----:B------:R1:W0:Y:S01]  /*2ae0*/  SHFL.DOWN PT, R11, R3, 0x10, R9 ;  /* 0x0a000000030b7989 */ /* 0x00022200000e0009 */
[----:B------:R-:W-:Y:S01]  /*2af0*/  ISETP.GT.AND P0, PT, R6, R9, PT ;  /* 0x000000090600720c */ /* 0x000fe20003f04270 */
[----:B------:R-:W-:Y:S02]  /*2b00*/  IMAD.MOV.U32 R12, RZ, RZ, R2 ;  /* 0x000000ffff0c7224 */ /* 0x000fe400078e0002 */
[----:B----4-:R1:W4:Y:S01]  /*2b10*/  SHFL.DOWN PT, R15, R8, 0x10, R9 ;  /* 0x0a000000080f7989 */ /* 0x01032200000e0009 */
[----:B---3--:R-:W-:-:S03]  /*2b20*/  IMAD.MOV.U32 R13, RZ, RZ, R3 ;  /* 0x000000ffff0d7224 */ /* 0x008fc600078e0003 */
[----:B------:R1:W3:Y:S06]  /*2b30*/  SHFL.DOWN PT, R21, R14, 0x10, R9 ;  /* 0x0a0000000e157989 */ /* 0x0002ec00000e0009 */
[----:B------:R-:W-:Y:S05]  /*2b40*/  @P0 BRA `(.L_x_519) ;  /* 0x0000000000500947 */ /* 0x000fea0003800000 */
[----:B0-2---:R-:W-:Y:S01]  /*2b50*/  DSETP.GEU.AND P0, PT, |R2|, |R10|, PT ;  /* 0x4000000a0200722a */ /* 0x005fe20003f0e200 */
        /* <DEDUP_REMOVED lines=19> */
.L_x_519:
[----:B------:R-:W-:Y:S05]  /*2c90*/  BSYNC.RECONVERGENT B1 ;  /* 0x0000000000017941 */ /* 0x000fea0003800200 */
.L_x_518:
[----:B------:R-:W-:Y:S01]  /*2ca0*/  ISETP.NE.AND P0, PT, R7, RZ, PT ;  /* 0x000000ff0700720c */ /* 0x000fe20003f05270 */
[----:B------:R-:W-:-:S12]  /*2cb0*/  BSSY.RECONVERGENT B1, `(.L_x_520) ;  /* 0x000000b000017945 */ /* 0x000fd80003800200 */
[----:B------:R-:W-:Y:S05]  /*2cc0*/  @P0 BRA `(.L_x_521) ;  /* 0x0000000000240947 */ /* 0x000fea0003800000 */
[----:B------:R-:W5:Y:S01]  /*2cd0*/  S2R R6, SR_CgaCtaId ;  /* 0x0000000000067919 */ /* 0x000f620000008800 */
[----:B-1----:R-:W-:Y:S01]  /*2ce0*/  MOV R3, 0x400 ;  /* 0x0000040000037802 */ /* 0x002fe20000000f00 */
[----:B------:R-:W-:Y:S01]  /*2cf0*/  IMAD.MOV.U32 R18, RZ, RZ, R17 ;  /* 0x000000ffff127224 */ /* 0x000fe200078e0011 */
[----:B------:R-:W-:-:S04]  /*2d00*/  SHF.R.U32.HI R2, RZ, 0x1, R5 ;  /* 0x00000001ff027819 */ /* 0x000fc80000011605 */
[----:B------:R-:W-:Y:S02]  /*2d10*/  LOP3.LUT R2, R2, 0x1f0, RZ, 0xc0, !PT ;  /* 0x000001f002027812 */ /* 0x000fe400078ec0ff */
[----:B-----5:R-:W-:-:S05]  /*2d20*/  LEA R3, R6, R3, 0x18 ;  /* 0x0000000306037211 */ /* 0x020fca00078ec0ff */
[----:B------:R-:W-:-:S05]  /*2d30*/  IMAD.IADD R3, R2, 0x1, R3 ;  /* 0x0000000102037824 */ /* 0x000fca00078e0203 */
[----:B------:R1:W-:Y:S04]  /*2d40*/  STS.64 [R3+0x10], R18 ;  /* 0x0000101203007388 */ /* 0x0003e80000000a00 */
[----:B------:R1:W-:Y:S02]  /*2d50*/  STS.64 [R3+0x8], R12 ;  /* 0x0000080c03007388 */ /* 0x0003e40000000a00 */
.L_x_521:
[----:B------:R-:W-:Y:S05]  /*2d60*/  BSYNC.RECONVERGENT B1 ;  /* 0x0000000000017941 */ /* 0x000fea0003800200 */
.L_x_520:
[----:B------:R-:W-:Y:S01]  /*2d70*/  BAR.SYNC.DEFER_BLOCKING 0x0 ;  /* 0x0000000000007b1d */ /* 0x000fe20000010000 */
[----:B------:R-:W-:-:S13]  /*2d80*/  ISETP.NE.AND P1, PT, R5, RZ, PT ;  /* 0x000000ff0500720c */ /* 0x000fda0003f25270 */
[----:B------:R-:W-:Y:S05]  /*2d90*/  @P1 BRA `(.L_x_497) ;  /* 0x0000003800581947 */ /* 0x000fea0003800000 */
[----:B------:R-:W-:Y:S01]  /*2da0*/  ISETP.GE.AND P0, PT, R4, 0x21, PT ;  /* 0x000000210400780c */ /* 0x000fe20003f06270 */
[----:B0-----:R-:W-:Y:S02]  /*2db0*/  IMAD.MOV.U32 R11, RZ, RZ, R17 ;  /* 0x000000ffff0b7224 */ /* 0x001fe400078e0011 */
[----:B-1----:R-:W-:Y:S02]  /*2dc0*/  IMAD.MOV.U32 R14, RZ, RZ, R19 ;  /* 0x000000ffff0e7224 */ /* 0x002fe400078e0013 */
        /* <DEDUP_REMOVED lines=29> */
.L_x_523:
[----:B------:R-:W-:Y:S05]  /*2fa0*/  BSYNC.RECONVERGENT B1 ;  /* 0x0000000000017941 */ /* 0x000fea0003800200 */
.L_x_522:
[----:B------:R-:W-:Y:S01]  /*2fb0*/  ISETP.GE.AND P0, PT, R4, 0x41, PT ;  /* 0x000000410400780c */ /* 0x000fe20003f06270 */
[----:B------:R-:W-:Y:S02]  /*2fc0*/  IMAD.MOV.U32 R5, RZ, RZ, R11 ;  /* 0x000000ffff057224 */ /* 0x000fe400078e000b */
[----:B--2---:R-:W-:Y:S02]  /*2fd0*/  IMAD.MOV.U32 R10, RZ, RZ, R14 ;  /* 0x000000ffff0a7224 */ /* 0x004fe400078e000e */
        /* <DEDUP_REMOVED lines=29> */
.L_x_525:
[----:B------:R-:W-:Y:S05]  /*31b0*/  BSYNC.RECONVERGENT B1 ;  /* 0x0000000000017941 */ /* 0x000fea0003800200 */
.L_x_524:
        /* <DEDUP_REMOVED lines=32> */
.L_x_527:
[----:B------:R-:W-:Y:S05]  /*33c0*/  BSYNC.RECONVERGENT B1 ;  /* 0x0000000000017941 */ /* 0x000fea0003800200 */
.L_x_526:
        /* <DEDUP_REMOVED lines=32> */
.L_x_529:
[----:B------:R-:W-:Y:S05]  /*35d0*/  BSYNC.RECONVERGENT B1 ;  /* 0x0000000000017941 */ /* 0x000fea0003800200 */
.L_x_528:
        /* <DEDUP_REMOVED lines=32> */
.L_x_531:
[----:B------:R-:W-:Y:S05]  /*37e0*/  BSYNC.RECONVERGENT B1 ;  /* 0x0000000000017941 */ /* 0x000fea0003800200 */
.L_x_530:
        /* <DEDUP_REMOVED lines=32> */
.L_x_533:
[----:B------:R-:W-:Y:S05]  /*39f0*/  BSYNC.RECONVERGENT B1 ;  /* 0x0000000000017941 */ /* 0x000fea0003800200 */
.L_x_532:
        /* <DEDUP_REMOVED lines=32> */
.L_x_465:
[----:B------:R-:W0:Y:S01]  /*3c00*/  S2R R4, SR_TID.X ;  /* 0x0000000000047919 */ /* 0x000e220000002100 */
[----:B------:R-:W1:Y:S01]  /*3c10*/  LDCU.128 UR12, c[0x0][0x380] ;  /* 0x00007000ff0c77ac */ /* 0x000e620008000c00 */
[----:B------:R-:W-:Y:S02]  /*3c20*/  SHF.R.S32.HI R5, RZ, 0x1f, R10 ;  /* 0x0000001fff057819 */ /* 0x000fe4000001140a */
[----:B0-----:R-:W-:-:S04]  /*3c30*/  IADD3 R2, P0, PT, R10, R4, RZ ;  /* 0x000000040a027210 */ /* 0x001fc80007f1e0ff */
[----:B-1----:R-:W-:Y:S01]  /*3c40*/  LEA R8, P1, R2, UR12, 0x3 ;  /* 0x0000000c02087c11 */ /* 0x002fe2000f8218ff */
[----:B------:R-:W-:-:S05]  /*3c50*/  IMAD.X R3, RZ, RZ, R5, P0 ;  /* 0x000000ffff037224 */ /* 0x000fca00000e0605 */
[----:B------:R-:W-:-:S05]  /*3c60*/  LEA.HI.X R9, R2, UR13, R3, 0x3, P1 ;  /* 0x0000000d02097c11 */ /* 0x000fca00088f1c03 */
[----:B------:R-:W2:Y:S04]  /*3c70*/  LDG.E.64 R12, desc[UR10][R8.64] ;  /* 0x0000000a080c7981 */ /* 0x000ea8000c1e1b00 */
[----:B------:R-:W2:Y:S04]  /*3c80*/  LDG.E.64 R14, desc[UR10][R8.64+0x800] ;  /* 0x0008000a080e7981 */ /* 0x000ea8000c1e1b00 */
[----:B------:R-:W3:Y:S04]  /*3c90*/  LDG.E.64 R16, desc[UR10][R8.64+0x1000] ;  /* 0x0010000a08107981 */ /* 0x000ee8000c1e1b00 */
[----:B------:R-:W4:Y:S04]  /*3ca0*/  LDG.E.64 R18, desc[UR10][R8.64+0x1800] ;  /* 0x0018000a08127981 */ /* 0x000f28000c1e1b00 */
[----:B------:R0:W5:Y:S01]  /*3cb0*/  LDG.E.64 R2, desc[UR10][R8.64+0x2000] ;  /* 0x0020000a08027981 */ /* 0x000162000c1e1b00 */
[----:B------:R-:W-:Y:S01]  /*3cc0*/  BSSY.RECONVERGENT B1, `(.L_x_534) ;  /* 0x000001f000017945 */ /* 0x000fe20003800200 */
[C---:B0-----:R-:W-:Y:S01]  /*3cd0*/  LOP3.LUT R8, R4.reuse, 0x400, RZ, 0xfc, !PT ;  /* 0x0000040004087812 */ /* 0x041fe200078efcff */
[----:B------:R-:W-:Y:S01]  /*3ce0*/  VIADD R9, R4, 0x200 ;  /* 0x0000020004097836 */ /* 0x000fe20000000000 */
[----:B--2---:R-:W-:-:S06]  /*3cf0*/  DSETP.GEU.AND P0, PT, |R12|, |R14|, PT ;  /* 0x4000000e0c00722a */ /* 0x004fcc0003f0e200 */
[----:B------:R-:W-:Y:S02]  /*3d00*/  FSEL R12, R12, R14, P0 ;  /* 0x0000000e0c0c7208 */ /* 0x000fe40000000000 */
[----:B------:R-:W-:Y:S02]  /*3d10*/  FSEL R13, R13, R15, P0 ;  /* 0x0000000f0d0d7208 */ /* 0x000fe40000000000 */
[----:B------:R-:W-:-:S04]  /*3d20*/  IADD3 R14, P1, PT, R10, UR14, RZ ;  /* 0x0000000e0a0e7c10 */ /* 0x000fc8000ff3e0ff */
[----:B---3--:R-:W-:Y:S01]  /*3d30*/  DSETP.GEU.AND P2, PT, |R12|, |R16|, PT ;  /* 0x400000100c00722a */ /* 0x008fe20003f4e200 */
[----:B------:R-:W-:-:S05]  /*3d40*/  IADD3 R6, P5, PT, R8, R14, RZ ;  /* 0x0000000e08067210 */ /* 0x000fca0007fbe0ff */
[----:B------:R-:W-:Y:S02]  /*3d50*/  FSEL R12, R12, R16, P2 ;  /* 0x000000100c0c7208 */ /* 0x000fe40001000000 */
[----:B------:R-:W-:-:S06]  /*3d60*/  FSEL R13, R13, R17, P2 ;  /* 0x000000110d0d7208 */ /* 0x000fcc0001000000 */
[----:B----4-:R-:W-:-:S06]  /*3d70*/  DSETP.GEU.AND P3, PT, |R12|, |R18|, PT ;  /* 0x400000120c00722a */ /* 0x010fcc0003f6e200 */
[----:B------:R-:W-:Y:S02]  /*3d80*/  FSEL R10, R12, R18, P3 ;  /* 0x000000120c0a7208 */ /* 0x000fe40001800000 */
[----:B------:R-:W-:Y:S02]  /*3d90*/  FSEL R11, R13, R19, P3 ;  /* 0x000000130d0b7208 */ /* 0x000fe40001800000 */
[----:B------:R-:W-:Y:S01]  /*3da0*/  IADD3.X R12, PT, PT, R5, UR15, RZ, P1, !PT ;  /* 0x0000000f050c7c10 */ /* 0x000fe20008ffe4ff */
[C---:B------:R-:W-:Y:S01]  /*3db0*/  VIADD R5, R4.reuse, 0x100 ;  /* 0x0000010004057836 */ /* 0x040fe20000000000 */
[----:B------:R-:W-:Y:S02]  /*3dc0*/  ISETP.LE.AND P1, PT, R7, UR6, PT ;  /* 0x0000000607007c0c */ /* 0x000fe4000bf23270 */
[----:B-----5:R-:W-:Y:S02]  /*3dd0*/  DSETP.GEU.AND P4, PT, |R10|, |R2|, PT ;  /* 0x400000020a00722a */ /* 0x020fe40003f8e200 */
[----:B------:R-:W-:Y:S01]  /*3de0*/  @P2 SEL R9, R4, R5, P0 ;  /* 0x0000000504092207 */ /* 0x000fe20000000000 */
[----:B------:R-:W-:-:S02]  /*3df0*/  IMAD.X R5, RZ, RZ, R12, P5 ;  /* 0x000000ffff057224 */ /* 0x000fc400028e060c */
[----:B------:R-:W-:-:S09]  /*3e00*/  @!P3 VIADD R9, R4, 0x300 ;  /* 0x000003000409b836 */ /* 0x000fd20000000000 */
        /* <DEDUP_REMOVED lines=10> */
.L_x_535:
[----:B------:R-:W-:Y:S05]  /*3eb0*/  BSYNC.RECONVERGENT B1 ;  /* 0x0000000000017941 */ /* 0x000fea0003800200 */
.L_x_534:
        /* <DEDUP_REMOVED lines=12> */
[----:B------:R-:W-:-:S05]  /*3f80*/  IMAD.MOV.U32 R11, RZ, RZ, 0x500 ;  /* 0x00000500ff0b7424 */ /* 0x000fca00078e00ff */
[----:B------:R-:W2:Y:S01]  /*3f90*/  ATOMG.E.ADD.STRONG.GPU PT, R10, desc[UR10][R8.64], R11 ;  /* 0x8000000b080a79a8 */ /* 0x000ea200081ef10a */
[----:B------:R-:W0:Y:S01]  /*3fa0*/  S2UR UR5, SR_CgaCtaId ;  /* 0x00000000000579c3 */ /* 0x000e220000008800 */
[----:B------:R-:W-:Y:S02]  /*3fb0*/  UMOV UR4, 0x400 ;  /* 0x0000040000047882 */ /* 0x000fe40000000000 */
[----:B0-----:R-:W-:Y:S01]  /*3fc0*/  ULEA UR4, UR5, UR4, 0x18 ;  /* 0x0000000405047291 */ /* 0x001fe2000f8ec0ff */
[----:B--2---:R-:W-:-:S08]  /*3fd0*/  VIADD R10, R10, UR6 ;  /* 0x000000060a0a7c36 */ /* 0x004fd00008000000 */
[----:B------:R0:W-:Y:S03]  /*3fe0*/  STS [UR4+0x98], R10 ;  /* 0x0000980aff007988 */ /* 0x0001e60008000804 */
.L_x_538:
[----:B------:R-:W-:Y:S05]  /*3ff0*/  BSYNC.RECONVERGENT B1 ;  /* 0x0000000000017941 */ /* 0x000fea0003800200 */
.L_x_537:
[----:B------:R-:W1:Y:S08]  /*4000*/  S2UR UR5, SR_CgaCtaId ;  /* 0x00000000000579c3 */ /* 0x000e700000008800 */
[----:B------:R-:W-:Y:S06]  /*4010*/  BAR.SYNC.DEFER_BLOCKING 0x0 ;  /* 0x0000000000007b1d */ /* 0x000fec0000010000 */
[----:B------:R-:W-:-:S02]  /*4020*/  UMOV UR4, 0x400 ;  /* 0x0000040000047882 */ /* 0x000fc40000000000 */
[----:B-1----:R-:W-:-:S06]  /*4030*/  ULEA UR4, UR5, UR4, 0x18 ;  /* 0x0000000405047291 */ /* 0x002fcc000f8ec0ff */
[----:B------:R-:W-:-:S05]  /*4040*/  IMAD.U32 R14, RZ, RZ, UR4 ;  /* 0x00000004ff0e7e24 */ /* 0x000fca000f8e00ff */
[----:B------:R-:W0:Y:S02]  /*4050*/  LDS R12, [R14+0x98] ;  /* 0x000098000e0c7984 */ /* 0x000e240000000800 */
[----:B0-----:R-:W-:-:S05]  /*4060*/  VIADD R10, R12, 0x500 ;  /* 0x000005000c0a7836 */ /* 0x001fca0000000000 */
[----:B------:R-:W-:-:S13]  /*4070*/  ISETP.GT.AND P0, PT, R10, R7, PT ;  /* 0x000000070a00720c */ /* 0x000fda0003f04270 */
[----:B------:R-:W-:Y:S05]  /*4080*/  @P0 BRA `(.L_x_539) ;  /* 0x0000000400900947 */ /* 0x000fea0003800000 */
[----:B------:R-:W-:Y:S01]  /*4090*/  BSSY.RECONVERGENT B1, `(.L_x_539) ;  /* 0x0000063000017945 */ /* 0x000fe20003800200 */
[----:B------:R-:W-:Y:S01]  /*40a0*/  IMAD.MOV.U32 R20, RZ, RZ, R2 ;  /* 0x000000ffff147224 */ /* 0x000fe200078e0002 */
[----:B------:R-:W0:Y:S01]  /*40b0*/  LDCU UR7, c[0x0][0x398] ;  /* 0x00007300ff0777ac */ /* 0x000e220008000800 */
[----:B------:R-:W-:Y:S02]  /*40c0*/  IMAD.MOV.U32 R21, RZ, RZ, R3 ;  /* 0x000000ffff157224 */ /* 0x000fe400078e0003 */
[----:B------:R-:W-:Y:S01]  /*40d0*/  IMAD.MOV.U32 R27, RZ, RZ, R6 ;  /* 0x000000ffff1b7224 */ /* 0x000fe200078e0006 */
[----:B------:R-:W1:Y:S01]  /*40e0*/  LDCU.128 UR12, c[0x0][0x380] ;  /* 0x00007000ff0c77ac */ /* 0x000e620008000c00 */
[----:B------:R-:W-:-:S07]  /*40f0*/  IMAD.MOV.U32 R22, RZ, RZ, R5 ;  /* 0x000000ffff167224 */ /* 0x000fce00078e0005 */
.L_x_542:
[----:B------:R-:W-:-:S04]  /*4100*/  IADD3 R28, P0, PT, R4, R12, RZ ;  /* 0x0000000c041c7210 */ /* 0x000fc80007f1e0ff */
[----:B------:R-:W-:Y:S02]  /*4110*/  LEA.HI.X.SX32 R25, R12, RZ, 0x1, P0 ;  /* 0x000000ff0c197211 */ /* 0x000fe400000f0eff */
[----:B-1----:R-:W-:-:S04]  /*4120*/  LEA R6, P0, R28, UR12, 0x3 ;  /* 0x0000000c1c067c11 */ /* 0x002fc8000f8018ff */
[----:B------:R-:W-:-:S05]  /*4130*/  LEA.HI.X R7, R28, UR13, R25, 0x3, P0 ;  /* 0x0000000d1c077c11 */ /* 0x000fca00080f1c19 */
[----:B------:R-:W2:Y:S04]  /*4140*/  LDG.E.64 R18, desc[UR10][R6.64] ;  /* 0x0000000a06127981 */ /* 0x000ea8000c1e1b00 */
[----:B------:R-:W3:Y:S04]  /*4150*/  LDG.E.64 R16, desc[UR10][R6.64+0x800] ;  /* 0x0008000a06107981 */ /* 0x000ee8000c1e1b00 */
[----:B------:R-:W4:Y:S04]  /*4160*/  LDG.E.64 R12, desc[UR10][R6.64+0x1000] ;  /* 0x0010000a060c7981 */ /* 0x000f28000c1e1b00 */
[----:B------:R-:W4:Y:S01]  /*4170*/  LDG.E.64 R10, desc[UR10][R6.64+0x1800] ;  /* 0x0018000a060a7981 */ /* 0x000f22000c1e1b00 */
[----:B------:R-:W-:-:S03]  /*4180*/  IADD3 R28, P0, PT, R28, UR14, RZ ;  /* 0x0000000e1c1c7c10 */ /* 0x000fc6000ff1e0ff */
[----:B------:R1:W5:Y:S01]  /*4190*/  LDG.E.64 R2, desc[UR10][R6.64+0x2000] ;  /* 0x0020000a06027981 */ /* 0x000362000c1e1b00 */
[----:B------:R-:W-:Y:S01]  /*41a0*/  IADD3.X R25, PT, PT, R25, UR15, RZ, P0, !PT ;  /* 0x0000000f19197c10 */ /* 0x000fe200087fe4ff */
[----:B------:R-:W-:Y:S01]  /*41b0*/  BSSY.RECONVERGENT B2, `(.L_x_540) ;  /* 0x0000038000027945 */ /* 0x000fe20003800200 */
[----:B------:R-:W-:Y:S01]  /*41c0*/  BAR.SYNC.DEFER_BLOCKING 0x0 ;  /* 0x0000000000007b1d */ /* 0x000fe20000010000 */
[C---:B------:R-:W-:Y:S02]  /*41d0*/  IADD3 R24, P4, PT, R28.reuse, 0x200, RZ ;  /* 0x000002001c187810 */ /* 0x040fe40007f9e0ff */
[C---:B------:R-:W-:Y:S02]  /*41e0*/  IADD3 R15, P5, PT, R28.reuse, 0x300, RZ ;  /* 0x000003001c0f7810 */ /* 0x040fe40007fbe0ff */
[C---:B------:R-:W-:Y:S02]  /*41f0*/  IADD3 R23, P3, PT, R28.reuse, 0x100, RZ ;  /* 0x000001001c177810 */ /* 0x040fe40007f7e0ff */
[----:B-1----:R-:W-:-:S02]  /*4200*/  IADD3 R6, P6, PT, R28, 0x400, RZ ;  /* 0x000004001c067810 */ /* 0x002fc40007fde0ff */
[----:B------:R-:W-:Y:S01]  /*4210*/  IADD3.X R26, PT, PT, RZ, R25, RZ, P3, !PT ;  /* 0x00000019ff1a7210 */ /* 0x000fe20001ffe4ff */
[----:B--2---:R-:W-:-:S14]  /*4220*/  DSETP.GEU.AND P2, PT, |R20|, |R18|, PT ;  /* 0x400000121400722a */ /* 0x004fdc0003f4e200 */
[----:B------:R-:W-:-:S04]  /*4230*/  @P2 ISETP.GE.U32.AND P0, PT, R27, R28, PT ;  /* 0x0000001c1b00220c */ /* 0x000fc80003f06070 */
[----:B------:R-:W-:-:S13]  /*4240*/  @P2 ISETP.GE.AND.EX P0, PT, R22, R25, PT, P0 ;  /* 0x000000191600220c */ /* 0x000fda0003f06300 */
[----:B------:R-:W-:-:S06]  /*4250*/  @P2 DSETP.LT.OR P0, PT, |R18|, |R20|, !P0 ;  /* 0x400000141200222a */ /* 0x000fcc0004701600 */
[----:B------:R-:W-:Y:S02]  /*4260*/  @P2 FSEL R5, R20, R18, P0 ;  /* 0x0000001214052208 */ /* 0x000fe40000000000 */
[----:B------:R-:W-:Y:S01]  /*4270*/  @P2 FSEL R20, R21, R19, P0 ;  /* 0x0000001315142208 */ /* 0x000fe20000000000 */
[----:B------:R-:W-:Y:S01]  /*4280*/  IMAD.X R21, RZ, RZ, R25, P4 ;  /* 0x000000ffff157224 */ /* 0x000fe200020e0619 */
[----:B------:R-:W-:Y:S01]  /*4290*/  @P2 SEL R28, R27, R28, P0 ;  /* 0x0000001c1b1c2207 */ /* 0x000fe20000000000 */
[----:B------:R-:W-:Y:S02]  /*42a0*/  @P2 IMAD.MOV.U32 R18, RZ, RZ, R5 ;  /* 0x000000ffff122224 */ /* 0x000fe400078e0005 */
[----:B------:R-:W-:Y:S02]  /*42b0*/  @P2 IMAD.MOV.U32 R19, RZ, RZ, R20 ;  /* 0x000000ffff132224 */ /* 0x000fe400078e0014 */
[--C-:B------:R-:W-:Y:S02]  /*42c0*/  IMAD.X R20, RZ, RZ, R25.reuse, P5 ;  /* 0x000000ffff147224 */ /* 0x100fe400028e0619 */
[----:B------:R-:W-:Y:S01]  /*42d0*/  IMAD.X R5, RZ, RZ, R25, P6 ;  /* 0x000000ffff057224 */ /* 0x000fe200030e0619 */
[----:B------:R-:W-:Y:S01]  /*42e0*/  @P2 SEL R25, R22, R25, P0 ;  /* 0x0000001916192207 */ /* 0x000fe20000000000 */
        /* <DEDUP_REMOVED lines=20> */
[----:B------:R-:W-:-:S05]  /*4430*/  ISETP.NE.AND P2, PT, R4, RZ, PT ;  /* 0x000000ff0400720c */ /* 0x000fca0003f45270 */
[----:B------:R-:W-:-:S14]  /*4440*/  DSETP.GEU.AND P1, PT, |R12|, |R10|, PT ;  /* 0x4000000a0c00722a */ /* 0x000fdc0003f2e200 */
[----:B------:R-:W-:-:S04]  /*4450*/  @P1 ISETP.GE.U32.AND P0, PT, R24, R15, PT ;  /* 0x0000000f1800120c */ /* 0x000fc80003f06070 */
[----:B------:R-:W-:-:S13]  /*4460*/  @P1 ISETP.GE.AND.EX P0, PT, R21, R20, PT, P0 ;  /* 0x000000141500120c */ /* 0x000fda0003f06300 */
[----:B------:R-:W-:-:S06]  /*4470*/  @P1 DSETP.LT.OR P0, PT, |R10|, |R12|, !P0 ;  /* 0x4000000c0a00122a */ /* 0x000fcc0004701600 */
[----:B------:R-:W-:Y:S02]  /*4480*/  @P1 FSEL R16, R12, R10, P0 ;  /* 0x0000000a0c101208 */ /* 0x000fe40000000000 */
[----:B------:R-:W-:Y:S01]  /*4490*/  @P1 FSEL R13, R13, R11, P0 ;  /* 0x0000000b0d0d1208 */ /* 0x000fe20000000000 */
[----:B------:R-:W-:Y:S06]  /*44a0*/  @P2 BRA `(.L_x_541) ;  /* 0x0000000000202947 */ /* 0x000fec0003800000 */
[----:B------:R-:W-:-:S05]  /*44b0*/  IMAD.MOV.U32 R17, RZ, RZ, 0x500 ;  /* 0x00000500ff117424 */ /* 0x000fca00078e00ff */
[----:B------:R-:W2:Y:S01]  /*44c0*/  ATOMG.E.ADD.STRONG.GPU PT, R7, desc[UR10][R8.64], R17 ;  /* 0x80000011080779a8 */ /* 0x000ea200081ef10a */
[----:B------:R-:W1:Y:S01]  /*44d0*/  S2UR UR5, SR_CgaCtaId ;  /* 0x00000000000579c3 */ /* 0x000e620000008800 */
[----:B------:R-:W-:Y:S02]  /*44e0*/  UMOV UR4, 0x400 ;  /* 0x0000040000047882 */ /* 0x000fe40000000000 */
[----:B-1----:R-:W-:-:S06]  /*44f0*/  ULEA UR4, UR5, UR4, 0x18 ;  /* 0x0000000405047291 */ /* 0x002fcc000f8ec0ff */
[----:B------:R-:W-:Y:S02]  /*4500*/  IMAD.U32 R14, RZ, RZ, UR4 ;  /* 0x00000004ff0e7e24 */ /* 0x000fe4000f8e00ff */
[----:B--2---:R-:W-:-:S05]  /*4510*/  VIADD R7, R7, UR6 ;  /* 0x0000000607077c36 */ /* 0x004fca0008000000 */
[----:B------:R1:W-:Y:S02]  /*4520*/  STS [R14+0x98], R7 ;  /* 0x000098070e007388 */ /* 0x0003e40000000800 */
.L_x_541:
[----:B0-----:R-:W-:Y:S05]  /*4530*/  BSYNC.RECONVERGENT B2 ;  /* 0x0000000000027941 */ /* 0x001fea0003800200 */
.L_x_540:
[----:B------:R-:W-:Y:S01]  /*4540*/  BAR.SYNC.DEFER_BLOCKING 0x0 ;  /* 0x0000000000007b1d */ /* 0x000fe20000010000 */
[----:B------:R-:W-:Y:S01]  /*4550*/  @P1 IMAD.MOV.U32 R10, RZ, RZ, R16 ;  /* 0x000000ffff0a1224 */ /* 0x000fe200078e0010 */
[----:B------:R-:W-:Y:S01]  /*4560*/  @P1 SEL R15, R24, R15, P0 ;  /* 0x0000000f180f1207 */ /* 0x000fe20000000000 */
[----:B------:R-:W-:Y:S01]  /*4570*/  @P1 IMAD.MOV.U32 R11, RZ, RZ, R13 ;  /* 0x000000ffff0b1224 */ /* 0x000fe200078e000d */
[----:B------:R-:W-:Y:S01]  /*4580*/  @P1 SEL R20, R21, R20, P0 ;  /* 0x0000001415141207 */ /* 0x000fe20000000000 */
[----:B-1----:R-:W-:-:S04]  /*4590*/  IMAD.U32 R7, RZ, RZ, UR7 ;  /* 0x00000007ff077e24 */ /* 0x002fc8000f8e00ff */
[----:B-----5:R-:W-:-:S14]  /*45a0*/  DSETP.GEU.AND P2, PT, |R10|, |R2|, PT ;  /* 0x400000020a00722a */ /* 0x020fdc0003f4e200 */
[----:B------:R-:W-:Y:S01]  /*45b0*/  @P2 ISETP.GE.U32.AND P0, PT, R15, R6, PT ;  /* 0x000000060f00220c */ /* 0x000fe20003f06070 */
[----:B------:R-:W0:Y:S03]  /*45c0*/  LDS R12, [R14+0x98] ;  /* 0x000098000e0c7984 */ /* 0x000e260000000800 */
        /* <DEDUP_REMOVED lines=9> */
[----:B------:R-:W-:-:S02]  /*4660*/  IMAD.MOV.U32 R22, RZ, RZ, R5 ;  /* 0x000000ffff167224 */ /* 0x000fc400078e0005 */
[----:B------:R-:W-:Y:S02]  /*4670*/  IMAD.MOV.U32 R20, RZ, RZ, R2 ;  /* 0x000000ffff147224 */ /* 0x000fe400078e0002 */
[----:B------:R-:W-:Y:S02]  /*4680*/  IMAD.MOV.U32 R21, RZ, RZ, R3 ;  /* 0x000000ffff157224 */ /* 0x000fe400078e0003 */
[----:B0-----:R-:W-:-:S05]  /*4690*/  VIADD R10, R12, 0x500 ;  /* 0x000005000c0a7836 */ /* 0x001fca0000000000 */
[----:B------:R-:W-:-:S13]  /*46a0*/  ISETP.GT.AND P0, PT, R10, R7, PT ;  /* 0x000000070a00720c */ /* 0x000fda0003f04270 */
[----:B------:R-:W-:Y:S05]  /*46b0*/  @!P0 BRA `(.L_x_542) ;  /* 0xfffffff800908947 */ /* 0x000fea000383ffff */
[----:B------:R-:W-:Y:S05]  /*46c0*/  BSYNC.RECONVERGENT B1 ;  /* 0x0000000000017941 */ /* 0x000fea0003800200 */
.L_x_539:
[----:B------:R-:W-:Y:S01]  /*46d0*/  ISETP.GE.AND P0, PT, R12, R7, PT ;  /* 0x000000070c00720c */ /* 0x000fe20003f06270 */
[----:B------:R-:W0:Y:S01]  /*46e0*/  LDCU.64 UR6, c[0x0][0x388] ;  /* 0x00007100ff0677ac */ /* 0x000e220008000a00 */
[----:B------:R-:W-:Y:S01]  /*46f0*/  BSSY.RECONVERGENT B1, `(.L_x_536) ;  /* 0x00000ac000017945 */ /* 0x000fe20003800200 */
[----:B------:R-:W1:Y:S10]  /*4700*/  LDCU.64 UR4, c[0x0][0x388] ;  /* 0x00007100ff0477ac */ /* 0x000e740008000a00 */
[----:B------:R-:W-:Y:S05]  /*4710*/  @P0 BRA `(.L_x_543) ;  /* 0x0000000800a40947 */ /* 0x000fea0003800000 */
[----:B------:R-:W-:-:S05]  /*4720*/  IMAD.IADD R9, R7, 0x1, -R12 ;  /* 0x0000000107097824 */ /* 0x000fca00078e0a0c */
[----:B------:R-:W-:-:S13]  /*4730*/  ISETP.GE.AND P0, PT, R4, R9, PT ;  /* 0x000000090400720c */ /* 0x000fda0003f06270 */
[----:B------:R-:W-:Y:S05]  /*4740*/  @P0 BRA `(.L_x_543) ;  /* 0x0000000800980947 */ /* 0x000fea0003800000 */
[----:B------:R-:W-:Y:S01]  /*4750*/  LOP3.LUT R8, RZ, R4, RZ, 0x33, !PT ;  /* 0x00000004ff087212 */ /* 0x000fe200078e33ff */
[----:B------:R-:W-:Y:S03]  /*4760*/  BSSY.RECONVERGENT B2, `(.L_x_544) ;  /* 0x000002f000027945 */ /* 0x000fe60003800200 */
[----:B------:R-:W-:Y:S01]  /*4770*/  IADD3 R18, PT, PT, -R12, R7, R8 ;  /* 0x000000070c127210 */ /* 0x000fe20007ffe108 */
[----:B------:R-:W-:-:S03]  /*4780*/  IMAD.MOV.U32 R8, RZ, RZ, R4 ;  /* 0x000000ffff087224 */ /* 0x000fc600078e0004 */
[----:B------:R-:W-:-:S04]  /*4790*/  LOP3.LUT R7, R18, 0x300, RZ, 0xc0, !PT ;  /* 0x0000030012077812 */ /* 0x000fc800078ec0ff */
[----:B------:R-:W-:-:S13]  /*47a0*/  ISETP.NE.AND P0, PT, R7, 0x300, PT ;  /* 0x000003000700780c */ /* 0x000fda0003f05270 */
[----:B------:R-:W-:Y:S05]  /*47b0*/  @!P0 BRA `(.L_x_545) ;  /* 0x0000000000a48947 */ /* 0x000fea0003800000 */
[----:B------:R-:W2:Y:S01]  /*47c0*/  LDC.64 R10, c[0x0][0x380] ;  /* 0x0000e000ff0a7b82 */ /* 0x000ea20000000a00 */
[----:B------:R-:W-:Y:S01]  /*47d0*/  LEA.HI R7, R18, 0x1, RZ, 0x18 ;  /* 0x0000000112077811 */ /* 0x000fe200078fc0ff */
[----:B------:R-:W-:Y:S02]  /*47e0*/  IMAD.IADD R13, R4, 0x1, R12 ;  /* 0x00000001040d7824 */ /* 0x000fe400078e020c */
[----:B------:R-:W-:Y:S01]  /*47f0*/  IMAD.MOV.U32 R8, RZ, RZ, R4 ;  /* 0x000000ffff087224 */ /* 0x000fe200078e0004 */
[----:B------:R-:W-:-:S05]  /*4800*/  LOP3.LUT R7, R7, 0x3, RZ, 0xc0, !PT ;  /* 0x0000000307077812 */ /* 0x000fca00078ec0ff */
[----:B------:R-:W-:-:S07]  /*4810*/  IMAD.MOV R7, RZ, RZ, -R7 ;  /* 0x000000ffff077224 */ /* 0x000fce00078e0a07 */
.L_x_548:
[----:B--2---:R-:W-:-:S06]  /*4820*/  IMAD.WIDE R14, R13, 0x8, R10 ;  /* 0x000000080d0e7825 */ /* 0x004fcc00078e020a */
[----:B------:R-:W2:Y:S01]  /*4830*/  LDG.E.64 R14, desc[UR10][R14.64] ;  /* 0x0000000a0e0e7981 */ /* 0x000ea2000c1e1b00 */
[----:B-1----:R-:W-:Y:S01]  /*4840*/  IADD3 R22, P1, PT, R13, UR4, RZ ;  /* 0x000000040d167c10 */ /* 0x002fe2000ff3e0ff */
[----:B------:R-:W-:Y:S01]  /*4850*/  VIADD R7, R7, 0x1 ;  /* 0x0000000107077836 */ /* 0x000fe20000000000 */
[----:B------:R-:W-:Y:S01]  /*4860*/  BSSY.RECONVERGENT B3, `(.L_x_546) ;  /* 0x000001b000037945 */ /* 0x000fe20003800200 */
[----:B------:R-:W-:Y:S01]  /*4870*/  IMAD.MOV.U32 R19, RZ, RZ, R6 ;  /* 0x000000ffff137224 */ /* 0x000fe200078e0006 */
[----:B------:R-:W-:Y:S01]  /*4880*/  LEA.HI.X.SX32 R21, R13, UR5, 0x1, P1 ;  /* 0x000000050d157c11 */ /* 0x000fe200088f0eff */
[----:B------:R-:W-:Y:S01]  /*4890*/  IMAD.MOV.U32 R20, RZ, RZ, R5 ;  /* 0x000000ffff147224 */ /* 0x000fe200078e0005 */
[----:B------:R-:W-:Y:S01]  /*48a0*/  MOV R16, R2 ;  /* 0x0000000200107202 */ /* 0x000fe20000000f00 */
[----:B------:R-:W-:Y:S01]  /*48b0*/  IMAD.MOV.U32 R17, RZ, RZ, R3 ;  /* 0x000000ffff117224 */ /* 0x000fe200078e0003 */
[----:B------:R-:W-:Y:S01]  /*48c0*/  ISETP.NE.AND P2, PT, R7, RZ, PT ;  /* 0x000000ff0700720c */ /* 0x000fe20003f45270 */
        /* <DEDUP_REMOVED lines=20> */
.L_x_547:
[----:B0-----:R-:W-:Y:S05]  /*4a10*/  BSYNC.RECONVERGENT B3 ;  /* 0x0000000000037941 */ /* 0x001fea0003800200 */
.L_x_546:
[----:B------:R-:W-:Y:S02]  /*4a20*/  VIADD R8, R8, 0x100 ;  /* 0x0000010008087836 */ /* 0x000fe40000000000 */
[----:B------:R-:W-:Y:S01]  /*4a30*/  VIADD R13, R13, 0x100 ;  /* 0x000001000d0d7836 */ /* 0x000fe20000000000 */
[----:B------:R-:W-:Y:S06]  /*4a40*/  @P2 BRA `(.L_x_548) ;  /* 0xfffffffc00742947 */ /* 0x000fec000383ffff */
.L_x_545:
[----:B01----:R-:W-:Y:S05]  /*4a50*/  BSYNC.RECONVERGENT B2 ;  /* 0x0000000000027941 */ /* 0x003fea0003800200 */
.L_x_544:
        /* <DEDUP_REMOVED lines=9> */
.L_x_557:
[----:B------:R-:W-:-:S05]  /*4af0*/  IMAD.WIDE R22, R7, 0x8, R10 ;  /* 0x0000000807167825 */ /* 0x000fca00078e020a */
[----:B------:R-:W2:Y:S04]  /*4b00*/  LDG.E.64 R20, desc[UR10][R22.64+-0x1000] ;  /* 0xfff0000a16147981 */ /* 0x000ea8000c1e1b00 */
[----:B------:R0:W5:Y:S04]  /*4b10*/  LDG.E.64 R16, desc[UR10][R22.64+-0x800] ;  /* 0xfff8000a16107981 */ /* 0x000168000c1e1b00 */
[----:B------:R0:W5:Y:S04]  /*4b20*/  LDG.E.64 R14, desc[UR10][R22.64] ;  /* 0x0000000a160e7981 */ /* 0x000168000c1e1b00 */
[----:B------:R0:W5:Y:S01]  /*4b30*/  LDG.E.64 R12, desc[UR10][R22.64+0x800] ;  /* 0x0008000a160c7981 */ /* 0x000162000c1e1b00 */
[C---:B------:R-:W-:Y:S01]  /*4b40*/  IADD3 R29, P1, PT, R7.reuse, UR6, RZ ;  /* 0x00000006071d7c10 */ /* 0x040fe2000ff3e0ff */
[----:B------:R-:W-:Y:S03]  /*4b50*/  BSSY.RECONVERGENT B2, `(.L_x_549) ;  /* 0x0000016000027945 */ /* 0x000fe60003800200 */
[----:B------:R-:W-:Y:S01]  /*4b60*/  LEA.HI.X.SX32 R30, R7, UR7, 0x1, P1 ;  /* 0x00000007071e7c11 */ /* 0x000fe200088f0eff */
        /* <DEDUP_REMOVED lines=20> */
.L_x_550:
[----:B------:R-:W-:Y:S05]  /*4cb0*/  BSYNC.RECONVERGENT B2 ;  /* 0x0000000000027941 */ /* 0x000fea0003800200 */
.L_x_549:
        /* <DEDUP_REMOVED lines=23> */
.L_x_552:
[----:B------:R-:W-:Y:S05]  /*4e30*/  BSYNC.RECONVERGENT B2 ;  /* 0x0000000000027941 */ /* 0x000fea0003800200 */
.L_x_551:
        /* <DEDUP_REMOVED lines=24> */
.L_x_554:
[----:B------:R-:W-:Y:S05]  /*4fc0*/  BSYNC.RECONVERGENT B2 ;  /* 0x0000000000027941 */ /* 0x000fea0003800200 */
.L_x_553:
        /* <DEDUP_REMOVED lines=22> */
.L_x_556:
[----:B------:R-:W-:Y:S05]  /*5130*/  BSYNC.RECONVERGENT B2 ;  /* 0x0000000000027941 */ /* 0x000fea0003800200 */
.L_x_555:
[----:B------:R-:W-:Y:S02]  /*5140*/  VIADD R8, R8, 0x400 ;  /* 0x0000040008087836 */ /* 0x000fe40000000000 */
[----:B------:R-:W-:Y:S02]  /*5150*/  VIADD R27, R27, 0x400 ;  /* 0x000004001b1b7836 */ /* 0x000fe40000000000 */
[----:B------:R-:W-:Y:S01]  /*5160*/  VIADD R26, R26, 0x400 ;  /* 0x000004001a1a7836 */ /* 0x000fe20000000000 */
[----:B------:R-:W-:Y:S01]  /*5170*/  ISETP.GE.AND P0, PT, R8, R9, PT ;  /* 0x000000090800720c */ /* 0x000fe20003f06270 */
[----:B------:R-:W-:Y:S02]  /*5180*/  VIADD R25, R25, 0x400 ;  /* 0x0000040019197836 */ /* 0x000fe40000000000 */
[----:B------:R-:W-:-:S10]  /*5190*/  VIADD R7, R7, 0x400 ;  /* 0x0000040007077836 */ /* 0x000fd40000000000 */
[----:B------:R-:W-:Y:S05]  /*51a0*/  @!P0 BRA `(.L_x_557) ;  /* 0xfffffff800508947 */ /* 0x000fea000383ffff */
.L_x_543:
[----:B01----:R-:W-:Y:S05]  /*51b0*/  BSYNC.RECONVERGENT B1 ;  /* 0x0000000000017941 */ /* 0x003fea0003800200 */
.L_x_536:
        /* <DEDUP_REMOVED lines=13> */
[----:B------:R-:W-:Y:S01]  /*5290*/  MOV R12, R7 ;  /* 0x00000007000c7202 */ /* 0x000fe20000000f00 */
[----:B------:R-:W-:Y:S02]  /*52a0*/  IMAD.MOV.U32 R13, RZ, RZ, R16 ;  /* 0x000000ffff0d7224 */ /* 0x000fe400078e0010 */
        /* <DEDUP_REMOVED lines=17> */
.L_x_559:
[----:B------:R-:W-:Y:S05]  /*53c0*/  BSYNC.RECONVERGENT B1 ;  /* 0x0000000000017941 */ /* 0x000fea0003800200 */
.L_x_558:
        /* <DEDUP_REMOVED lines=31> */
.L_x_561:
[----:B------:R-:W-:Y:S05]  /*55c0*/  BSYNC.RECONVERGENT B1 ;  /* 0x0000000000017941 */ /* 0x000fea0003800200 */
.L_x_560:
[----:B------:R-:W-:Y:S01]  /*55d0*/  ISETP.GT.AND P0, PT, R14, 0x1b, PT ;  /* 0x0000001b0e00780c */ /* 0x000fe20003f04270 */
[----:B0-----:R0:W0:Y:S01]  /*55e0*/  SHFL.DOWN PT, R8, R2, 0x4, 0x1f ;  /* 0x08801f0002087f89 */ /* 0x00102200000e0000 */
[----:B------:R-:W-:Y:S01]  /*55f0*/  BSSY.RECONVERGENT B1, `(.L_x_562) ;  /* 0x000001d000017945 */ /* 0x000fe20003800200 */
[----:B---3--:R-:W-:Y:S02]  /*5600*/  IMAD.MOV.U32 R11, RZ, RZ, R5 ;  /* 0x000000ffff0b7224 */ /* 0x008fe400078e0005 */
[----:B------:R3:W0:Y:S01]  /*5610*/  SHFL.DOWN PT, R9, R3, 0x4, 0x1f ;  /* 0x08801f0003097f89 */ /* 0x00062200000e0000 */
[----:B------:R-:W-:Y:S02]  /*5620*/  IMAD.MOV.U32 R12, RZ, RZ, R10 ;  /* 0x000000ffff0c7224 */ /* 0x000fe400078e000a */
[----:B-1----:R-:W-:Y:S01]  /*5630*/  IMAD.MOV.U32 R6, RZ, RZ, R2 ;  /* 0x000000ffff067224 */ /* 0x002fe200078e0002 */
[----:B----4-:R3:W1:Y:S01]  /*5640*/  SHFL.DOWN PT, R16, R5, 0x4, 0x1f ;  /* 0x08801f0005107f89 */ /* 0x01066200000e0000 */
[----:B--2---:R-:W-:-:S03]  /*5650*/  IMAD.MOV.U32 R7, RZ, RZ, R3 ;  /* 0x000000ffff077224 */ /* 0x004fc600078e0003 */
[----:B------:R3:W2:Y:S01]  /*5660*/  SHFL.DOWN PT, R13, R10, 0x4, 0x1f ;  /* 0x08801f000a0d7f89 */ /* 0x0006a200000e0000 */
[----:B------:R-:W-:Y:S05]  /*5670*/  @P0 BRA `(.L_x_563) ;  /* 0x0000000000500947 */ /* 0x000fea0003800000 */
[----:B0-----:R-:W-:Y:S01]  /*5680*/  DSETP.GEU.AND P0, PT, |R2|, |R8|, PT ;  /* 0x400000080200722a */ /* 0x001fe20003f0e200 */
[----:B-1----:R-:W-:Y:S02]  /*5690*/  IMAD.MOV.U32 R11, RZ, RZ, R16 ;  /* 0x000000ffff0b7224 */ /* 0x002fe400078e0010 */
[----:B--2---:R-:W-:Y:S02]  /*56a0*/  IMAD.MOV.U32 R12, RZ, RZ, R13 ;  /* 0x000000ffff0c7224 */ /* 0x004fe400078e000d */
        /* <DEDUP_REMOVED lines=17> */
.L_x_563:
[----:B------:R-:W-:Y:S05]  /*57c0*/  BSYNC.RECONVERGENT B1 ;  /* 0x0000000000017941 */ /* 0x000fea0003800200 */
.L_x_562:
[----:B------:R-:W-:Y:S01]  /*57d0*/  ISETP.GT.AND P0, PT, R14, 0x17, PT ;  /* 0x000000170e00780c */ /* 0x000fe20003f04270 */
[----:B0-----:R0:W4:Y:S01]  /*57e0*/  SHFL.DOWN PT, R8, R6, 0x8, 0x1f ;  /* 0x09001f0006087f89 */ /* 0x00112200000e0000 */
[----:B------:R-:W-:Y:S01]  /*57f0*/  BSSY.RECONVERGENT B1, `(.L_x_564) ;  /* 0x000001d000017945 */ /* 0x000fe20003800200 */
[----:B---3--:R-:W-:Y:S02]  /*5800*/  IMAD.MOV.U32 R5, RZ, RZ, R11 ;  /* 0x000000ffff057224 */ /* 0x008fe400078e000b */
[----:B------:R0:W3:Y:S01]  /*5810*/  SHFL.DOWN PT, R9, R7, 0x8, 0x1f ;  /* 0x09001f0007097f89 */ /* 0x0000e200000e0000 */
[----:B------:R-:W-:Y:S02]  /*5820*/  IMAD.MOV.U32 R10, RZ, RZ, R12 ;  /* 0x000000ffff0a7224 */ /* 0x000fe400078e000c */
[----:B------:R-:W-:Y:S01]  /*5830*/  IMAD.MOV.U32 R2, RZ, RZ, R6 ;  /* 0x000000ffff027224 */ /* 0x000fe200078e0006 */
[----:B-1----:R0:W1:Y:S01]  /*5840*/  SHFL.DOWN PT, R16, R11, 0x8, 0x1f ;  /* 0x09001f000b107f89 */ /* 0x00206200000e0000 */
[----:B------:R-:W-:-:S03]  /*5850*/  IMAD.MOV.U32 R3, RZ, RZ, R7 ;  /* 0x000000ffff037224 */ /* 0x000fc600078e0007 */
[----:B--2---:R0:W2:Y:S01]  /*5860*/  SHFL.DOWN PT, R13, R12, 0x8, 0x1f ;  /* 0x09001f000c0d7f89 */ /* 0x0040a200000e0000 */
[----:B------:R-:W-:Y:S05]  /*5870*/  @P0 BRA `(.L_x_565) ;  /* 0x0000000000500947 */ /* 0x000fea0003800000 */
[----:B---34-:R-:W-:Y:S01]  /*5880*/  DSETP.GEU.AND P0, PT, |R6|, |R8|, PT ;  /* 0x400000080600722a */ /* 0x018fe20003f0e200 */
[----:B-1----:R-:W-:Y:S02]  /*5890*/  IMAD.MOV.U32 R5, RZ, RZ, R16 ;  /* 0x000000ffff057224 */ /* 0x002fe400078e0010 */
        /* <DEDUP_REMOVED lines=18> */
.L_x_565:
[----:B------:R-:W-:Y:S05]  /*59c0*/  BSYNC.RECONVERGENT B1 ;  /* 0x0000000000017941 */ /* 0x000fea0003800200 */
.L_x_564:
[----:B------:R-:W-:Y:S01]  /*59d0*/  ISETP.GT.AND P0, PT, R14, 0xf, PT ;  /* 0x0000000f0e00780c */ /* 0x000fe20003f04270 */
[----:B0-----:R0:W0:Y:S01]  /*59e0*/  SHFL.DOWN PT, R6, R2, 0x10, 0x1f ;  /* 0x0a001f0002067f89 */ /* 0x00102200000e0000 */
[----:B------:R-:W-:Y:S01]  /*59f0*/  BSSY.RECONVERGENT B1, `(.L_x_566) ;  /* 0x000001d000017945 */ /* 0x000fe20003800200 */
[----:B------:R-:W-:Y:S02]  /*5a00*/  IMAD.MOV.U32 R17, RZ, RZ, R5 ;  /* 0x000000ffff117224 */ /* 0x000fe400078e0005 */
[----:B------:R0:W0:Y:S01]  /*5a10*/  SHFL.DOWN PT, R7, R3, 0x10, 0x1f ;  /* 0x0a001f0003077f89 */ /* 0x00002200000e0000 */
[----:B------:R-:W-:Y:S02]  /*5a20*/  IMAD.MOV.U32 R19, RZ, RZ, R10 ;  /* 0x000000ffff137224 */ /* 0x000fe400078e000a */
[----:B------:R-:W-:Y:S01]  /*5a30*/  IMAD.MOV.U32 R12, RZ, RZ, R2 ;  /* 0x000000ffff0c7224 */ /* 0x000fe200078e0002 */
[----:B----4-:R4:W0:Y:S01]  /*5a40*/  SHFL.DOWN PT, R8, R5, 0x10, 0x1f ;  /* 0x0a001f0005087f89 */ /* 0x01082200000e0000 */
[----:B--2---:R-:W-:-:S03]  /*5a50*/  IMAD.MOV.U32 R13, RZ, RZ, R3 ;  /* 0x000000ffff0d7224 */ /* 0x004fc600078e0003 */
[----:B---3--:R4:W2:Y:S01]  /*5a60*/  SHFL.DOWN PT, R9, R10, 0x10, 0x1f ;  /* 0x0a001f000a097f89 */ /* 0x0088a200000e0000 */
[----:B------:R-:W-:Y:S05]  /*5a70*/  @P0 BRA `(.L_x_567) ;  /* 0x0000000000500947 */ /* 0x000fea0003800000 */
[----:B0-----:R-:W-:Y:S01]  /*5a80*/  DSETP.GEU.AND P0, PT, |R2|, |R6|, PT ;  /* 0x400000060200722a */ /* 0x001fe20003f0e200 */
[----:B------:R-:W-:Y:S02]  /*5a90*/  IMAD.MOV.U32 R17, RZ, RZ, R8 ;  /* 0x000000ffff117224 */ /* 0x000fe400078e0008 */
        /* <DEDUP_REMOVED lines=18> */
.L_x_567:
[----:B------:R-:W-:Y:S05]  /*5bc0*/  BSYNC.RECONVERGENT B1 ;  /* 0x0000000000017941 */ /* 0x000fea0003800200 */
.L_x_566:
[----:B------:R-:W-:Y:S01]  /*5bd0*/  ISETP.NE.AND P0, PT, R14, RZ, PT ;  /* 0x000000ff0e00720c */ /* 0x000fe20003f05270 */
[----:B------:R-:W-:-:S12]  /*5be0*/  BSSY.RECONVERGENT B1, `(.L_x_568) ;  /* 0x000000b000017945 */ /* 0x000fd80003800200 */
[----:B------:R-:W-:Y:S05]  /*5bf0*/  @P0 BRA `(.L_x_569) ;  /* 0x0000000000240947 */ /* 0x000fea0003800000 */
[----:B0-----:R-:W0:Y:S01]  /*5c00*/  S2R R6, SR_CgaCtaId ;  /* 0x0000000000067919 */ /* 0x001e220000008800 */
[----:B------:R-:W-:Y:S01]  /*5c10*/  MOV R3, 0x400 ;  /* 0x0000040000037802 */ /* 0x000fe20000000f00 */
[----:B------:R-:W-:Y:S01]  /*5c20*/  IMAD.MOV.U32 R18, RZ, RZ, R17 ;  /* 0x000000ffff127224 */ /* 0x000fe200078e0011 */
[----:B------:R-:W-:-:S04]  /*5c30*/  SHF.R.U32.HI R2, RZ, 0x1, R4 ;  /* 0x00000001ff027819 */ /* 0x000fc80000011604 */
[----:B------:R-:W-:Y:S02]  /*5c40*/  LOP3.LUT R2, R2, 0x1f0, RZ, 0xc0, !PT ;  /* 0x000001f002027812 */ /* 0x000fe400078ec0ff */
[----:B0-----:R-:W-:-:S05]  /*5c50*/  LEA R3, R6, R3, 0x18 ;  /* 0x0000000306037211 */ /* 0x001fca00078ec0ff */
[----:B------:R-:W-:-:S05]  /*5c60*/  IMAD.IADD R3, R2, 0x1, R3 ;  /* 0x0000000102037824 */ /* 0x000fca00078e0203 */
[----:B------:R3:W-:Y:S04]  /*5c70*/  STS.64 [R3+0x10], R18 ;  /* 0x0000101203007388 */ /* 0x0007e80000000a00 */
[----:B------:R3:W-:Y:S02]  /*5c80*/  STS.64 [R3+0x8], R12 ;  /* 0x0000080c03007388 */ /* 0x0007e40000000a00 */
.L_x_569:
[----:B------:R-:W-:Y:S05]  /*5c90*/  BSYNC.RECONVERGENT B1 ;  /* 0x0000000000017941 */ /* 0x000fea0003800200 */
.L_x_568:
[----:B------:R-:W-:Y:S01]  /*5ca0*/  BAR.SYNC.DEFER_BLOCKING 0x0 ;  /* 0x0000000000007b1d */ /* 0x000fe20000010000 */
[----:B------:R-:W-:-:S13]  /*5cb0*/  ISETP.NE.AND P1, PT, R4, RZ, PT ;  /* 0x000000ff0400720c */ /* 0x000fda0003f25270 */
[----:B------:R-:W-:Y:S05]  /*5cc0*/  @P1 BRA `(.L_x_497) ;  /* 0x00000008008c1947 */ /* 0x000fea0003800000 */
[----:B0--3--:R-:W0:Y:S01]  /*5cd0*/  S2R R3, SR_CgaCtaId ;  /* 0x0000000000037919 */ /* 0x009e220000008800 */
[----:B------:R-:W-:Y:S01]  /*5ce0*/  MOV R2, 0x400 ;  /* 0x0000040000027802 */ /* 0x000fe20000000f00 */
[----:B------:R-:W-:Y:S03]  /*5cf0*/  BSSY.RECONVERGENT B1, `(.L_x_570) ;  /* 0x000001a000017945 */ /* 0x000fe60003800200 */
[----:B0-----:R-:W-:-:S05]  /*5d00*/  LEA R30, R3, R2, 0x18 ;  /* 0x00000002031e7211 */ /* 0x001fca00078ec0ff */
[----:B------:R-:W0:Y:S04]  /*5d10*/  LDS.64 R14, [R30+0x18] ;  /* 0x000018001e0e7984 */ /* 0x000e280000000a00 */
[----:B----4-:R-:W3:Y:S04]  /*5d20*/  LDS.128 R4, [R30+0x20] ;  /* 0x000020001e047984 */ /* 0x010ee80000000c00 */
[----:B------:R4:W1:Y:S04]  /*5d30*/  LDS.64 R28, [R30+0x80] ;  /* 0x000080001e1c7984 */ /* 0x0008680000000a00 */
[----:B--2---:R4:W2:Y:S01]  /*5d40*/  LDS.128 R8, [R30+0x30] ;  /* 0x000030001e087984 */ /* 0x0048a20000000c00 */
[----:B0-----:R-:W-:Y:S01]  /*5d50*/  DSETP.GEU.AND P0, PT, |R12|, |R14|, PT ;  /* 0x4000000e0c00722a */ /* 0x001fe20003f0e200 */
[----:B------:R-:W-:Y:S01]  /*5d60*/  MOV R2, R14 ;  /* 0x0000000e00027202 */ /* 0x000fe20000000f00 */
[----:B------:R-:W-:-:S02]  /*5d70*/  IMAD.MOV.U32 R3, RZ, RZ, R15 ;  /* 0x000000ffff037224 */ /* 0x000fc400078e000f */
[----:B---3--:R-:W-:Y:S02]  /*5d80*/  IMAD.MOV.U32 R31, RZ, RZ, R4 ;  /* 0x000000ffff1f7224 */ /* 0x008fe400078e0004 */
[----:B------:R-:W-:-:S08]  /*5d90*/  IMAD.MOV.U32 R33, RZ, RZ, R5 ;  /* 0x000000ffff217224 */ /* 0x000fd000078e0005 */
[----:B-12-4-:R-:W-:Y:S05]  /*5da0*/  @!P0 BRA `(.L_x_571) ;  /* 0x0000000000388947 */ /* 0x016fea0003800000 */
        /* <DEDUP_REMOVED lines=14> */
.L_x_571:
[----:B------:R-:W-:Y:S05]  /*5e90*/  BSYNC.RECONVERGENT B1 ;  /* 0x0000000000017941 */ /* 0x000fea0003800200 */
.L_x_570:
        /* <DEDUP_REMOVED lines=25> */
.L_x_573:
[----:B------:R-:W-:Y:S05]  /*6030*/  BSYNC.RECONVERGENT B1 ;  /* 0x0000000000017941 */ /* 0x000fea0003800200 */
.L_x_572:
        /* <DEDUP_REMOVED lines=21> */
.L_x_575:
[----:B------:R-:W-:Y:S05]  /*6190*/  BSYNC.RECONVERGENT B1 ;  /* 0x0000000000017941 */ /* 0x000fea0003800200 */
.L_x_574:
        /* <DEDUP_REMOVED lines=21> */
.L_x_577:
[----:B------:R-:W-:Y:S05]  /*62f0*/  BSYNC.RECONVERGENT B1 ;  /* 0x0000000000017941 */ /* 0x000fea0003800200 */
.L_x_576:
        /* <DEDUP_REMOVED lines=21> */
.L_x_579:
[----:B------:R-:W-:Y:S05]  /*6450*/  BSYNC.RECONVERGENT B1 ;  /* 0x0000000000017941 */ /* 0x000fea0003800200 */
.L_x_578:
        /* <DEDUP_REMOVED lines=21> */
.L_x_581:
[----:B------:R-:W-:Y:S05]  /*65b0*/  BSYNC.RECONVERGENT B1 ;  /* 0x0000000000017941 */ /* 0x000fea0003800200 */
.L_x_580:
        /* <DEDUP_REMOVED lines=20> */
.L_x_497:
[----:B------:R-:W-:Y:S05]  /*6700*/  BSYNC.RECONVERGENT B0 ;  /* 0x0000000000007941 */ /* 0x000fea0003800200 */
.L_x_464:
[----:B------:R-:W-:Y:S05]  /*6710*/  @P1 EXIT ;  /* 0x000000000000194d */ /* 0x000fea0003800000 */
[----:B01-3--:R-:W0:Y:S01]  /*6720*/  LDC.64 R2, c[0x0][0x390] ;  /* 0x0000e400ff027b82 */ /* 0x00be220000000a00 */
[----:B------:R-:W-:Y:S02]  /*6730*/  IMAD.MOV.U32 R18, RZ, RZ, R17 ;  /* 0x000000ffff127224 */ /* 0x000fe400078e0011 */
[----:B0-----:R-:W-:-:S05]  /*6740*/  IMAD.WIDE.U32 R2, R0, 0x10, R2 ;  /* 0x0000001000027825 */ /* 0x001fca00078e0002 */
[----:B------:R-:W-:Y:S04]  /*6750*/  STG.E.64 desc[UR10][R2.64], R12 ;  /* 0x0000000c02007986 */ /* 0x000fe8000c101b0a */
[----:B------:R-:W-:Y:S01]  /*6760*/  STG.E.64 desc[UR10][R2.64+0x8], R18 ;  /* 0x0000081202007986 */ /* 0x000fe2000c101b0a */
[----:B------:R-:W-:Y:S05]  /*6770*/  EXIT ;  /* 0x000000000000794d */ /* 0x000fea0003800000 */
.L_x_582:
        /* <DEDUP_REMOVED lines=16> */
.L_x_758:


//--------------------- .text._ZN6thrust24THRUST_300001_SM_1000_NS8cuda_cub4core6detail13_kernel_agentINS1_8__reduce11ReduceAgentINS0_12zip_iteratorIN4cuda3std3__45tupleIJNS0_10device_ptrIdEENS0_17counting_iteratorIlNS0_11use_defaultESF_SF_EEEEEEEPNSB_IJdlEEESJ_iNS1_9__extrema9arg_max_fIdl10comparatorEEEEJSI_SK_iSO_EEEvDpT0_ --------------------------
	.section	.text._ZN6thrust24THRUST_300001_SM_1000_NS8cuda_cub4core6detail13_kernel_agentINS1_8__reduce11ReduceAgentINS0_12zip_iteratorIN4cuda3std3__45tupleIJNS0_10device_ptrIdEENS0_17counting_iteratorIlNS0_11use_defaultESF_SF_EEEEEEEPNSB_IJdlEEESJ_iNS1_9__extrema9arg_max_fIdl10comparatorEEEEJSI_SK_iSO_EEEvDpT0_,"ax",@progbits
	.align	128
        .global         _ZN6thrust24THRUST_300001_SM_1000_NS8cuda_cub4core6detail13_kernel_agentINS1_8__reduce11ReduceAgentINS0_12zip_iteratorIN4cuda3std3__45tupleIJNS0_10device_ptrIdEENS0_17counting_iteratorIlNS0_11use_defaultESF_SF_EEEEEEEPNSB_IJdlEEESJ_iNS1_9__extrema9arg_max_fIdl10comparatorEEEEJSI_SK_iSO_EEEvDpT0_
        .type           _ZN6thrust24THRUST_300001_SM_1000_NS8cuda_cub4core6detail13_kernel_agentINS1_8__reduce11ReduceAgentINS0_12zip_iteratorIN4cuda3std3__45tupleIJNS0_10device_ptrIdEENS0_17counting_iteratorIlNS0_11use_defaultESF_SF_EEEEEEEPNSB_IJdlEEESJ_iNS1_9__extrema9arg_max_fIdl10comparatorEEEEJSI_SK_iSO_EEEvDpT0_,@function
        .size           _ZN6thrust24THRUST_300001_SM_1000_NS8cuda_cub4core6detail13_kernel_agentINS1_8__reduce11ReduceAgentINS0_12zip_iteratorIN4cuda3std3__45tupleIJNS0_10device_ptrIdEENS0_17counting_iteratorIlNS0_11use_defaultESF_SF_EEEEEEEPNSB_IJdlEEESJ_iNS1_9__extrema9arg_max_fIdl10comparatorEEEEJSI_SK_iSO_EEEvDpT0_,(.L_x_759 - _ZN6thrust24THRUST_300001_SM_1000_NS8cuda_cub4core6detail13_kernel_agentINS1_8__reduce11ReduceAgentINS0_12zip_iteratorIN4cuda3std3__45tupleIJNS0_10device_ptrIdEENS0_17counting_iteratorIlNS0_11use_defaultESF_SF_EEEEEEEPNSB_IJdlEEESJ_iNS1_9__extrema9arg_max_fIdl10comparatorEEEEJSI_SK_iSO_EEEvDpT0_)
        .other          _ZN6thrust24THRUST_300001_SM_1000_NS8cuda_cub4core6detail13_kernel_agentINS1_8__reduce11ReduceAgentINS0_12zip_iteratorIN4cuda3std3__45tupleIJNS0_10device_ptrIdEENS0_17counting_iteratorIlNS0_11use_defaultESF_SF_EEEEEEEPNSB_IJdlEEESJ_iNS1_9__extrema9arg_max_fIdl10comparatorEEEEJSI_SK_iSO_EEEvDpT0_,@"STO_CUDA_ENTRY STV_DEFAULT"
_ZN6thrust24THRUST_300001_SM_1000_NS8cuda_cub4core6detail13_kernel_agentINS1_8__reduce11ReduceAgentINS0_12zip_iteratorIN4cuda3std3__45tupleIJNS0_10device_ptrIdEENS0_17counting_iteratorIlNS0_11use_defaultESF_SF_EEEEEEEPNSB_IJdlEEESJ_iNS1_9__extrema9arg_max_fIdl10comparatorEEEEJSI_SK_iSO_EEEvDpT0_:
.text._ZN6thrust24THRUST_300001_SM_1000_NS8cuda_cub4core6detail13_kernel_agentINS1_8__reduce11ReduceAgentINS0_12zip_iteratorIN4cuda3std3__45tupleIJNS0_10device_ptrIdEENS0_17counting_iteratorIlNS0_11use_defaultESF_SF_EEEEEEEPNSB_IJdlEEESJ_iNS1_9__extrema9arg_max_fIdl10comparatorEEEEJSI_SK_iSO_EEEvDpT0_:
        /* <DEDUP_REMOVED lines=23> */
.L_x_586:
[----:B0-----:R-:W-:Y:S05]  /*0170*/  BSYNC.RECONVERGENT B1 ;  /* 0x0000000000017941 */ /* 0x001fea0003800200 */
.L_x_585:
        /* <DEDUP_REMOVED lines=19> */
.L_x_593:
        /* <DEDUP_REMOVED lines=31> */
.L_x_592:
[----:B------:R-:W-:Y:S05]  /*04a0*/  BSYNC.RECONVERGENT B3 ;  /* 0x0000000000037941 */ /* 0x000fea0003800200 */
.L_x_591:
[----:B------:R-:W-:Y:S01]  /*04b0*/  IADD3 R14, P0, PT, R14, 0x100, RZ ;  /* 0x000001000e0e7810 */ /* 0x000fe20007f1e0ff */
[----:B------:R-:W-:Y:S02]  /*04c0*/  VIADD R10, R10, 0x100 ;  /* 0x000001000a0a7836 */ /* 0x000fe40000000000 */
[----:B------:R-:W-:Y:S02]  /*04d0*/  IMAD.X R13, RZ, RZ, R13, P3 ;  /* 0x000000ffff0d7224 */ /* 0x000fe400018e060d */
[----:B------:R-:W-:Y:S01]  /*04e0*/  IMAD.X R15, RZ, RZ, R15, P0 ;  /* 0x000000ffff0f7224 */ /* 0x000fe200000e060f */
[----:B------:R-:W-:Y:S07]  /*04f0*/  @P2 BRA `(.L_x_593) ;  /* 0xfffffffc006c2947 */ /* 0x000fee000383ffff */
.L_x_590:
[----:B------:R-:W-:Y:S05]  /*0500*/  BSYNC.RECONVERGENT B2 ;  /* 0x0000000000027941 */ /* 0x000fea0003800200 */
.L_x_589:
[----:B------:R-:W-:-:S13]  /*0510*/  ISETP.GE.U32.AND P0, PT, R16, 0x300, PT ;  /* 0x000003001000780c */ /* 0x000fda0003f06070 */
[----:B------:R-:W-:Y:S05]  /*0520*/  @!P0 BRA `(.L_x_588) ;  /* 0x0000000400bc8947 */ /* 0x000fea0003800000 */
[----:B------:R-:W0:Y:S01]  /*0530*/  LDC.64 R4, c[0x0][0x380] ;  /* 0x0000e000ff047b82 */ /* 0x000e220000000a00 */
[----:B------:R-:W-:-:S07]  /*0540*/  VIADD R20, R10, 0x200 ;  /* 0x000002000a147836 */ /* 0x000fce0000000000 */
[----:B------:R-:W1:Y:S02]  /*0550*/  LDC.64 R6, c[0x0][0x388] ;  /* 0x0000e200ff067b82 */ /* 0x000e640000000a00 */
.L_x_602:
        /* <DEDUP_REMOVED lines=30> */
.L_x_595:
[----:B------:R-:W-:Y:S05]  /*0740*/  BSYNC.RECONVERGENT B2 ;  /* 0x0000000000027941 */ /* 0x000fea0003800200 */
.L_x_594:
[----:B-----5:R-:W-:Y:S01]  /*0750*/  DSETP.GEU.AND P0, PT, |R16|, |R14|, PT ;  /* 0x4000000e1000722a */ /* 0x020fe20003f0e200 */
[C---:B------:R-:W-:Y:S01]  /*0760*/  IADD3 R19, P1, PT, R23.reuse, R6, RZ ;  /* 0x0000000617137210 */ /* 0x040fe20007f3e0ff */
[----:B------:R-:W-:Y:S01]  /*0770*/  BSSY.RECONVERGENT B2, `(.L_x_596) ;  /* 0x0000015000027945 */ /* 0x000fe20003800200 */
[----:B------:R-:W-:Y:S02]  /*0780*/  IMAD.MOV.U32 R2, RZ, RZ, R14 ;  /* 0x000000ffff027224 */ /* 0x000fe400078e000e */
[----:B------:R-:W-:Y:S01]  /*0790*/  LEA.HI.X.SX32 R18, R23, R7, 0x1, P1 ;  /* 0x0000000717127211 */ /* 0x000fe200008f0eff */
[----:B------:R-:W-:Y:S02]  /*07a0*/  IMAD.MOV.U32 R9, RZ, RZ, R19 ;  /* 0x000000ffff097224 */ /* 0x000fe400078e0013 */
[----:B------:R-:W-:Y:S02]  /*07b0*/  IMAD.MOV.U32 R3, RZ, RZ, R15 ;  /* 0x000000ffff037224 */ /* 0x000fe400078e000f */
[----:B------:R-:W-:-:S04]  /*07c0*/  IMAD.MOV.U32 R8, RZ, RZ, R18 ;  /* 0x000000ffff087224 */ /* 0x000fc800078e0012 */
        /* <DEDUP_REMOVED lines=15> */
.L_x_597:
[----:B------:R-:W-:Y:S05]  /*08c0*/  BSYNC.RECONVERGENT B2 ;  /* 0x0000000000027941 */ /* 0x000fea0003800200 */
.L_x_596:
        /* <DEDUP_REMOVED lines=25> */
.L_x_599:
[----:B------:R-:W-:Y:S05]  /*0a60*/  BSYNC.RECONVERGENT B2 ;  /* 0x0000000000027941 */ /* 0x000fea0003800200 */
.L_x_598:
        /* <DEDUP_REMOVED lines=22> */
.L_x_601:
[----:B------:R-:W-:Y:S05]  /*0bd0*/  BSYNC.RECONVERGENT B2 ;  /* 0x0000000000027941 */ /* 0x000fea0003800200 */
.L_x_600:
[C---:B------:R-:W-:Y:S01]  /*0be0*/  VIADD R10, R20.reuse, 0x200 ;  /* 0x00000200140a7836 */ /* 0x040fe20000000000 */
[----:B------:R-:W-:-:S04]  /*0bf0*/  IADD3 R20, PT, PT, R20, 0x400, RZ ;  /* 0x0000040014147810 */ /* 0x000fc80007ffe0ff */
[----:B------:R-:W-:-:S13]  /*0c00*/  ISETP.GE.AND P0, PT, R10, UR5, PT ;  /* 0x000000050a007c0c */ /* 0x000fda000bf06270 */
[----:B------:R-:W-:Y:S05]  /*0c10*/  @!P0 BRA `(.L_x_602) ;  /* 0xfffffff800508947 */ /* 0x000fea000383ffff */
.L_x_588:
[----:B------:R-:W-:Y:S05]  /*0c20*/  BSYNC.RECONVERGENT B1 ;  /* 0x0000000000017941 */ /* 0x000fea0003800200 */
.L_x_587:
        /* <DEDUP_REMOVED lines=35> */
.L_x_605:
[----:B------:R-:W-:Y:S05]  /*0e60*/  BSYNC.RECONVERGENT B1 ;  /* 0x0000000000017941 */ /* 0x000fea0003800200 */
.L_x_604:
        /* <DEDUP_REMOVED lines=31> */
.L_x_607:
[----:B------:R-:W-:Y:S05]  /*1060*/  BSYNC.RECONVERGENT B1 ;  /* 0x0000000000017941 */ /* 0x000fea0003800200 */
.L_x_606:
        /* <DEDUP_REMOVED lines=31> */
.L_x_609:
[----:B------:R-:W-:Y:S05]  /*1260*/  BSYNC.RECONVERGENT B1 ;  /* 0x0000000000017941 */ /* 0x000fea0003800200 */
.L_x_608:
[----:B------:R-:W-:Y:S01]  /*1270*/  ISETP.GT.AND P0, PT, R10, 0x17, PT ;  /* 0x000000170a00780c */ /* 0x000fe20003f04270 */
[----:B-1----:R1:W1:Y:S01]  /*1280*/  SHFL.DOWN PT, R2, R4, 0x8, 0x1f ;  /* 0x09001f0004027f89 */ /* 0x00226200000e0000 */
[----:B------:R-:W-:Y:S01]  /*1290*/  BSSY.RECONVERGENT B1, `(.L_x_610) ;  /* 0x000001d000017945 */ /* 0x000fe20003800200 */
[----:B0-----:R-:W-:Y:S02]  /*12a0*/  IMAD.MOV.U32 R8, RZ, RZ, R11 ;  /* 0x000000ffff087224 */ /* 0x001fe400078e000b */
[----:B------:R0:W0:Y:S01]  /*12b0*/  SHFL.DOWN PT, R3, R5, 0x8, 0x1f ;  /* 0x09001f0005037f89 */ /* 0x00002200000e0000 */
[----:B------:R-:W-:Y:S02]  /*12c0*/  IMAD.MOV.U32 R9, RZ, RZ, R12 ;  /* 0x000000ffff097224 */ /* 0x000fe400078e000c */
[----:B------:R-:W-:Y:S01]  /*12d0*/  IMAD.MOV.U32 R6, RZ, RZ, R4 ;  /* 0x000000ffff067224 */ /* 0x000fe200078e0004 */
[----:B---3--:R3:W0:Y:S01]  /*12e0*/  SHFL.DOWN PT, R14, R11, 0x8, 0x1f ;  /* 0x09001f000b0e7f89 */ /* 0x00862200000e0000 */
[----:B--2---:R-:W-:-:S03]  /*12f0*/  IMAD.MOV.U32 R7, RZ, RZ, R5 ;  /* 0x000000ffff077224 */ /* 0x004fc600078e0005 */
[----:B----4-:R3:W2:Y:S01]  /*1300*/  SHFL.DOWN PT, R13, R12, 0x8, 0x1f ;  /* 0x09001f000c0d7f89 */ /* 0x0106a200000e0000 */
[----:B------:R-:W-:Y:S05]  /*1310*/  @P0 BRA `(.L_x_611) ;  /* 0x0000000000500947 */ /* 0x000fea0003800000 */
[----:B01----:R-:W-:Y:S01]  /*1320*/  DSETP.GEU.AND P0, PT, |R4|, |R2|, PT ;  /* 0x400000020400722a */ /* 0x003fe20003f0e200 */
[----:B------:R-:W-:Y:S01]  /*1330*/  IMAD.MOV.U32 R8, RZ, RZ, R14 ;  /* 0x000000ffff087224 */ /* 0x000fe200078e000e */
[----:B--2---:R-:W-:Y:S01]  /*1340*/  MOV R9, R13 ;  /* 0x0000000d00097202 */ /* 0x004fe20000000f00 */
        /* <DEDUP_REMOVED lines=17> */
.L_x_611:
[----:B------:R-:W-:Y:S05]  /*1460*/  BSYNC.RECONVERGENT B1 ;  /* 0x0000000000017941 */ /* 0x000fea0003800200 */
.L_x_610:
[----:B------:R-:W-:Y:S01]  /*1470*/  ISETP.GT.AND P0, PT, R10, 0xf, PT ;  /* 0x0000000f0a00780c */ /* 0x000fe20003f04270 */
[----:B-1----:R1:W4:Y:S01]  /*1480*/  SHFL.DOWN PT, R4, R6, 0x10, 0x1f ;  /* 0x0a001f0006047f89 */ /* 0x00232200000e0000 */
[----:B------:R-:W-:Y:S01]  /*1490*/  BSSY.RECONVERGENT B1, `(.L_x_612) ;  /* 0x000001d000017945 */ /* 0x000fe20003800200 */
[----:B0-----:R-:W-:Y:S02]  /*14a0*/  IMAD.MOV.U32 R14, RZ, RZ, R8 ;  /* 0x000000ffff0e7224 */ /* 0x001fe400078e0008 */
[----:B------:R1:W0:Y:S01]  /*14b0*/  SHFL.DOWN PT, R5, R7, 0x10, 0x1f ;  /* 0x0a001f0007057f89 */ /* 0x00022200000e0000 */
[----:B------:R-:W-:Y:S02]  /*14c0*/  IMAD.MOV.U32 R15, RZ, RZ, R9 ;  /* 0x000000ffff0f7224 */ /* 0x000fe400078e0009 */
[----:B------:R-:W-:Y:S01]  /*14d0*/  IMAD.MOV.U32 R2, RZ, RZ, R6 ;  /* 0x000000ffff027224 */ /* 0x000fe200078e0006 */
[----:B---3--:R1:W3:Y:S01]  /*14e0*/  SHFL.DOWN PT, R11, R8, 0x10, 0x1f ;  /* 0x0a001f00080b7f89 */ /* 0x0082e200000e0000 */
[----:B------:R-:W-:-:S03]  /*14f0*/  IMAD.MOV.U32 R3, RZ, RZ, R7 ;  /* 0x000000ffff037224 */ /* 0x000fc600078e0007 */
[----:B------:R1:W0:Y:S01]  /*1500*/  SHFL.DOWN PT, R12, R9, 0x10, 0x1f ;  /* 0x0a001f00090c7f89 */ /* 0x00022200000e0000 */
[----:B------:R-:W-:Y:S05]  /*1510*/  @P0 BRA `(.L_x_613) ;  /* 0x0000000000500947 */ /* 0x000fea0003800000 */
[----:B0---4-:R-:W-:Y:S01]  /*1520*/  DSETP.GEU.AND P0, PT, |R6|, |R4|, PT ;  /* 0x400000040600722a */ /* 0x011fe20003f0e200 */
[----:B---3--:R-:W-:Y:S02]  /*1530*/  IMAD.MOV.U32 R14, RZ, RZ, R11 ;  /* 0x000000ffff0e7224 */ /* 0x008fe400078e000b */
        /* <DEDUP_REMOVED lines=18> */
.L_x_613:
[----:B------:R-:W-:Y:S05]  /*1660*/  BSYNC.RECONVERGENT B1 ;  /* 0x0000000000017941 */ /* 0x000fea0003800200 */
.L_x_612:
[----:B------:R-:W-:Y:S01]  /*1670*/  ISETP.NE.AND P0, PT, R10, RZ, PT ;  /* 0x000000ff0a00720c */ /* 0x000fe20003f05270 */
[----:B------:R-:W-:-:S12]  /*1680*/  BSSY.RECONVERGENT B1, `(.L_x_614) ;  /* 0x000000a000017945 */ /* 0x000fd80003800200 */
[----:B------:R-:W-:Y:S05]  /*1690*/  @P0 BRA `(.L_x_615) ;  /* 0x0000000000200947 */ /* 0x000fea0003800000 */
[----:B-1----:R-:W1:Y:S01]  /*16a0*/  S2R R6, SR_CgaCtaId ;  /* 0x0000000000067919 */ /* 0x002e620000008800 */
[----:B0-----:R-:W-:Y:S02]  /*16b0*/  MOV R5, 0x400 ;  /* 0x0000040000057802 */ /* 0x001fe40000000f00 */
[----:B----4-:R-:W-:-:S04]  /*16c0*/  SHF.R.U32.HI R4, RZ, 0x1, R0 ;  /* 0x00000001ff047819 */ /* 0x010fc80000011600 */
[----:B------:R-:W-:Y:S02]  /*16d0*/  LOP3.LUT R4, R4, 0x1f0, RZ, 0xc0, !PT ;  /* 0x000001f004047812 */ /* 0x000fe400078ec0ff */
[----:B-1----:R-:W-:-:S05]  /*16e0*/  LEA R5, R6, R5, 0x18 ;  /* 0x0000000506057211 */ /* 0x002fca00078ec0ff */
[----:B------:R-:W-:-:S05]  /*16f0*/  IMAD.IADD R5, R4, 0x1, R5 ;  /* 0x0000000104057824 */ /* 0x000fca00078e0205 */
[----:B------:R0:W-:Y:S04]  /*1700*/  STS.64 [R5+0x10], R14 ;  /* 0x0000100e05007388 */ /* 0x0001e80000000a00 */
[----:B------:R0:W-:Y:S02]  /*1710*/  STS.64 [R5+0x8], R2 ;  /* 0x0000080205007388 */ /* 0x0001e40000000a00 */
.L_x_615:
[----:B------:R-:W-:Y:S05]  /*1720*/  BSYNC.RECONVERGENT B1 ;  /* 0x0000000000017941 */ /* 0x000fea0003800200 */
.L_x_614:
        /* <DEDUP_REMOVED lines=8> */
[----:B-1--4-:R-:W1:Y:S04]  /*17b0*/  LDS.128 R4, [R0+0x20] ;  /* 0x0000200000047984 */ /* 0x012e680000000c00 */
[----:B--2---:R2:W4:Y:S04]  /*17c0*/  LDS.64 R12, [R0+0x80] ;  /* 0x00008000000c7984 */ /* 0x0045280000000a00 */
[----:B---3--:R2:W3:Y:S01]  /*17d0*/  LDS.128 R8, [R0+0x30] ;  /* 0x0000300000087984 */ /* 0x0084e20000000c00 */
[----:B0-----:R-:W-:Y:S01]  /*17e0*/  DSETP.GEU.AND P0, PT, |R2|, |R16|, PT ;  /* 0x400000100200722a */ /* 0x001fe20003f0e200 */
[----:B------:R-:W-:Y:S01]  /*17f0*/  IMAD.MOV.U32 R24, RZ, RZ, R16 ;  /* 0x000000ffff187224 */ /* 0x000fe200078e0010 */
[----:B------:R-:W-:Y:S01]  /*1800*/  MOV R25, R17 ;  /* 0x0000001100197202 */ /* 0x000fe20000000f00 */
[----:B-1----:R-:W-:-:S02]  /*1810*/  IMAD.MOV.U32 R26, RZ, RZ, R4 ;  /* 0x000000ffff1a7224 */ /* 0x002fc400078e0004 */
[----:B------:R-:W-:-:S09]  /*1820*/  IMAD.MOV.U32 R27, RZ, RZ, R5 ;  /* 0x000000ffff1b7224 */ /* 0x000fd200078e0005 */
        /* <DEDUP_REMOVED lines=15> */
.L_x_618:
[----:B------:R-:W-:Y:S05]  /*1920*/  BSYNC.RECONVERGENT B1 ;  /* 0x0000000000017941 */ /* 0x000fea0003800200 */
.L_x_617:
        /* <DEDUP_REMOVED lines=23> */
.L_x_620:
[----:B------:R-:W-:Y:S05]  /*1aa0*/  BSYNC.RECONVERGENT B1 ;  /* 0x0000000000017941 */ /* 0x000fea0003800200 */
.L_x_619:
        /* <DEDUP_REMOVED lines=21> */
.L_x_622:
[----:B------:R-:W-:Y:S05]  /*1c00*/  BSYNC.RECONVERGENT B1 ;  /* 0x0000000000017941 */ /* 0x000fea0003800200 */
.L_x_621:
        /* <DEDUP_REMOVED lines=23> */
.L_x_624:
[----:B------:R-:W-:Y:S05]  /*1d80*/  BSYNC.RECONVERGENT B1 ;  /* 0x0000000000017941 */ /* 0x000fea0003800200 */
.L_x_623:
        /* <DEDUP_REMOVED lines=21> */
.L_x_626:
[----:B------:R-:W-:Y:S05]  /*1ee0*/  BSYNC.RECONVERGENT B1 ;  /* 0x0000000000017941 */ /* 0x000fea0003800200 */
.L_x_625:
[----:B------:R-:W-:Y:S01]  /*1ef0*/  DSETP.GEU.AND P0, PT, |R2|, |R10|, PT ;  /* 0x4000000a0200722a */ /* 0x000fe20003f0e200 */
[----:B------:R-:W-:Y:S01]  /*1f00*/  BSSY.RECONVERGENT B1, `(.L_x_627) ;  /* 0x0000014000017945 */ /* 0x000fe20003800200 */
[----:B------:R-:W-:Y:S01]  /*1f10*/  IMAD.MOV.U32 R8, RZ, RZ, R10 ;  /* 0x000000ffff087224 */ /* 0x000fe200078e000a */
[----:B---3--:R-:W-:Y:S01]  /*1f20*/  MOV R0, R5 ;  /* 0x0000000500007202 */ /* 0x008fe20000000f00 */
        /* <DEDUP_REMOVED lines=17> */
.L_x_628:
[----:B------:R-:W-:Y:S05]  /*2040*/  BSYNC.RECONVERGENT B1 ;  /* 0x0000000000017941 */ /* 0x000fea0003800200 */
.L_x_627:
        /* <DEDUP_REMOVED lines=21> */
.L_x_603:
        /* <DEDUP_REMOVED lines=9> */
[----:B------:R-:W-:Y:S02]  /*2230*/  VIADD R5, R5, UR6 ;  /* 0x0000000605057c36 */ /* 0x000fe40008000000 */
        /* <DEDUP_REMOVED lines=9> */
[----:B----4-:R-:W-:Y:S01]  /*22d0*/  IMAD.MOV.U32 R14, RZ, RZ, R12 ;  /* 0x000000ffff0e7224 */ /* 0x010fe200078e000c */
[----:B------:R-:W-:Y:S01]  /*22e0*/  MOV R6, R10 ;  /* 0x0000000a00067202 */ /* 0x000fe20000000f00 */
[----:B0-----:R-:W-:Y:S02]  /*22f0*/  IMAD.MOV.U32 R16, RZ, RZ, R13 ;  /* 0x000000ffff107224 */ /* 0x001fe400078e000d */
        /* <DEDUP_REMOVED lines=16> */
.L_x_630:
[----:B------:R-:W-:Y:S05]  /*2400*/  BSYNC.RECONVERGENT B1 ;  /* 0x0000000000017941 */ /* 0x000fea0003800200 */
.L_x_629:
        /* <DEDUP_REMOVED lines=32> */
.L_x_632:
[----:B------:R-:W-:Y:S05]  /*2610*/  BSYNC.RECONVERGENT B1 ;  /* 0x0000000000017941 */ /* 0x000fea0003800200 */
.L_x_631:
[----:B-1----:R-:W-:Y:S01]  /*2620*/  VIADD R2, R4, 0x4 ;  /* 0x0000000404027836 */ /* 0x002fe20000000000 */
[----:B------:R1:W4:Y:S01]  /*2630*/  SHFL.DOWN PT, R6, R8, 0x4, R5 ;  /* 0x0880000008067989 */ /* 0x00032200000e0005 */
[----:B------:R-:W-:Y:S01]  /*2640*/  BSSY.RECONVERGENT B1, `(.L_x_633) ;  /* 0x000001e000017945 */ /* 0x000fe20003800200 */
[----:B--2---:R-:W-:Y:S01]  /*2650*/  IMAD.MOV.U32 R14, RZ, RZ, R10 ;  /* 0x000000ffff0e7224 */ /* 0x004fe200078e000a */
[----:B------:R-:W-:Y:S01]  /*2660*/  MOV R16, R12 ;  /* 0x0000000c00107202 */ /* 0x000fe20000000f00 */
[----:B------:R1:W2:Y:S01]  /*2670*/  SHFL.DOWN PT, R7, R9, 0x4, R5 ;  /* 0x0880000009077989 */ /* 0x0002a200000e0005 */
[----:B------:R-:W-:Y:S01]  /*2680*/  ISETP.GT.AND P0, PT, R2, R5, PT ;  /* 0x000000050200720c */ /* 0x000fe20003f04270 */
[----:B------:R-:W-:Y:S02]  /*2690*/  IMAD.MOV.U32 R2, RZ, RZ, R8 ;  /* 0x000000ffff027224 */ /* 0x000fe400078e0008 */
[----:B---3--:R1:W3:Y:S01]  /*26a0*/  SHFL.DOWN PT, R11, R10, 0x4, R5 ;  /* 0x088000000a0b7989 */ /* 0x0082e200000e0005 */
[----:B------:R-:W-:-:S03]  /*26b0*/  IMAD.MOV.U32 R3, RZ, RZ, R9 ;  /* 0x000000ffff037224 */ /* 0x000fc600078e0009 */
[----:B0-----:R1:W0:Y:S06]  /*26c0*/  SHFL.DOWN PT, R13, R12, 0x4, R5 ;  /* 0x088000000c0d7989 */ /* 0x00122c00000e0005 */
        /* <DEDUP_REMOVED lines=21> */
.L_x_634:
[----:B------:R-:W-:Y:S05]  /*2820*/  BSYNC.RECONVERGENT B1 ;  /* 0x0000000000017941 */ /* 0x000fea0003800200 */
.L_x_633:
        /* <DEDUP_REMOVED lines=8> */
[----:B---3--:R3:W1:Y:S01]  /*28b0*/  SHFL.DOWN PT, R11, R14, 0x8, R5 ;  /* 0x090000000e0b7989 */ /* 0x00866200000e0005 */
[----:B--2---:R-:W-:-:S03]  /*28c0*/  IMAD.MOV.U32 R7, RZ, RZ, R3 ;  /* 0x000000ffff077224 */ /* 0x004fc600078e0003 */
[----:B0-----:R3:W0:Y:S04]  /*28d0*/  SHFL.DOWN PT, R13, R16, 0x8, R5 ;  /* 0x09000000100d7989 */ /* 0x00162800000e0005 */
        /* <DEDUP_REMOVED lines=21> */
.L_x_636:
[----:B------:R-:W-:Y:S05]  /*2a30*/  BSYNC.RECONVERGENT B1 ;  /* 0x0000000000017941 */ /* 0x000fea0003800200 */
.L_x_635:
[----:B-1----:R-:W-:Y:S01]  /*2a40*/  VIADD R2, R4, 0x10 ;  /* 0x0000001004027836 */ /* 0x002fe20000000000 */
[----:B----4-:R1:W2:Y:S01]  /*2a50*/  SHFL.DOWN PT, R8, R6, 0x10, R5 ;  /* 0x0a00000006087989 */ /* 0x0102a200000e0005 */
[----:B------:R-:W-:Y:S01]  /*2a60*/  BSSY.RECONVERGENT B1, `(.L_x_637) ;  /* 0x000001e000017945 */ /* 0x000fe20003800200 */
[----:B---3--:R-:W-:Y:S02]  /*2a70*/  IMAD.MOV.U32 R14, RZ, RZ, R10 ;  /* 0x000000ffff0e7224 */ /* 0x008fe400078e000a */
[----:B------:R-:W-:Y:S01]  /*2a80*/  ISETP.GT.AND P0, PT, R2, R5, PT ;  /* 0x000000050200720c */ /* 0x000fe20003f04270 */
[----:B------:R1:W3:Y:S01]  /*2a90*/  SHFL.DOWN PT, R9, R7, 0x10, R5 ;  /* 0x0a00000007097989 */ /* 0x0002e200000e0005 */
[----:B------:R-:W-:Y:S02]  /*2aa0*/  IMAD.MOV.U32 R15, RZ, RZ, R12 ;  /* 0x000000ffff0f7224 */ /* 0x000fe400078e000c */
[----:B------:R-:W-:Y:S01]  /*2ab0*/  IMAD.MOV.U32 R2, RZ, RZ, R6 ;  /* 0x000000ffff027224 */ /* 0x000fe200078e0006 */
[----:B------:R1:W4:Y:S01]  /*2ac0*/  SHFL.DOWN PT, R11, R10, 0x10, R5 ;  /* 0x0a0000000a0b7989 */ /* 0x00032200000e0005 */
        /* <DEDUP_REMOVED lines=23> */
.L_x_638:
[----:B------:R-:W-:Y:S05]  /*2c40*/  BSYNC.RECONVERGENT B1 ;  /* 0x0000000000017941 */ /* 0x000fea0003800200 */
.L_x_637:
        /* <DEDUP_REMOVED lines=11> */
.L_x_640:
[----:B------:R-:W-:Y:S05]  /*2d00*/  BSYNC.RECONVERGENT B1 ;  /* 0x0000000000017941 */ /* 0x000fea0003800200 */
.L_x_639:
[----:B------:R-:W-:Y:S01]  /*2d10*/  BAR.SYNC.DEFER_BLOCKING 0x0 ;  /* 0x0000000000007b1d */ /* 0x000fe20000010000 */
[----:B------:R-:W-:-:S13]  /*2d20*/  ISETP.NE.AND P1, PT, R0, RZ, PT ;  /* 0x000000ff0000720c */ /* 0x000fda0003f25270 */
[----:B------:R-:W-:Y:S05]  /*2d30*/  @P1 BRA `(.L_x_616) ;  /* 0x0000003400d41947 */ /* 0x000fea0003800000 */
[----:B------:R-:W-:Y:S01]  /*2d40*/  UISETP.GE.AND UP0, UPT, UR6, 0x21, UPT ;  /* 0x000000210600788c */ /* 0x000fe2000bf06270 */
[----:B----4-:R-:W-:Y:S02]  /*2d50*/  IMAD.MOV.U32 R11, RZ, RZ, R14 ;  /* 0x000000ffff0b7224 */ /* 0x010fe400078e000e */
[----:B--2---:R-:W-:Y:S02]  /*2d60*/  IMAD.MOV.U32 R8, RZ, RZ, R15 ;  /* 0x000000ffff087224 */ /* 0x004fe400078e000f */
        /* <DEDUP_REMOVED lines=8> */
[----:B0-----:R-:W0:Y:S01]  /*2df0*/  LDS.64 R12, [UR4+0x20] ;  /* 0x00002004ff0c7984 */ /* 0x001e220008000a00 */
[----:B-1----:R-:W-:Y:S01]  /*2e00*/  DSETP.GEU.AND P0, PT, |R2|, |R6|, PT ;  /* 0x400000060200722a */ /* 0x002fe20003f0e200 */
[----:B------:R-:W-:Y:S01]  /*2e10*/  MOV R4, R6 ;  /* 0x0000000600047202 */ /* 0x000fe20000000f00 */
[----:B------:R-:W-:Y:S02]  /*2e20*/  IMAD.MOV.U32 R5, RZ, RZ, R7 ;  /* 0x000000ffff057224 */ /* 0x000fe400078e0007 */
[----:B0-----:R-:W-:Y:S02]  /*2e30*/  IMAD.MOV.U32 R11, RZ, RZ, R12 ;  /* 0x000000ffff0b7224 */ /* 0x001fe400078e000c */
        /* <DEDUP_REMOVED lines=16> */
.L_x_642:
[----:B------:R-:W-:Y:S05]  /*2f40*/  BSYNC.RECONVERGENT B1 ;  /* 0x0000000000017941 */ /* 0x000fea0003800200 */
.L_x_641:
[----:B------:R-:W-:Y:S01]  /*2f50*/  UISETP.GE.AND UP0, UPT, UR6, 0x41, UPT ;  /* 0x000000410600788c */ /* 0x000fe2000bf06270 */
[----:B---3--:R-:W-:Y:S02]  /*2f60*/  IMAD.MOV.U32 R9, RZ, RZ, R11 ;  /* 0x000000ffff097224 */ /* 0x008fe400078e000b */
[----:B------:R-:W-:Y:S02]  /*2f70*/  IMAD.MOV.U32 R0, RZ, RZ, R8 ;  /* 0x000000ffff007224 */ /* 0x000fe400078e0008 */
[----:B------:R-:W-:Y:S02]  /*2f80*/  IMAD.MOV.U32 R2, RZ, RZ, R4 ;  /* 0x000000ffff027224 */ /* 0x000fe400078e0004 */
[----:B------:R-:W-:Y:S02]  /*2f90*/  IMAD.MOV.U32 R3, RZ, RZ, R5 ;  /* 0x000000ffff037224 */ /* 0x000fe400078e0005 */
        /* <DEDUP_REMOVED lines=8> */
[----:B------:R-:W-:Y:S02]  /*3020*/  IMAD.MOV.U32 R2, RZ, RZ, R6 ;  /* 0x000000ffff027224 */ /* 0x000fe400078e0006 */
[----:B------:R-:W-:Y:S02]  /*3030*/  IMAD.MOV.U32 R3, RZ, RZ, R7 ;  /* 0x000000ffff037224 */ /* 0x000fe400078e0007 */
[----:B0-----:R-:W-:-:S02]  /*3040*/  IMAD.MOV.U32 R9, RZ, RZ, R12 ;  /* 0x000000ffff097224 */ /* 0x001fc400078e000c */
        /* <DEDUP_REMOVED lines=16> */
.L_x_644:
[----:B------:R-:W-:Y:S05]  /*3150*/  BSYNC.RECONVERGENT B1 ;  /* 0x0000000000017941 */ /* 0x000fea0003800200 */
.L_x_643:
[----:B------:R-:W-:Y:S01]  /*3160*/  UISETP.GE.AND UP0, UPT, UR6, 0x61, UPT ;  /* 0x000000610600788c */ /* 0x000fe2000bf06270 */
[----:B------:R-:W-:Y:S01]  /*3170*/  IMAD.MOV.U32 R11, RZ, RZ, R9 ;  /* 0x000000ffff0b7224 */ /* 0x000fe200078e0009 */
[----:B------:R-:W-:Y:S01]  /*3180*/  MOV R8, R0 ;  /* 0x0000000000087202 */ /* 0x000fe20000000f00 */
[----:B------:R-:W-:Y:S02]  /*3190*/  IMAD.MOV.U32 R4, RZ, RZ, R2 ;  /* 0x000000ffff047224 */ /* 0x000fe400078e0002 */
[----:B------:R-:W-:-:S04]  /*31a0*/  IMAD.MOV.U32 R5, RZ, RZ, R3 ;  /* 0x000000ffff057224 */ /* 0x000fc800078e0003 */
        /* <DEDUP_REMOVED lines=27> */
.L_x_646:
[----:B------:R-:W-:Y:S05]  /*3360*/  BSYNC.RECONVERGENT B1 ;  /* 0x0000000000017941 */ /* 0x000fea0003800200 */
.L_x_645:
[----:B------:R-:W-:Y:S01]  /*3370*/  UISETP.GE.AND UP0, UPT, UR6, 0x81, UPT ;  /* 0x000000810600788c */ /* 0x000fe2000bf06270 */
[----:B------:R-:W-:Y:S02]  /*3380*/  IMAD.MOV.U32 R9, RZ, RZ, R11 ;  /* 0x000000ffff097224 */ /* 0x000fe400078e000b */
        /* <DEDUP_REMOVED lines=30> */
.L_x_648:
[----:B------:R-:W-:Y:S05]  /*3570*/  BSYNC.RECONVERGENT B1 ;  /* 0x0000000000017941 */ /* 0x000fea0003800200 */
.L_x_647:
        /* <DEDUP_REMOVED lines=32> */
.L_x_650:
[----:B------:R-:W-:Y:S05]  /*3780*/  BSYNC.RECONVERGENT B1 ;  /* 0x0000000000017941 */ /* 0x000fea0003800200 */
.L_x_649:
        /* <DEDUP_REMOVED lines=14> */
[----:B------:R-:W-:Y:S01]  /*3870*/  IMAD.MOV.U32 R7, RZ, RZ, R3 ;  /* 0x000000ffff077224 */ /* 0x000fe200078e0003 */
[----:B0-----:R-:W-:Y:S01]  /*3880*/  MOV R0, R13 ;  /* 0x0000000d00007202 */ /* 0x001fe20000000f00 */
        /* <DEDUP_REMOVED lines=16> */
.L_x_652:
[----:B------:R-:W-:Y:S05]  /*3990*/  BSYNC.RECONVERGENT B1 ;  /* 0x0000000000017941 */ /* 0x000fea0003800200 */
.L_x_651:
[----:B------:R-:W-:Y:S01]  /*39a0*/  UISETP.GE.AND UP0, UPT, UR6, 0xe1, UPT ;  /* 0x000000e10600788c */ /* 0x000fe2000bf06270 */
[----:B------:R-:W-:Y:S02]  /*39b0*/  IMAD.MOV.U32 R14, RZ, RZ, R9 ;  /* 0x000000ffff0e7224 */ /* 0x000fe400078e0009 */
[----:B------:R-:W-:Y:S02]  /*39c0*/  IMAD.MOV.U32 R15, RZ, RZ, R0 ;  /* 0x000000ffff0f7224 */ /* 0x000fe400078e0000 */
[----:B------:R-:W-:Y:S02]  /*39d0*/  IMAD.MOV.U32 R2, RZ, RZ, R6 ;  /* 0x000000ffff027224 */ /* 0x000fe400078e0006 */
[----:B------:R-:W-:Y:S02]  /*39e0*/  IMAD.MOV.U32 R3, RZ, RZ, R7 ;  /* 0x000000ffff037224 */ /* 0x000fe400078e0007 */
[----:B------:R-:W-:Y:S05]  /*39f0*/  BRA.U !UP0, `(.L_x_616) ;  /* 0x0000002908a47547 */ /* 0x000fea000b800000 */
[----:B------:R-:W1:Y:S01]  /*3a00*/  S2UR UR5, SR_CgaCtaId ;  /* 0x00000000000579c3 */ /* 0x000e620000008800 */
[----:B------:R-:W-:Y:S02]  /*3a10*/  UMOV UR4, 0x400 ;  /* 0x0000040000047882 */ /* 0x000fe40000000000 */
[----:B-1----:R-:W-:-:S09]  /*3a20*/  ULEA UR4, UR5, UR4, 0x18 ;  /* 0x0000000405047291 */ /* 0x002fd2000f8ec0ff */
[----:B------:R-:W1:Y:S04]  /*3a30*/  LDS.64 R4, [UR4+0x78] ;  /* 0x00007804ff047984 */ /* 0x000e680008000a00 */
[----:B------:R-:W2:Y:S01]  /*3a40*/  LDS.64 R10, [UR4+0x80] ;  /* 0x00008004ff0a7984 */ /* 0x000ea20008000a00 */
        /* <DEDUP_REMOVED lines=21> */
.L_x_584:
        /* <DEDUP_REMOVED lines=30> */
[----:B------:R-:W-:Y:S02]  /*3d80*/  ISETP.GE.U32.AND.EX P0, PT, RZ, RZ, PT, P0 ;  /* 0x000000ffff00720c */ /* 0x000fe40003f06100 */
[----:B------:R-:W-:-:S11]  /*3d90*/  IADD3.X R7, PT, PT, RZ, UR7, RZ, P1, !PT ;  /* 0x00000007ff077c10 */ /* 0x000fd60008ffe4ff */
[----:B------:R-:W-:-:S06]  /*3da0*/  DSETP.LT.OR P0, PT, |R8|, |R4|, !P0 ;  /* 0x400000040800722a */ /* 0x000fcc0004701600 */
[----:B------:R-:W-:Y:S02]  /*3db0*/  FSEL R8, R4, R8, P0 ;  /* 0x0000000804087208 */ /* 0x000fe40000000000 */
[----:B------:R-:W-:Y:S02]  /*3dc0*/  FSEL R9, R5, R9, P0 ;  /* 0x0000000905097208 */ /* 0x000fe40000000000 */
[----:B------:R-:W-:Y:S02]  /*3dd0*/  SEL R23, R6, R23, P0 ;  /* 0x0000001706177207 */ /* 0x000fe40000000000 */
[----:B------:R-:W-:-:S07]  /*3de0*/  SEL R24, R7, R24, P0 ;  /* 0x0000001807187207 */ /* 0x000fce0000000000 */
.L_x_654:
[----:B------:R-:W-:Y:S05]  /*3df0*/  BSYNC.RECONVERGENT B1 ;  /* 0x0000000000017941 */ /* 0x000fea0003800200 */
.L_x_653:
[----:B------:R-:W-:Y:S01]  /*3e00*/  UISETP.GE.U32.AND UP0, UPT, UR4, 0xa00, UPT ;  /* 0x00000a000400788c */ /* 0x000fe2000bf06070 */
[----:B------:R-:W-:-:S08]  /*3e10*/  IMAD.MOV.U32 R5, RZ, RZ, 0x500 ;  /* 0x00000500ff057424 */ /* 0x000fd000078e00ff */
[----:B------:R-:W-:Y:S05]  /*3e20*/  BRA.U !UP0, `(.L_x_655) ;  /* 0x00000005084c7547 */ /* 0x000fea000b800000 */
[----:B------:R-:W-:Y:S01]  /*3e30*/  IMAD.MOV.U32 R12, RZ, RZ, R8 ;  /* 0x000000ffff0c7224 */ /* 0x000fe200078e0008 */
[----:B------:R-:W0:Y:S01]  /*3e40*/  LDCU UR4, c[0x0][0x398] ;  /* 0x00007300ff0477ac */ /* 0x000e220008000800 */
[----:B------:R-:W-:Y:S02]  /*3e50*/  IMAD.MOV.U32 R13, RZ, RZ, R9 ;  /* 0x000000ffff0d7224 */ /* 0x000fe400078e0009 */
[----:B------:R-:W-:Y:S01]  /*3e60*/  IMAD.MOV.U32 R17, RZ, RZ, 0x500 ;  /* 0x00000500ff117424 */ /* 0x000fe200078e00ff */
[----:B------:R-:W1:Y:S01]  /*3e70*/  LDCU.64 UR6, c[0x0][0x388] ;  /* 0x00007100ff0677ac */ /* 0x000e620008000a00 */
[----:B------:R-:W-:-:S05]  /*3e80*/  NOP ;  /* 0x0000000000007918 */ /* 0x000fca0000000000 */
.L_x_656:
[----:B------:R-:W-:-:S05]  /*3e90*/  IMAD.WIDE.U32 R26, R17, 0x8, R2 ;  /* 0x00000008111a7825 */ /* 0x000fca00078e0002 */
[----:B------:R-:W2:Y:S04]  /*3ea0*/  LDG.E.64 R14, desc[UR8][R26.64] ;  /* 0x000000081a0e7981 */ /* 0x000ea8000c1e1b00 */
[----:B------:R-:W3:Y:S04]  /*3eb0*/  LDG.E.64 R4, desc[UR8][R26.64+0x800] ;  /* 0x000800081a047981 */ /* 0x000ee8000c1e1b00 */
[----:B------:R-:W4:Y:S04]  /*3ec0*/  LDG.E.64 R6, desc[UR8][R26.64+0x1000] ;  /* 0x001000081a067981 */ /* 0x000f28000c1e1b00 */
[----:B------:R-:W5:Y:S04]  /*3ed0*/  LDG.E.64 R10, desc[UR8][R26.64+0x1800] ;  /* 0x001800081a0a7981 */ /* 0x000f68000c1e1b00 */
[----:B------:R-:W5:Y:S01]  /*3ee0*/  LDG.E.64 R8, desc[UR8][R26.64+0x2000] ;  /* 0x002000081a087981 */ /* 0x000f62000c1e1b00 */
[----:B-1----:R-:W-:-:S04]  /*3ef0*/  IADD3 R18, P0, P1, R0, UR6, R17 ;  /* 0x0000000600127c10 */ /* 0x002fc8000f91e011 */
[----:B------:R-:W-:Y:S01]  /*3f00*/  IADD3.X R16, PT, PT, RZ, UR7, RZ, P0, P1 ;  /* 0x00000007ff107c10 */ /* 0x000fe200087e24ff */
[----:B------:R-:W-:Y:S01]  /*3f10*/  IMAD.MOV.U32 R20, RZ, RZ, R18 ;  /* 0x000000ffff147224 */ /* 0x000fe200078e0012 */
[----:B------:R-:W-:-:S03]  /*3f20*/  IADD3 R22, P3, PT, R18, 0x100, RZ ;  /* 0x0000010012167810 */ /* 0x000fc60007f7e0ff */
        /* <DEDUP_REMOVED lines=11> */
[----:B------:R-:W-:Y:S01]  /*3fe0*/  IMAD.X R24, RZ, RZ, R16, P3 ;  /* 0x000000ffff187224 */ /* 0x000fe200018e0610 */
[----:B------:R-:W-:-:S03]  /*3ff0*/  IADD3 R13, P3, PT, R18, 0x200, RZ ;  /* 0x00000200120d7810 */ /* 0x000fc60007f7e0ff */
[----:B---3--:R-:W-:-:S14]  /*4000*/  DSETP.GEU.AND P1, PT, |R14|, |R4|, PT ;  /* 0x400000040e00722a */ /* 0x008fdc0003f2e200 */
[----:B------:R-:W-:-:S04]  /*4010*/  @P1 ISETP.GE.U32.AND P0, PT, R20, R22, PT ;  /* 0x000000161400120c */ /* 0x000fc80003f06070 */
[----:B------:R-:W-:-:S13]  /*4020*/  @P1 ISETP.GE.AND.EX P0, PT, R19, R24, PT, P0 ;  /* 0x000000181300120c */ /* 0x000fda0003f06300 */
[----:B------:R-:W-:-:S06]  /*4030*/  @P1 DSETP.LT.OR P0, PT, |R4|, |R14|, !P0 ;  /* 0x4000000e0400122a */ /* 0x000fcc0004701600 */
[----:B------:R-:W-:Y:S01]  /*4040*/  @P1 FSEL R12, R14, R4, P0 ;  /* 0x000000040e0c1208 */ /* 0x000fe20000000000 */
[----:B------:R-:W-:Y:S01]  /*4050*/  IMAD.X R14, RZ, RZ, R16, P3 ;  /* 0x000000ffff0e7224 */ /* 0x000fe200018e0610 */
[----:B------:R-:W-:Y:S02]  /*4060*/  @P1 FSEL R15, R15, R5, P0 ;  /* 0x000000050f0f1208 */ /* 0x000fe40000000000 */
[----:B------:R-:W-:Y:S01]  /*4070*/  @P1 SEL R22, R20, R22, P0 ;  /* 0x0000001614161207 */ /* 0x000fe20000000000 */
[----:B------:R-:W-:Y:S01]  /*4080*/  @P1 IMAD.MOV.U32 R4, RZ, RZ, R12 ;  /* 0x000000ffff041224 */ /* 0x000fe200078e000c */
[----:B------:R-:W-:Y:S01]  /*4090*/  IADD3 R12, P3, PT, R18, 0x300, RZ ;  /* 0x00000300120c7810 */ /* 0x000fe20007f7e0ff */
[----:B------:R-:W-:Y:S02]  /*40a0*/  @P1 IMAD.MOV.U32 R5, RZ, RZ, R15 ;  /* 0x000000ffff051224 */ /* 0x000fe400078e000f */
[----:B------:R-:W-:Y:S01]  /*40b0*/  IMAD.MOV.U32 R15, RZ, RZ, R24 ;  /* 0x000000ffff0f7224 */ /* 0x000fe200078e0018 */
[----:B------:R-:W-:-:S03]  /*40c0*/  @P1 SEL R15, R19, R24, P0 ;  /* 0x00000018130f1207 */ /* 0x000fc60000000000 */
[----:B----4-:R-:W-:-:S14]  /*40d0*/  DSETP.GEU.AND P2, PT, |R4|, |R6|, PT ;  /* 0x400000060400722a */ /* 0x010fdc0003f4e200 */
[----:B------:R-:W-:-:S04]  /*40e0*/  @P2 ISETP.GE.U32.AND P0, PT, R22, R13, PT ;  /* 0x0000000d1600220c */ /* 0x000fc80003f06070 */
[----:B------:R-:W-:-:S13]  /*40f0*/  @P2 ISETP.GE.AND.EX P0, PT, R15, R14, PT, P0 ;  /* 0x0000000e0f00220c */ /* 0x000fda0003f06300 */
[----:B------:R-:W-:-:S06]  /*4100*/  @P2 DSETP.LT.OR P0, PT, |R6|, |R4|, !P0 ;  /* 0x400000040600222a */ /* 0x000fcc0004701600 */
[----:B------:R-:W-:Y:S02]  /*4110*/  @P2 FSEL R4, R4, R6, P0 ;  /* 0x0000000604042208 */ /* 0x000fe40000000000 */
[----:B------:R-:W-:Y:S02]  /*4120*/  @P2 FSEL R5, R5, R7, P0 ;  /* 0x0000000705052208 */ /* 0x000fe40000000000 */
[----:B------:R-:W-:Y:S01]  /*4130*/  @P2 SEL R14, R15, R14, P0 ;  /* 0x0000000e0f0e2207 */ /* 0x000fe20000000000 */
[----:B------:R-:W-:Y:S02]  /*4140*/  @P2 IMAD.MOV.U32 R6, RZ, RZ, R4 ;  /* 0x000000ffff062224 */ /* 0x000fe400078e0004 */
[----:B------:R-:W-:Y:S02]  /*4150*/  @P2 IMAD.MOV.U32 R7, RZ, RZ, R5 ;  /* 0x000000ffff072224 */ /* 0x000fe400078e0005 */
[----:B------:R-:W-:Y:S01]  /*4160*/  IMAD.MOV.U32 R5, RZ, RZ, R13 ;  /* 0x000000ffff057224 */ /* 0x000fe200078e000d */
[----:B------:R-:W-:Y:S01]  /*4170*/  @P2 SEL R5, R22, R13, P0 ;  /* 0x0000000d16052207 */ /* 0x000fe20000000000 */
        /* <DEDUP_REMOVED lines=13> */
[----:B------:R-:W-:-:S04]  /*4250*/  IADD3 R5, PT, PT, R17, 0xa00, RZ ;  /* 0x00000a0011057810 */ /* 0x000fc80007ffe0ff */
[----:B0-----:R-:W-:Y:S01]  /*4260*/  ISETP.GT.AND P1, PT, R5, UR4, PT ;  /* 0x0000000405007c0c */ /* 0x001fe2000bf24270 */
[----:B------:R-:W-:Y:S01]  /*4270*/  DSETP.GEU.AND P2, PT, |R10|, |R8|, PT ;  /* 0x400000080a00722a */ /* 0x000fe20003f4e200 */
[----:B------:R-:W-:-:S04]  /*4280*/  VIADD R5, R17, 0x500 ;  /* 0x0000050011057836 */ /* 0x000fc80000000000 */
[----:B------:R-:W-:-:S09]  /*4290*/  IMAD.MOV.U32 R17, RZ, RZ, R5 ;  /* 0x000000ffff117224 */ /* 0x000fd200078e0005 */
        /* <DEDUP_REMOVED lines=12> */
.L_x_655:
        /* <DEDUP_REMOVED lines=14> */
[----:B------:R-:W-:Y:S01]  /*4440*/  IMAD.IADD R7, R0, 0x1, R5 ;  /* 0x0000000100077824 */ /* 0x000fe200078e0205 */
[----:B------:R-:W-:-:S04]  /*4450*/  LEA.HI R4, R10, 0x1, RZ, 0x18 ;  /* 0x000000010a047811 */ /* 0x000fc800078fc0ff */
[C---:B------:R-:W-:Y:S02]  /*4460*/  IADD3 R14, P0, PT, R7.reuse, UR6, RZ ;  /* 0x00000006070e7c10 */ /* 0x040fe4000ff1e0ff */
[----:B------:R-:W-:Y:S01]  /*4470*/  LOP3.LUT R6, R4, 0x3, RZ, 0xc0, !PT ;  /* 0x0000000304067812 */ /* 0x000fe200078ec0ff */
[----:B------:R-:W-:Y:S02]  /*4480*/  IMAD.MOV.U32 R4, RZ, RZ, R0 ;  /* 0x000000ffff047224 */ /* 0x000fe400078e0000 */
[----:B------:R-:W-:Y:S02]  /*4490*/  IMAD.X R15, RZ, RZ, UR7, P0 ;  /* 0x00000007ff0f7e24 */ /* 0x000fe400080e06ff */
[----:B------:R-:W-:Y:S02]  /*44a0*/  IMAD.MOV R11, RZ, RZ, -R6 ;  /* 0x000000ffff0b7224 */ /* 0x000fe400078e0a06 */
[----:B0-----:R-:W-:-:S04]  /*44b0*/  IMAD.WIDE.U32 R2, R7, 0x8, R2 ;  /* 0x0000000807027825 */ /* 0x001fc800078e0002 */
[----:B------:R-:W-:Y:S02]  /*44c0*/  IMAD.MOV.U32 R12, RZ, RZ, R2 ;  /* 0x000000ffff0c7224 */ /* 0x000fe400078e0002 */
[----:B------:R-:W-:-:S07]  /*44d0*/  IMAD.MOV.U32 R13, RZ, RZ, R3 ;  /* 0x000000ffff0d7224 */ /* 0x000fce00078e0003 */
.L_x_663:
[----:B------:R-:W-:Y:S02]  /*44e0*/  IMAD.MOV.U32 R2, RZ, RZ, R12 ;  /* 0x000000ffff027224 */ /* 0x000fe400078e000c */
[----:B------:R-:W-:-:S06]  /*44f0*/  IMAD.MOV.U32 R3, RZ, RZ, R13 ;  /* 0x000000ffff037224 */ /* 0x000fcc00078e000d */
[----:B------:R-:W2:Y:S01]  /*4500*/  LDG.E.64 R2, desc[UR8][R2.64] ;  /* 0x0000000802027981 */ /* 0x000ea2000c1e1b00 */
[----:B------:R-:W-:Y:S01]  /*4510*/  VIADD R11, R11, 0x1 ;  /* 0x000000010b0b7836 */ /* 0x000fe20000000000 */
[----:B------:R-:W-:Y:S01]  /*4520*/  BSSY.RECONVERGENT B3, `(.L_x_661) ;  /* 0x000001b000037945 */ /* 0x000fe20003800200 */
[----:B------:R-:W-:Y:S01]  /*4530*/  IMAD.MOV.U32 R19, RZ, RZ, R23 ;  /* 0x000000ffff137224 */ /* 0x000fe200078e0017 */
[----:B------:R-:W-:Y:S01]  /*4540*/  MOV R7, R9 ;  /* 0x0000000900077202 */ /* 0x000fe20000000f00 */
[----:B------:R-:W-:Y:S01]  /*4550*/  IMAD.MOV.U32 R16, RZ, RZ, R24 ;  /* 0x000000ffff107224 */ /* 0x000fe200078e0018 */
[----:B------:R-:W-:Y:S01]  /*4560*/  ISETP.NE.AND P2, PT, R11, RZ, PT ;  /* 0x000000ff0b00720c */ /* 0x000fe20003f45270 */
[----:B------:R-:W-:Y:S01]  /*4570*/  IMAD.MOV.U32 R6, RZ, RZ, R8 ;  /* 0x000000ffff067224 */ /* 0x000fe200078e0008 */
[----:B------:R-:W-:Y:S01]  /*4580*/  IADD3 R12, P3, PT, R12, 0x800, RZ ;  /* 0x000008000c0c7810 */ /* 0x000fe20007f7e0ff */
[----:B------:R-:W-:Y:S02]  /*4590*/  IMAD.MOV.U32 R23, RZ, RZ, R14 ;  /* 0x000000ffff177224 */ /* 0x000fe400078e000e */
[----:B------:R-:W-:Y:S01]  /*45a0*/  IMAD.MOV.U32 R24, RZ, RZ, R15 ;  /* 0x000000ffff187224 */ /* 0x000fe200078e000f */
[----:B--2---:R-:W-:Y:S01]  /*45b0*/  DSETP.GEU.AND P0, PT, |R8|, |R2|, PT ;  /* 0x400000020800722a */ /* 0x004fe20003f0e200 */
[----:B------:R-:W-:-:S02]  /*45c0*/  IMAD.MOV.U32 R8, RZ, RZ, R2 ;  /* 0x000000ffff087224 */ /* 0x000fc400078e0002 */
        /* <DEDUP_REMOVED lines=16> */
.L_x_662:
[----:B------:R-:W-:Y:S05]  /*46d0*/  BSYNC.RECONVERGENT B3 ;  /* 0x0000000000037941 */ /* 0x000fea0003800200 */
.L_x_661:
[----:B------:R-:W-:Y:S01]  /*46e0*/  IADD3 R14, P0, PT, R14, 0x100, RZ ;  /* 0x000001000e0e7810 */ /* 0x000fe20007f1e0ff */
[----:B------:R-:W-:Y:S02]  /*46f0*/  VIADD R4, R4, 0x100 ;  /* 0x0000010004047836 */ /* 0x000fe40000000000 */
[----:B------:R-:W-:Y:S02]  /*4700*/  IMAD.X R13, RZ, RZ, R13, P3 ;  /* 0x000000ffff0d7224 */ /* 0x000fe400018e060d */
[----:B------:R-:W-:Y:S01]  /*4710*/  IMAD.X R15, RZ, RZ, R15, P0 ;  /* 0x000000ffff0f7224 */ /* 0x000fe200000e060f */
[----:B------:R-:W-:Y:S07]  /*4720*/  @P2 BRA `(.L_x_663) ;  /* 0xfffffffc006c2947 */ /* 0x000fee000383ffff */
.L_x_660:
[----:B------:R-:W-:Y:S05]  /*4730*/  BSYNC.RECONVERGENT B2 ;  /* 0x0000000000027941 */ /* 0x000fea0003800200 */
.L_x_659:
[----:B------:R-:W-:-:S13]  /*4740*/  ISETP.GE.U32.AND P0, PT, R10, 0x300, PT ;  /* 0x000003000a00780c */ /* 0x000fda0003f06070 */
[----:B------:R-:W-:Y:S05]  /*4750*/  @!P0 BRA `(.L_x_658) ;  /* 0x0000000400fc8947 */ /* 0x000fea0003800000 */
[----:B------:R-:W0:Y:S01]  /*4760*/  LDCU.128 UR12, c[0x0][0x380] ;  /* 0x00007000ff0c77ac */ /* 0x000e220008000c00 */
[----:B------:R-:W1:Y:S01]  /*4770*/  LDC.64 R20, c[0x0][0x380] ;  /* 0x0000e000ff147b82 */ /* 0x000e620000000a00 */
[C---:B------:R-:W-:Y:S01]  /*4780*/  IADD3 R7, P1, PT, R4.reuse, R5, RZ ;  /* 0x0000000504077210 */ /* 0x040fe20007f3e0ff */
[C---:B------:R-:W-:Y:S02]  /*4790*/  IMAD.IADD R16, R4.reuse, 0x1, R5 ;  /* 0x0000000104107824 */ /* 0x040fe400078e0205 */
[----:B------:R-:W-:Y:S02]  /*47a0*/  VIADD R22, R4, 0x200 ;  /* 0x0000020004167836 */ /* 0x000fe40000000000 */
[----:B------:R-:W-:Y:S02]  /*47b0*/  IMAD.X R10, RZ, RZ, RZ, P1 ;  /* 0x000000ffff0a7224 */ /* 0x000fe400008e06ff */
[----:B------:R-:W2:Y:S01]  /*47c0*/  LDC.64 R2, c[0x0][0x388] ;  /* 0x0000e200ff027b82 */ /* 0x000ea20000000a00 */
[----:B0-----:R-:W-:-:S02]  /*47d0*/  LEA R6, P2, R7, UR12, 0x3 ;  /* 0x0000000c07067c11 */ /* 0x001fc4000f8418ff */
[----:B------:R-:W-:Y:S02]  /*47e0*/  IADD3 R18, P0, PT, R16, UR14, RZ ;  /* 0x0000000e10127c10 */ /* 0x000fe4000ff1e0ff */
[----:B------:R-:W-:Y:S02]  /*47f0*/  IADD3 R6, P1, PT, R6, 0x1800, RZ ;  /* 0x0000180006067810 */ /* 0x000fe40007f3e0ff */
[----:B------:R-:W-:Y:S01]  /*4800*/  LEA.HI.X R5, R7, UR13, R10, 0x3, P2 ;  /* 0x0000000d07057c11 */ /* 0x000fe200090f1c0a */
[----:B-1----:R-:W-:-:S04]  /*4810*/  IMAD.WIDE.U32 R20, R16, 0x8, R20 ;  /* 0x0000000810147825 */ /* 0x002fc800078e0014 */
[----:B------:R-:W-:Y:S02]  /*4820*/  IMAD.X R19, RZ, RZ, UR15, P0 ;  /* 0x0000000fff137e24 */ /* 0x000fe400080e06ff */
[----:B------:R-:W-:-:S07]  /*4830*/  IMAD.X R5, RZ, RZ, R5, P1 ;  /* 0x000000ffff057224 */ /* 0x000fce00008e0605 */
.L_x_672:
[----:B------:R-:W3:Y:S01]  /*4840*/  LDG.E.64 R14, desc[UR8][R20.64] ;  /* 0x00000008140e7981 */ /* 0x000ee2000c1e1b00 */
[----:B------:R-:W-:-:S05]  /*4850*/  IMAD.MOV.U32 R4, RZ, RZ, R6 ;  /* 0x000000ffff047224 */ /* 0x000fca00078e0006 */
[----:B------:R0:W5:Y:S04]  /*4860*/  LDG.E.64 R10, desc[UR8][R4.64+-0x1000] ;  /* 0xfff00008040a7981 */ /* 0x000168000c1e1b00 */
[----:B------:R0:W5:Y:S01]  /*4870*/  LDG.E.64 R6, desc[UR8][R4.64+-0x800] ;  /* 0xfff8000804067981 */ /* 0x000162000c1e1b00 */
[----:B------:R-:W-:Y:S01]  /*4880*/  BSSY.RECONVERGENT B2, `(.L_x_664) ;  /* 0x0000015000027945 */ /* 0x000fe20003800200 */
[----:B------:R-:W-:Y:S02]  /*4890*/  IMAD.MOV.U32 R26, RZ, RZ, R18 ;  /* 0x000000ffff1a7224 */ /* 0x000fe400078e0012 */
[----:B------:R-:W-:Y:S01]  /*48a0*/  IMAD.MOV.U32 R25, RZ, RZ, R19 ;  /* 0x000000ffff197224 */ /* 0x000fe200078e0013 */
[----:B---3--:R-:W-:Y:S01]  /*48b0*/  DSETP.GEU.AND P0, PT, |R8|, |R14|, PT ;  /* 0x4000000e0800722a */ /* 0x008fe20003f0e200 */
[----:B------:R-:W-:Y:S01]  /*48c0*/  MOV R12, R14 ;  /* 0x0000000e000c7202 */ /* 0x000fe20000000f00 */
[----:B------:R-:W-:-:S12]  /*48d0*/  IMAD.MOV.U32 R13, RZ, RZ, R15 ;  /* 0x000000ffff0d7224 */ /* 0x000fd800078e000f */
        /* <DEDUP_REMOVED lines=15> */
.L_x_665:
[----:B------:R-:W-:Y:S05]  /*49d0*/  BSYNC.RECONVERGENT B2 ;  /* 0x0000000000027941 */ /* 0x000fea0003800200 */
.L_x_664:
[----:B-----5:R-:W-:Y:S01]  /*49e0*/  DSETP.GEU.AND P0, PT, |R12|, |R10|, PT ;  /* 0x4000000a0c00722a */ /* 0x020fe20003f0e200 */
[----:B------:R-:W-:Y:S01]  /*49f0*/  VIADD R9, R16, 0x100 ;  /* 0x0000010010097836 */ /* 0x000fe20000000000 */
[----:B------:R-:W-:Y:S01]  /*4a00*/  BSSY.RECONVERGENT B2, `(.L_x_666) ;  /* 0x0000016000027945 */ /* 0x000fe20003800200 */
[----:B------:R-:W-:-:S03]  /*4a10*/  IMAD.MOV.U32 R8, RZ, RZ, R10 ;  /* 0x000000ffff087224 */ /* 0x000fc600078e000a */
[----:B--2---:R-:W-:Y:S01]  /*4a20*/  IADD3 R23, P1, PT, R9, R2, RZ ;  /* 0x0000000209177210 */ /* 0x004fe20007f3e0ff */
[----:B------:R-:W-:-:S04]  /*4a30*/  IMAD.MOV.U32 R9, RZ, RZ, R11 ;  /* 0x000000ffff097224 */ /* 0x000fc800078e000b */
[----:B------:R-:W-:Y:S02]  /*4a40*/  IMAD.X R24, RZ, RZ, R3, P1 ;  /* 0x000000ffff187224 */ /* 0x000fe400008e0603 */
[----:B------:R-:W-:Y:S02]  /*4a50*/  IMAD.MOV.U32 R15, RZ, RZ, R23 ;  /* 0x000000ffff0f7224 */ /* 0x000fe400078e0017 */
[----:B------:R-:W-:Y:S01]  /*4a60*/  IMAD.MOV.U32 R14, RZ, RZ, R24 ;  /* 0x000000ffff0e7224 */ /* 0x000fe200078e0018 */
        /* <DEDUP_REMOVED lines=15> */
.L_x_667:
[----:B------:R-:W-:Y:S05]  /*4b60*/  BSYNC.RECONVERGENT B2 ;  /* 0x0000000000027941 */ /* 0x000fea0003800200 */
.L_x_666:
[----:B------:R0:W5:Y:S01]  /*4b70*/  LDG.E.64 R10, desc[UR8][R4.64] ;  /* 0x00000008040a7981 */ /* 0x000162000c1e1b00 */
[----:B------:R-:W-:Y:S01]  /*4b80*/  DSETP.GEU.AND P0, PT, |R8|, |R6|, PT ;  /* 0x400000060800722a */ /* 0x000fe20003f0e200 */
[----:B------:R-:W-:Y:S01]  /*4b90*/  VIADD R13, R16, 0x200 ;  /* 0x00000200100d7836 */ /* 0x000fe20000000000 */
[----:B------:R-:W-:Y:S01]  /*4ba0*/  BSSY.RECONVERGENT B2, `(.L_x_668) ;  /* 0x0000016000027945 */ /* 0x000fe20003800200 */
[----:B------:R-:W-:-:S03]  /*4bb0*/  MOV R12, R6 ;  /* 0x00000006000c7202 */ /* 0x000fc60000000f00 */
[----:B------:R-:W-:Y:S01]  /*4bc0*/  IADD3 R24, P1, PT, R13, R2, RZ ;  /* 0x000000020d187210 */ /* 0x000fe20007f3e0ff */
[----:B------:R-:W-:-:S04]  /*4bd0*/  IMAD.MOV.U32 R13, RZ, RZ, R7 ;  /* 0x000000ffff0d7224 */ /* 0x000fc800078e0007 */
[----:B------:R-:W-:Y:S02]  /*4be0*/  IMAD.X R23, RZ, RZ, R3, P1 ;  /* 0x000000ffff177224 */ /* 0x000fe400008e0603 */
        /* <DEDUP_REMOVED lines=17> */
.L_x_669:
[----:B------:R-:W-:Y:S05]  /*4d00*/  BSYNC.RECONVERGENT B2 ;  /* 0x0000000000027941 */ /* 0x000fea0003800200 */
.L_x_668:
[----:B-----5:R-:W-:Y:S01]  /*4d10*/  DSETP.GEU.AND P0, PT, |R12|, |R10|, PT ;  /* 0x4000000a0c00722a */ /* 0x020fe20003f0e200 */
[----:B------:R-:W-:Y:S01]  /*4d20*/  VIADD R7, R16, 0x300 ;  /* 0x0000030010077836 */ /* 0x000fe20000000000 */
[----:B------:R-:W-:Y:S01]  /*4d30*/  BSSY.RECONVERGENT B2, `(.L_x_670) ;  /* 0x0000016000027945 */ /* 0x000fe20003800200 */
[----:B------:R-:W-:Y:S02]  /*4d40*/  IMAD.MOV.U32 R8, RZ, RZ, R10 ;  /* 0x000000ffff087224 */ /* 0x000fe400078e000a */
[----:B------:R-:W-:Y:S01]  /*4d50*/  IMAD.MOV.U32 R9, RZ, RZ, R11 ;  /* 0x000000ffff097224 */ /* 0x000fe200078e000b */
[----:B------:R-:W-:-:S05]  /*4d60*/  IADD3 R7, P1, PT, R7, R2, RZ ;  /* 0x0000000207077210 */ /* 0x000fca0007f3e0ff */
        /* <DEDUP_REMOVED lines=18> */
.L_x_671:
[----:B------:R-:W-:Y:S05]  /*4e90*/  BSYNC.RECONVERGENT B2 ;  /* 0x0000000000027941 */ /* 0x000fea0003800200 */
.L_x_670:
[----:B------:R-:W-:Y:S01]  /*4ea0*/  VIADD R10, R22, 0x200 ;  /* 0x00000200160a7836 */ /* 0x000fe20000000000 */
[----:B------:R-:W-:Y:S01]  /*4eb0*/  IADD3 R6, P2, PT, R4, 0x2000, RZ ;  /* 0x0000200004067810 */ /* 0x000fe20007f5e0ff */
[----:B------:R-:W-:Y:S01]  /*4ec0*/  VIADD R22, R22, 0x400 ;  /* 0x0000040016167836 */ /* 0x000fe20000000000 */
[----:B------:R-:W-:Y:S01]  /*4ed0*/  IADD3 R18, P1, PT, R18, 0x400, RZ ;  /* 0x0000040012127810 */ /* 0x000fe20007f3e0ff */
[----:B------:R-:W-:Y:S01]  /*4ee0*/  VIADD R16, R16, 0x400 ;  /* 0x0000040010107836 */ /* 0x000fe20000000000 */
[----:B------:R-:W-:Y:S01]  /*4ef0*/  ISETP.GE.AND P0, PT, R10, R17, PT ;  /* 0x000000110a00720c */ /* 0x000fe20003f06270 */
[----:B------:R-:W-:Y:S01]  /*4f00*/  IMAD.X R5, RZ, RZ, R5, P2 ;  /* 0x000000ffff057224 */ /* 0x000fe200010e0605 */
[----:B------:R-:W-:Y:S02]  /*4f10*/  IADD3 R20, P2, PT, R20, 0x2000, RZ ;  /* 0x0000200014147810 */ /* 0x000fe40007f5e0ff */
[----:B------:R-:W-:-:S03]  /*4f20*/  IADD3.X R19, PT, PT, RZ, R19, RZ, P1, !PT ;  /* 0x00000013ff137210 */ /* 0x000fc60000ffe4ff */
[----:B------:R-:W-:-:S06]  /*4f30*/  IMAD.X R21, RZ, RZ, R21, P2 ;  /* 0x000000ffff157224 */ /* 0x000fcc00010e0615 */
[----:B------:R-:W-:Y:S05]  /*4f40*/  @!P0 BRA `(.L_x_672) ;  /* 0xfffffff8003c8947 */ /* 0x000fea000383ffff */
.L_x_658:
[----:B------:R-:W-:Y:S05]  /*4f50*/  BSYNC.RECONVERGENT B1 ;  /* 0x0000000000017941 */ /* 0x000fea0003800200 */
.L_x_657:
        /* <DEDUP_REMOVED lines=32> */
.L_x_674:
[----:B------:R-:W-:Y:S05]  /*5160*/  BSYNC.RECONVERGENT B1 ;  /* 0x0000000000017941 */ /* 0x000fea0003800200 */
.L_x_673:
        /* <DEDUP_REMOVED lines=31> */
.L_x_676:
[----:B------:R-:W-:Y:S05]  /*5360*/  BSYNC.RECONVERGENT B1 ;  /* 0x0000000000017941 */ /* 0x000fea0003800200 */
.L_x_675:
        /* <DEDUP_REMOVED lines=31> */
.L_x_678:
[----:B------:R-:W-:Y:S05]  /*5560*/  BSYNC.RECONVERGENT B1 ;  /* 0x0000000000017941 */ /* 0x000fea0003800200 */
.L_x_677:
[----:B------:R-:W-:Y:S01]  /*5570*/  ISETP.GT.AND P0, PT, R10, 0x17, PT ;  /* 0x000000170a00780c */ /* 0x000fe20003f04270 */
[----:B-1----:R1:W1:Y:S01]  /*5580*/  SHFL.DOWN PT, R6, R2, 0x8, 0x1f ;  /* 0x09001f0002067f89 */ /* 0x00226200000e0000 */
[----:B------:R-:W-:Y:S01]  /*5590*/  BSSY.RECONVERGENT B1, `(.L_x_679) ;  /* 0x000001d000017945 */ /* 0x000fe20003800200 */
[----:B0-----:R-:W-:Y:S01]  /*55a0*/  IMAD.MOV.U32 R8, RZ, RZ, R11 ;  /* 0x000000ffff087224 */ /* 0x001fe200078e000b */
[----:B------:R-:W-:Y:S01]  /*55b0*/  MOV R4, R2 ;  /* 0x0000000200047202 */ /* 0x000fe20000000f00 */
[----:B--2---:R0:W2:Y:S01]  /*55c0*/  SHFL.DOWN PT, R7, R3, 0x8, 0x1f ;  /* 0x09001f0003077f89 */ /* 0x0040a200000e0000 */
[----:B------:R-:W-:Y:S02]  /*55d0*/  IMAD.MOV.U32 R9, RZ, RZ, R12 ;  /* 0x000000ffff097224 */ /* 0x000fe400078e000c */
[----:B------:R-:W-:Y:S01]  /*55e0*/  IMAD.MOV.U32 R5, RZ, RZ, R3 ;  /* 0x000000ffff057224 */ /* 0x000fe200078e0003 */
[----:B---3--:R0:W3:Y:S04]  /*55f0*/  SHFL.DOWN PT, R14, R11, 0x8, 0x1f ;  /* 0x09001f000b0e7f89 */ /* 0x0080e800000e0000 */
        /* <DEDUP_REMOVED lines=22> */
.L_x_680:
[----:B------:R-:W-:Y:S05]  /*5760*/  BSYNC.RECONVERGENT B1 ;  /* 0x0000000000017941 */ /* 0x000fea0003800200 */
.L_x_679:
        /* <DEDUP_REMOVED lines=31> */
.L_x_682:
[----:B------:R-:W-:Y:S05]  /*5960*/  BSYNC.RECONVERGENT B1 ;  /* 0x0000000000017941 */ /* 0x000fea0003800200 */
.L_x_681:
        /* <DEDUP_REMOVED lines=11> */
.L_x_684:
[----:B------:R-:W-:Y:S05]  /*5a20*/  BSYNC.RECONVERGENT B1 ;  /* 0x0000000000017941 */ /* 0x000fea0003800200 */
.L_x_683:
        /* <DEDUP_REMOVED lines=31> */
.L_x_686:
[----:B------:R-:W-:Y:S05]  /*5c20*/  BSYNC.RECONVERGENT B1 ;  /* 0x0000000000017941 */ /* 0x000fea0003800200 */
.L_x_685:
        /* <DEDUP_REMOVED lines=23> */
.L_x_688:
[----:B------:R-:W-:Y:S05]  /*5da0*/  BSYNC.RECONVERGENT B1 ;  /* 0x0000000000017941 */ /* 0x000fea0003800200 */
.L_x_687:
[----:B------:R-:W-:Y:S01]  /*5db0*/  DSETP.GEU.AND P0, PT, |R4|, |R10|, PT ;  /* 0x4000000a0400722a */ /* 0x000fe20003f0e200 */
[----:B------:R-:W-:Y:S01]  /*5dc0*/  BSSY.RECONVERGENT B1, `(.L_x_689) ;  /* 0x0000014000017945 */ /* 0x000fe20003800200 */
[----:B------:R-:W-:Y:S01]  /*5dd0*/  IMAD.MOV.U32 R2, RZ, RZ, R10 ;  /* 0x000000ffff027224 */ /* 0x000fe200078e000a */
[----:B------:R-:W-:Y:S01]  /*5de0*/  MOV R3, R11 ;  /* 0x0000000b00037202 */ /* 0x000fe20000000f00 */
        /* <DEDUP_REMOVED lines=17> */
.L_x_690:
[----:B------:R-:W-:Y:S05]  /*5f00*/  BSYNC.RECONVERGENT B1 ;  /* 0x0000000000017941 */ /* 0x000fea0003800200 */
.L_x_689:
        /* <DEDUP_REMOVED lines=23> */
.L_x_692:
[----:B------:R-:W-:Y:S05]  /*6080*/  BSYNC.RECONVERGENT B1 ;  /* 0x0000000000017941 */ /* 0x000fea0003800200 */
.L_x_691:
        /* <DEDUP_REMOVED lines=21> */
.L_x_694:
[----:B------:R-:W-:Y:S05]  /*61e0*/  BSYNC.RECONVERGENT B1 ;  /* 0x0000000000017941 */ /* 0x000fea0003800200 */
.L_x_693:
        /* <DEDUP_REMOVED lines=21> */
.L_x_696:
[----:B------:R-:W-:Y:S05]  /*6340*/  BSYNC.RECONVERGENT B1 ;  /* 0x0000000000017941 */ /* 0x000fea0003800200 */
.L_x_695:
        /* <DEDUP_REMOVED lines=20> */
.L_x_616:
[----:B------:R-:W-:Y:S05]  /*6490*/  BSYNC.RECONVERGENT B0 ;  /* 0x0000000000007941 */ /* 0x000fea0003800200 */
.L_x_583:
[----:B------:R-:W-:Y:S05]  /*64a0*/  @P1 EXIT ;  /* 0x000000000000194d */ /* 0x000fea0003800000 */
[----:B012-4-:R-:W0:Y:S02]  /*64b0*/  LDC.64 R4, c[0x0][0x390] ;  /* 0x0000e400ff047b82 */ /* 0x017e240000000a00 */
[----:B0-----:R-:W-:Y:S04]  /*64c0*/  STG.E.64 desc[UR8][R4.64], R2 ;  /* 0x0000000204007986 */ /* 0x001fe8000c101b08 */
[----:B------:R-:W-:Y:S01]  /*64d0*/  STG.E.64 desc[UR8][R4.64+0x8], R14 ;  /* 0x0000080e04007986 */ /* 0x000fe2000c101b08 */
[----:B------:R-:W-:Y:S05]  /*64e0*/  EXIT ;  /* 0x000000000000794d */ /* 0x000fea0003800000 */
.L_x_697:
        /* <DEDUP_REMOVED lines=9> */
.L_x_759:


//--------------------- .text._Z9normalizePdim    --------------------------
	.section	.text._Z9normalizePdim,"ax",@progbits
	.align	128
        .global         _Z9normalizePdim
        .type           _Z9normalizePdim,@function
        .size           _Z9normalizePdim,(.L_x_748 - _Z9normalizePdim)
        .other          _Z9normalizePdim,@"STO_CUDA_ENTRY STV_DEFAULT"
_Z9normalizePdim:
.text._Z9normalizePdim:
[----:B------:R-:W-:Y:S01]  /*0000*/  LDC R1, c[0x0][0x37c] ;  /* 0x0000df00ff017b82 */ /* 0x000fe20000000800 */
[----:B------:R-:W0:Y:S01]  /*0010*/  S2R R20, SR_CTAID.X ;  /* 0x0000000000147919 */ /* 0x000e220000002500 */
[----:B------:R-:W0:Y:S01]  /*0020*/  LDCU UR4, c[0x0][0x360] ;  /* 0x00006c00ff0477ac */ /* 0x000e220008000800 */
[----:B------:R-:W0:Y:S01]  /*0030*/  S2R R3, SR_TID.X ;  /* 0x0000000000037919 */ /* 0x000e220000002100 */
[----:B------:R-:W1:Y:S01]  /*0040*/  LDCU UR6, c[0x0][0x388] ;  /* 0x00007100ff0677ac */ /* 0x000e620008000800 */
[----:B------:R-:W2:Y:S01]  /*0050*/  LDCU UR5, c[0x0][0x370] ;  /* 0x00006e00ff0577ac */ /* 0x000ea20008000800 */
[----:B0-----:R-:W-:Y:S01]  /*0060*/  IMAD R20, R20, UR4, R3 ;  /* 0x0000000414147c24 */ /* 0x001fe2000f8e0203 */
[----:B--2---:R-:W-:-:S04]  /*0070*/  UIMAD UR4, UR4, UR5, URZ ;  /* 0x00000005040472a4 */ /* 0x004fc8000f8e02ff */
[----:B-1----:R-:W-:-:S13]  /*0080*/  ISETP.GE.AND P0, PT, R20, UR6, PT ;  /* 0x0000000614007c0c */ /* 0x002fda000bf06270 */
[----:B------:R-:W-:Y:S05]  /*0090*/  @P0 EXIT ;  /* 0x000000000000094d */ /* 0x000fea0003800000 */
[----:B------:R-:W0:Y:S01]  /*00a0*/  I2F.U32.RP R4, UR4 ;  /* 0x0000000400047d06 */ /* 0x000e220008209000 */
[----:B------:R-:W-:Y:S01]  /*00b0*/  VIADD R0, R20, UR4 ;  /* 0x0000000414007c36 */ /* 0x000fe20008000000 */
[----:B------:R-:W-:Y:S01]  /*00c0*/  ISETP.NE.U32.AND P2, PT, RZ, UR4, PT ;  /* 0x00000004ff007c0c */ /* 0x000fe2000bf45070 */
[----:B------:R-:W-:Y:S01]  /*00d0*/  IMAD R7, RZ, RZ, -UR4 ;  /* 0x80000004ff077e24 */ /* 0x000fe2000f8e02ff */
[----:B------:R-:W1:Y:S01]  /*00e0*/  LDCU.64 UR8, c[0x0][0x358] ;  /* 0x00006b00ff0877ac */ /* 0x000e620008000a00 */
[----:B------:R-:W-:Y:S01]  /*00f0*/  BSSY.RECONVERGENT B0, `(.L_x_698) ;  /* 0x0000048000007945 */ /* 0x000fe20003800200 */
[C---:B------:R-:W-:Y:S02]  /*0100*/  ISETP.GE.AND P0, PT, R0.reuse, UR6, PT ;  /* 0x0000000600007c0c */ /* 0x040fe4000bf06270 */
[----:B------:R-:W-:Y:S01]  /*0110*/  VIMNMX R5, PT, PT, R0, UR6, !PT ;  /* 0x0000000600057c48 */ /* 0x000fe2000ffe0100 */
[----:B------:R-:W2:Y:S01]  /*0120*/  LDCU UR7, c[0x0][0x388] ;  /* 0x00007100ff0777ac */ /* 0x000ea20008000800 */
[----:B------:R-:W-:Y:S01]  /*0130*/  SEL R21, RZ, 0x1, P0 ;  /* 0x00000001ff157807 */ /* 0x000fe20000000000 */
[----:B------:R-:W3:Y:S03]  /*0140*/  LDCU.64 UR10, c[0x0][0x380] ;  /* 0x00007000ff0a77ac */ /* 0x000ee60008000a00 */
[----:B------:R-:W-:Y:S01]  /*0150*/  IADD3 R5, PT, PT, R5, -R0, -R21 ;  /* 0x8000000005057210 */ /* 0x000fe20007ffe815 */
[----:B0-----:R-:W0:Y:S01]  /*0160*/  MUFU.RCP R4, R4 ;  /* 0x0000000400047308 */ /* 0x001e220000001000 */
[----:B------:R-:W-:Y:S01]  /*0170*/  USHF.R.S32.HI UR5, URZ, 0x1f, UR6 ;  /* 0x0000001fff057899 */ /* 0x000fe20008011406 */
[----:B0-----:R-:W-:-:S06]  /*0180*/  VIADD R2, R4, 0xffffffe ;  /* 0x0ffffffe04027836 */ /* 0x001fcc0000000000 */
[----:B------:R0:W4:Y:S02]  /*0190*/  F2I.FTZ.U32.TRUNC.NTZ R3, R2 ;  /* 0x0000000200037305 */ /* 0x000124000021f000 */
[----:B0-----:R-:W-:Y:S02]  /*01a0*/  IMAD.MOV.U32 R2, RZ, RZ, RZ ;  /* 0x000000ffff027224 */ /* 0x001fe400078e00ff */
[----:B----4-:R-:W-:-:S04]  /*01b0*/  IMAD R7, R7, R3, RZ ;  /* 0x0000000307077224 */ /* 0x010fc800078e02ff */
[----:B------:R-:W-:-:S06]  /*01c0*/  IMAD.HI.U32 R4, R3, R7, R2 ;  /* 0x0000000703047227 */ /* 0x000fcc00078e0002 */
[----:B------:R-:W-:-:S04]  /*01d0*/  IMAD.HI.U32 R4, R4, R5, RZ ;  /* 0x0000000504047227 */ /* 0x000fc800078e00ff */
[----:B------:R-:W-:-:S04]  /*01e0*/  IMAD.MOV R0, RZ, RZ, -R4 ;  /* 0x000000ffff007224 */ /* 0x000fc800078e0a04 */
[----:B------:R-:W-:-:S05]  /*01f0*/  IMAD R5, R0, UR4, R5 ;  /* 0x0000000400057c24 */ /* 0x000fca000f8e0205 */
[----:B------:R-:W-:-:S13]  /*0200*/  ISETP.GE.U32.AND P0, PT, R5, UR4, PT ;  /* 0x0000000405007c0c */ /* 0x000fda000bf06070 */
[----:B------:R-:W-:Y:S02]  /*0210*/  @P0 VIADD R5, R5, -UR4 ;  /* 0x8000000405050c36 */ /* 0x000fe40008000000 */
[----:B------:R-:W-:-:S03]  /*0220*/  @P0 VIADD R4, R4, 0x1 ;  /* 0x0000000104040836 */ /* 0x000fc60000000000 */
[----:B------:R-:W-:-:S13]  /*0230*/  ISETP.GE.U32.AND P1, PT, R5, UR4, PT ;  /* 0x0000000405007c0c */ /* 0x000fda000bf26070 */
[----:B------:R-:W-:Y:S01]  /*0240*/  @P1 VIADD R4, R4, 0x1 ;  /* 0x0000000104041836 */ /* 0x000fe20000000000 */
[----:B------:R-:W-:-:S05]  /*0250*/  @!P2 LOP3.LUT R4, RZ, UR4, RZ, 0x33, !PT ;  /* 0x00000004ff04ac12 */ /* 0x000fca000f8e33ff */
[----:B------:R-:W-:-:S05]  /*0260*/  IMAD.IADD R21, R21, 0x1, R4 ;  /* 0x0000000115157824 */ /* 0x000fca00078e0204 */
[----:B------:R-:W-:-:S04]  /*0270*/  LOP3.LUT R0, R21, 0x3, RZ, 0xc0, !PT ;  /* 0x0000000315007812 */ /* 0x000fc800078ec0ff */
[----:B------:R-:W-:-:S13]  /*0280*/  ISETP.NE.AND P0, PT, R0, 0x3, PT ;  /* 0x000000030000780c */ /* 0x000fda0003f05270 */
[----:B-123--:R-:W-:Y:S05]  /*0290*/  @!P0 BRA `(.L_x_699) ;  /* 0x0000000000b48947 */ /* 0x00efea0003800000 */
[----:B------:R-:W0:Y:S01]  /*02a0*/  LDC.64 R8, c[0x0][0x390] ;  /* 0x0000e400ff087b82 */ /* 0x000e220000000a00 */
[----:B------:R-:W-:-:S04]  /*02b0*/  IADD3 R0, PT, PT, R21, 0x1, RZ ;  /* 0x0000000115007810 */ /* 0x000fc80007ffe0ff */
[----:B------:R-:W-:-:S05]  /*02c0*/  LOP3.LUT R0, R0, 0x3, RZ, 0xc0, !PT ;  /* 0x0000000300007812 */ /* 0x000fca00078ec0ff */
[----:B------:R-:W-:-:S07]  /*02d0*/  IMAD.MOV R22, RZ, RZ, -R0 ;  /* 0x000000ffff167224 */ /* 0x000fce00078e0a00 */
.L_x_702:
[--C-:B-1----:R-:W-:Y:S01]  /*02e0*/  SHF.R.S32.HI R3, RZ, 0x1f, R20.reuse ;  /* 0x0000001fff037819 */ /* 0x102fe20000011414 */
[----:B------:R-:W-:-:S04]  /*02f0*/  IMAD.MOV.U32 R2, RZ, RZ, R20 ;  /* 0x000000ffff027224 */ /* 0x000fc800078e0014 */
[-C--:B0-----:R-:W-:Y:S02]  /*0300*/  IMAD R0, R3, R8.reuse, RZ ;  /* 0x0000000803007224 */ /* 0x081fe400078e02ff */
[----:B------:R-:W-:-:S04]  /*0310*/  IMAD.WIDE.U32 R4, R20, R8, R2 ;  /* 0x0000000814047225 */ /* 0x000fc800078e0002 */
[----:B------:R-:W-:Y:S01]  /*0320*/  IMAD R7, R20, R9, R0 ;  /* 0x0000000914077224 */ /* 0x000fe200078e0200 */
[----:B------:R-:W-:-:S03]  /*0330*/  LEA R14, P0, R4, UR10, 0x3 ;  /* 0x0000000a040e7c11 */ /* 0x000fc6000f8018ff */
[----:B------:R-:W-:-:S05]  /*0340*/  IMAD.IADD R5, R5, 0x1, R7 ;  /* 0x0000000105057824 */ /* 0x000fca00078e0207 */
[----:B------:R-:W-:-:S06]  /*0350*/  LEA.HI.X R15, R4, UR11, R5, 0x3, P0 ;  /* 0x0000000b040f7c11 */ /* 0x000fcc00080f1c05 */
[----:B------:R-:W2:Y:S01]  /*0360*/  LDG.E.64 R14, desc[UR8][R14.64] ;  /* 0x000000080e0e7981 */ /* 0x000ea2000c1e1b00 */
[C---:B------:R-:W-:Y:S02]  /*0370*/  IMAD R0, R8.reuse, UR5, RZ ;  /* 0x0000000508007c24 */ /* 0x040fe4000f8e02ff */
[----:B------:R-:W-:-:S04]  /*0380*/  IMAD.WIDE.U32 R2, R8, UR7, R2 ;  /* 0x0000000708027c25 */ /* 0x000fc8000f8e0002 */
[----:B------:R-:W-:Y:S01]  /*0390*/  IMAD R5, R9, UR7, R0 ;  /* 0x0000000709057c24 */ /* 0x000fe2000f8e0200 */
[----:B------:R-:W-:-:S03]  /*03a0*/  LEA R10, P0, R2, UR10, 0x3 ;  /* 0x0000000a020a7c11 */ /* 0x000fc6000f8018ff */
[----:B------:R-:W-:-:S05]  /*03b0*/  IMAD.IADD R3, R3, 0x1, R5 ;  /* 0x0000000103037824 */ /* 0x000fca00078e0205 */
[----:B------:R-:W-:-:S05]  /*03c0*/  LEA.HI.X R11, R2, UR11, R3, 0x3, P0 ;  /* 0x0000000b020b7c11 */ /* 0x000fca00080f1c03 */
[----:B------:R-:W3:Y:S01]  /*03d0*/  LDG.E.64 R16, desc[UR8][R10.64] ;  /* 0x000000080a107981 */ /* 0x000ee2000c1e1b00 */
[----:B------:R-:W-:Y:S01]  /*03e0*/  IMAD.MOV.U32 R2, RZ, RZ, 0x1 ;  /* 0x00000001ff027424 */ /* 0x000fe200078e00ff */
[----:B------:R-:W-:Y:S01]  /*03f0*/  BSSY.RECONVERGENT B1, `(.L_x_700) ;  /* 0x0000014000017945 */ /* 0x000fe20003800200 */
[----:B------:R-:W-:-:S05]  /*0400*/  VIADD R22, R22, 0x1 ;  /* 0x0000000116167836 */ /* 0x000fca0000000000 */
[----:B------:R-:W-:Y:S01]  /*0410*/  ISETP.NE.AND P1, PT, R22, RZ, PT ;  /* 0x000000ff1600720c */ /* 0x000fe20003f25270 */
[----:B--2---:R-:W0:Y:S02]  /*0420*/  MUFU.RCP64H R3, R15 ;  /* 0x0000000f00037308 */ /* 0x004e240000001800 */
[----:B0-----:R-:W-:Y:S01]  /*0430*/  DFMA R4, -R14, R2, 1 ;  /* 0x3ff000000e04742b */ /* 0x001fe20000000102 */
[----:B---3--:R-:W-:-:S07]  /*0440*/  FSETP.GEU.AND P2, PT, |R17|, 6.5827683646048100446e-37, PT ;  /* 0x036000001100780b */ /* 0x008fce0003f4e200 */
[----:B------:R-:W-:-:S08]  /*0450*/  DFMA R4, R4, R4, R4 ;  /* 0x000000040404722b */ /* 0x000fd00000000004 */
[----:B------:R-:W-:-:S08]  /*0460*/  DFMA R4, R2, R4, R2 ;  /* 0x000000040204722b */ /* 0x000fd00000000002 */
[----:B------:R-:W-:-:S08]  /*0470*/  DFMA R2, -R14, R4, 1 ;  /* 0x3ff000000e02742b */ /* 0x000fd00000000104 */
[----:B------:R-:W-:-:S08]  /*0480*/  DFMA R2, R4, R2, R4 ;  /* 0x000000020402722b */ /* 0x000fd00000000004 */
[----:B------:R-:W-:-:S08]  /*0490*/  DMUL R4, R16, R2 ;  /* 0x0000000210047228 */ /* 0x000fd00000000000 */
[----:B------:R-:W-:-:S08]  /*04a0*/  DFMA R6, -R14, R4, R16 ;  /* 0x000000040e06722b */ /* 0x000fd00000000110 */
[----:B------:R-:W-:-:S10]  /*04b0*/  DFMA R2, R2, R6, R4 ;  /* 0x000000060202722b */ /* 0x000fd40000000004 */
[----:B------:R-:W-:-:S05]  /*04c0*/  FFMA R0, RZ, R15, R3 ;  /* 0x0000000fff007223 */ /* 0x000fca0000000003 */
[----:B------:R-:W-:-:S13]  /*04d0*/  FSETP.GT.AND P0, PT, |R0|, 1.469367938527859385e-39, PT ;  /* 0x001000000000780b */ /* 0x000fda0003f04200 */
[----:B------:R-:W-:Y:S05]  /*04e0*/  @P0 BRA P2, `(.L_x_701) ;  /* 0x0000000000100947 */ /* 0x000fea0001000000 */
[----:B------:R-:W-:-:S07]  /*04f0*/  MOV R0, 0x510 ;  /* 0x0000051000007802 */ /* 0x000fce0000000f00 */
[----:B------:R-:W-:Y:S05]  /*0500*/  CALL.REL.NOINC `($__internal_0_$__cuda_sm20_div_rn_f64_full) ;  /* 0x00000008008c7944 */ /* 0x000fea0003c00000 */
[----:B------:R-:W-:Y:S02]  /*0510*/  IMAD.MOV.U32 R2, RZ, RZ, R24 ;  /* 0x000000ffff027224 */ /* 0x000fe400078e0018 */
[----:B------:R-:W-:-:S07]  /*0520*/  IMAD.MOV.U32 R3, RZ, RZ, R25 ;  /* 0x000000ffff037224 */ /* 0x000fce00078e0019 */
.L_x_701:
[----:B------:R-:W-:Y:S05]  /*0530*/  BSYNC.RECONVERGENT B1 ;  /* 0x0000000000017941 */ /* 0x000fea0003800200 */
.L_x_700:
[----:B------:R1:W-:Y:S01]  /*0540*/  STG.E.64 desc[UR8][R10.64], R2 ;  /* 0x000000020a007986 */ /* 0x0003e2000c101b08 */
[----:B------:R-:W-:Y:S01]  /*0550*/  IADD3 R20, PT, PT, R20, UR4, RZ ;  /* 0x0000000414147c10 */ /* 0x000fe2000fffe0ff */
[----:B------:R-:W-:Y:S06]  /*0560*/  @P1 BRA `(.L_x_702) ;  /* 0xfffffffc005c1947 */ /* 0x000fec000383ffff */
.L_x_699:
[----:B------:R-:W-:Y:S05]  /*0570*/  BSYNC.RECONVERGENT B0 ;  /* 0x0000000000007941 */ /* 0x000fea0003800200 */
.L_x_698:
[----:B-1----:R-:W0:Y:S01]  /*0580*/  LDC.64 R10, c[0x0][0x390] ;  /* 0x0000e400ff0a7b82 */ /* 0x002e220000000a00 */
[----:B------:R-:W-:Y:S01]  /*0590*/  ISETP.GE.U32.AND P0, PT, R21, 0x3, PT ;  /* 0x000000031500780c */ /* 0x000fe20003f06070 */
[----:B------:R-:W1:Y:S01]  /*05a0*/  LDCU UR6, c[0x0][0x388] ;  /* 0x00007100ff0677ac */ /* 0x000e620008000800 */
[----:B------:R-:W2:Y:S11]  /*05b0*/  LDCU.64 UR12, c[0x0][0x380] ;  /* 0x00007000ff0c77ac */ /* 0x000eb60008000a00 */
[----:B-12---:R-:W-:Y:S05]  /*05c0*/  @!P0 EXIT ;  /* 0x000000000000894d */ /* 0x006fea0003800000 */
.L_x_711:
[----:B------:R-:W-:-:S05]  /*05d0*/  SHF.R.S32.HI R21, RZ, 0x1f, R20 ;  /* 0x0000001fff157819 */ /* 0x000fca0000011414 */
        /* <DEDUP_REMOVED lines=16> */
[----:B--2---:R-:W0:Y:S04]  /*06e0*/  MUFU.RCP64H R3, R15 ;  /* 0x0000000f00037308 */ /* 0x004e280000001800 */
        /* <DEDUP_REMOVED lines=16> */
.L_x_704:
[----:B------:R-:W-:Y:S05]  /*07f0*/  BSYNC.RECONVERGENT B0 ;  /* 0x0000000000007941 */ /* 0x000fea0003800200 */
.L_x_703:
[----:B------:R-:W-:Y:S01]  /*0800*/  VIADD R20, R20, UR4 ;  /* 0x0000000414147c36 */ /* 0x000fe20008000000 */
[----:B------:R0:W-:Y:S04]  /*0810*/  STG.E.64 desc[UR8][R22.64], R2 ;  /* 0x0000000216007986 */ /* 0x0001e8000c101b08 */
[----:B------:R-:W-:-:S05]  /*0820*/  SHF.R.S32.HI R21, RZ, 0x1f, R20 ;  /* 0x0000001fff157819 */ /* 0x000fca0000011414 */
[-C--:B------:R-:W-:Y:S02]  /*0830*/  IMAD R0, R21, R10.reuse, RZ ;  /* 0x0000000a15007224 */ /* 0x080fe400078e02ff */
        /* <DEDUP_REMOVED lines=13> */
[----:B------:R-:W-:Y:S01]  /*0910*/  MOV R4, 0x1 ;  /* 0x0000000100047802 */ /* 0x000fe20000000f00 */
        /* <DEDUP_REMOVED lines=18> */
.L_x_706:
[----:B------:R-:W-:Y:S05]  /*0a40*/  BSYNC.RECONVERGENT B0 ;  /* 0x0000000000007941 */ /* 0x000fea0003800200 */
.L_x_705:
        /* <DEDUP_REMOVED lines=34> */
[----:B------:R-:W-:Y:S01]  /*0c70*/  IMAD.MOV.U32 R2, RZ, RZ, R24 ;  /* 0x000000ffff027224 */ /* 0x000fe200078e0018 */
[----:B------:R-:W-:-:S07]  /*0c80*/  MOV R3, R25 ;  /* 0x0000001900037202 */ /* 0x000fce0000000f00 */
.L_x_708:
[----:B------:R-:W-:Y:S05]  /*0c90*/  BSYNC.RECONVERGENT B0 ;  /* 0x0000000000007941 */ /* 0x000fea0003800200 */
.L_x_707:
        /* <DEDUP_REMOVED lines=36> */
.L_x_710:
[----:B------:R-:W-:Y:S05]  /*0ee0*/  BSYNC.RECONVERGENT B0 ;  /* 0x0000000000007941 */ /* 0x000fea0003800200 */
.L_x_709:
[----:B------:R1:W-:Y:S01]  /*0ef0*/  STG.E.64 desc[UR8][R8.64], R2 ;  /* 0x0000000208007986 */ /* 0x0003e2000c101b08 */
[----:B------:R-:W-:-:S05]  /*0f00*/  VIADD R20, R20, UR4 ;  /* 0x0000000414147c36 */ /* 0x000fca0008000000 */
[----:B------:R-:W-:-:S13]  /*0f10*/  ISETP.GE.AND P0, PT, R20, UR6, PT ;  /* 0x0000000614007c0c */ /* 0x000fda000bf06270 */
[----:B-1----:R-:W-:Y:S05]  /*0f20*/  @!P0 BRA `(.L_x_711) ;  /* 0xfffffff400a88947 */ /* 0x002fea000383ffff */
[----:B------:R-:W-:Y:S05]  /*0f30*/  EXIT ;  /* 0x000000000000794d */ /* 0x000fea0003800000 */
        .weak           $__internal_0_$__cuda_sm20_div_rn_f64_full
        .type           $__internal_0_$__cuda_sm20_div_rn_f64_full,@function
        .size           $__internal_0_$__cuda_sm20_div_rn_f64_full,(.L_x_748 - $__internal_0_$__cuda_sm20_div_rn_f64_full)
$__internal_0_$__cuda_sm20_div_rn_f64_full:
[C---:B------:R-:W-:Y:S01]  /*0f40*/  FSETP.GEU.AND P0, PT, |R15|.reuse, 1.469367938527859385e-39, PT ;  /* 0x001000000f00780b */ /* 0x040fe20003f0e200 */
[----:B------:R-:W-:Y:S01]  /*0f50*/  IMAD.MOV.U32 R18, RZ, RZ, 0x1 ;  /* 0x00000001ff127424 */ /* 0x000fe200078e00ff */
[----:B------:R-:W-:Y:S01]  /*0f60*/  LOP3.LUT R12, R15, 0x800fffff, RZ, 0xc0, !PT ;  /* 0x800fffff0f0c7812 */ /* 0x000fe200078ec0ff */
[----:B------:R-:W-:Y:S01]  /*0f70*/  BSSY.RECONVERGENT B2, `(.L_x_712) ;  /* 0x0000054000027945 */ /* 0x000fe20003800200 */
[C---:B------:R-:W-:Y:S02]  /*0f80*/  FSETP.GEU.AND P3, PT, |R17|.reuse, 1.469367938527859385e-39, PT ;  /* 0x001000001100780b */ /* 0x040fe40003f6e200 */
[----:B------:R-:W-:Y:S02]  /*0f90*/  LOP3.LUT R13, R12, 0x3ff00000, RZ, 0xfc, !PT ;  /* 0x3ff000000c0d7812 */ /* 0x000fe400078efcff */
[----:B------:R-:W-:Y:S02]  /*0fa0*/  MOV R12, R14 ;  /* 0x0000000e000c7202 */ /* 0x000fe40000000f00 */
[----:B------:R-:W-:-:S02]  /*0fb0*/  LOP3.LUT R2, R17, 0x7ff00000, RZ, 0xc0, !PT ;  /* 0x7ff0000011027812 */ /* 0x000fc400078ec0ff */
[----:B------:R-:W-:Y:S01]  /*0fc0*/  LOP3.LUT R5, R15, 0x7ff00000, RZ, 0xc0, !PT ;  /* 0x7ff000000f057812 */ /* 0x000fe200078ec0ff */
[----:B------:R-:W-:-:S03]  /*0fd0*/  @!P0 DMUL R12, R14, 8.98846567431157953865e+307 ;  /* 0x7fe000000e0c8828 */ /* 0x000fc60000000000 */
[C---:B------:R-:W-:Y:S01]  /*0fe0*/  ISETP.GE.U32.AND P2, PT, R2.reuse, R5, PT ;  /* 0x000000050200720c */ /* 0x040fe20003f46070 */
[----:B------:R-:W-:Y:S01]  /*0ff0*/  @!P3 IMAD.MOV.U32 R24, RZ, RZ, RZ ;  /* 0x000000ffff18b224 */ /* 0x000fe200078e00ff */
[----:B------:R-:W-:Y:S01]  /*1000*/  @!P3 LOP3.LUT R3, R15, 0x7ff00000, RZ, 0xc0, !PT ;  /* 0x7ff000000f03b812 */ /* 0x000fe200078ec0ff */
[----:B------:R-:W0:Y:S03]  /*1010*/  MUFU.RCP64H R19, R13 ;  /* 0x0000000d00137308 */ /* 0x000e260000001800 */
[----:B------:R-:W-:Y:S01]  /*1020*/  @!P3 ISETP.GE.U32.AND P4, PT, R2, R3, PT ;  /* 0x000000030200b20c */ /* 0x000fe20003f86070 */
[----:B------:R-:W-:Y:S01]  /*1030*/  IMAD.MOV.U32 R3, RZ, RZ, 0x1ca00000 ;  /* 0x1ca00000ff037424 */ /* 0x000fe200078e00ff */
[----:B------:R-:W-:-:S04]  /*1040*/  @!P0 LOP3.LUT R5, R13, 0x7ff00000, RZ, 0xc0, !PT ;  /* 0x7ff000000d058812 */ /* 0x000fc800078ec0ff */
[----:B------:R-:W-:-:S04]  /*1050*/  @!P3 SEL R7, R3, 0x63400000, !P4 ;  /* 0x634000000307b807 */ /* 0x000fc80006000000 */
[----:B------:R-:W-:Y:S01]  /*1060*/  @!P3 LOP3.LUT R4, R7, 0x80000000, R17, 0xf8, !PT ;  /* 0x800000000704b812 */ /* 0x000fe200078ef811 */
[----:B0-----:R-:W-:-:S03]  /*1070*/  DFMA R26, R18, -R12, 1 ;  /* 0x3ff00000121a742b */ /* 0x001fc6000000080c */
[----:B------:R-:W-:Y:S01]  /*1080*/  @!P3 LOP3.LUT R25, R4, 0x100000, RZ, 0xfc, !PT ;  /* 0x001000000419b812 */ /* 0x000fe200078efcff */
[----:B------:R-:W-:-:S04]  /*1090*/  IMAD.MOV.U32 R4, RZ, RZ, R2 ;  /* 0x000000ffff047224 */ /* 0x000fc800078e0002 */
[----:B------:R-:W-:-:S08]  /*10a0*/  DFMA R26, R26, R26, R26 ;  /* 0x0000001a1a1a722b */ /* 0x000fd0000000001a */
[----:B------:R-:W-:Y:S01]  /*10b0*/  DFMA R26, R18, R26, R18 ;  /* 0x0000001a121a722b */ /* 0x000fe20000000012 */
[----:B------:R-:W-:Y:S01]  /*10c0*/  SEL R19, R3, 0x63400000, !P2 ;  /* 0x6340000003137807 */ /* 0x000fe20005000000 */
[----:B------:R-:W-:-:S03]  /*10d0*/  IMAD.MOV.U32 R18, RZ, RZ, R16 ;  /* 0x000000ffff127224 */ /* 0x000fc600078e0010 */
[----:B------:R-:W-:-:S03]  /*10e0*/  LOP3.LUT R19, R19, 0x800fffff, R17, 0xf8, !PT ;  /* 0x800fffff13137812 */ /* 0x000fc600078ef811 */
[----:B------:R-:W-:-:S03]  /*10f0*/  DFMA R6, R26, -R12, 1 ;  /* 0x3ff000001a06742b */ /* 0x000fc6000000080c */
[----:B------:R-:W-:-:S05]  /*1100*/  @!P3 DFMA R18, R18, 2, -R24 ;  /* 0x400000001212b82b */ /* 0x000fca0000000818 */
[----:B------:R-:W-:-:S05]  /*1110*/  DFMA R26, R26, R6, R26 ;  /* 0x000000061a1a722b */ /* 0x000fca000000001a */
[----:B------:R-:W-:-:S03]  /*1120*/  @!P3 LOP3.LUT R4, R19, 0x7ff00000, RZ, 0xc0, !PT ;  /* 0x7ff000001304b812 */ /* 0x000fc600078ec0ff */
[----:B------:R-:W-:Y:S02]  /*1130*/  DMUL R24, R26, R18 ;  /* 0x000000121a187228 */ /* 0x000fe40000000000 */
[----:B------:R-:W-:-:S05]  /*1140*/  VIADD R6, R4, 0xffffffff ;  /* 0xffffffff04067836 */ /* 0x000fca0000000000 */
[----:B------:R-:W-:Y:S01]  /*1150*/  ISETP.GT.U32.AND P0, PT, R6, 0x7feffffe, PT ;  /* 0x7feffffe0600780c */ /* 0x000fe20003f04070 */
[----:B------:R-:W-:Y:S01]  /*1160*/  VIADD R6, R5, 0xffffffff ;  /* 0xffffffff05067836 */ /* 0x000fe20000000000 */
[----:B------:R-:W-:-:S04]  /*1170*/  DFMA R28, R24, -R12, R18 ;  /* 0x8000000c181c722b */ /* 0x000fc80000000012 */
[----:B------:R-:W-:-:S04]  /*1180*/  ISETP.GT.U32.OR P0, PT, R6, 0x7feffffe, P0 ;  /* 0x7feffffe0600780c */ /* 0x000fc80000704470 */
[----:B------:R-:W-:-:S09]  /*1190*/  DFMA R6, R26, R28, R24 ;  /* 0x0000001c1a06722b */ /* 0x000fd20000000018 */
[----:B------:R-:W-:Y:S05]  /*11a0*/  @P0 BRA `(.L_x_713) ;  /* 0x00000000006c0947 */ /* 0x000fea0003800000 */
[----:B------:R-:W-:-:S04]  /*11b0*/  LOP3.LUT R5, R15, 0x7ff00000, RZ, 0xc0, !PT ;  /* 0x7ff000000f057812 */ /* 0x000fc800078ec0ff */
[CC--:B------:R-:W-:Y:S02]  /*11c0*/  VIADDMNMX R4, R2.reuse, -R5.reuse, 0xb9600000, !PT ;  /* 0xb960000002047446 */ /* 0x0c0fe40007800905 */
[----:B------:R-:W-:Y:S02]  /*11d0*/  ISETP.GE.U32.AND P0, PT, R2, R5, PT ;  /* 0x000000050200720c */ /* 0x000fe40003f06070 */
[----:B------:R-:W-:Y:S02]  /*11e0*/  VIMNMX R4, PT, PT, R4, 0x46a00000, PT ;  /* 0x46a0000004047848 */ /* 0x000fe40003fe0100 */
[----:B------:R-:W-:-:S04]  /*11f0*/  SEL R3, R3, 0x63400000, !P0 ;  /* 0x6340000003037807 */ /* 0x000fc80004000000 */
[----:B------:R-:W-:Y:S01]  /*1200*/  IADD3 R3, PT, PT, -R3, R4, RZ ;  /* 0x0000000403037210 */ /* 0x000fe20007ffe1ff */
[----:B------:R-:W-:-:S04]  /*1210*/  IMAD.MOV.U32 R4, RZ, RZ, RZ ;  /* 0x000000ffff047224 */ /* 0x000fc800078e00ff */
[----:B------:R-:W-:-:S06]  /*1220*/  VIADD R5, R3, 0x7fe00000 ;  /* 0x7fe0000003057836 */ /* 0x000fcc0000000000 */
[----:B------:R-:W-:-:S10]  /*1230*/  DMUL R24, R6, R4 ;  /* 0x0000000406187228 */ /* 0x000fd40000000000 */
[----:B------:R-:W-:-:S13]  /*1240*/  FSETP.GTU.AND P0, PT, |R25|, 1.469367938527859385e-39, PT ;  /* 0x001000001900780b */ /* 0x000fda0003f0c200 */
[----:B------:R-:W-:Y:S05]  /*1250*/  @P0 BRA `(.L_x_714) ;  /* 0x0000000000940947 */ /* 0x000fea0003800000 */
[----:B------:R-:W-:-:S06]  /*1260*/  DFMA R12, R6, -R12, R18 ;  /* 0x8000000c060c722b */ /* 0x000fcc0000000012 */
[----:B------:R-:W-:-:S04]  /*1270*/  IMAD.MOV.U32 R12, RZ, RZ, RZ ;  /* 0x000000ffff0c7224 */ /* 0x000fc800078e00ff */
[C---:B------:R-:W-:Y:S02]  /*1280*/  FSETP.NEU.AND P0, PT, R13.reuse, RZ, PT ;  /* 0x000000ff0d00720b */ /* 0x040fe40003f0d000 */
[----:B------:R-:W-:-:S04]  /*1290*/  LOP3.LUT R14, R13, 0x80000000, R15, 0x48, !PT ;  /* 0x800000000d0e7812 */ /* 0x000fc800078e480f */
[----:B------:R-:W-:-:S07]  /*12a0*/  LOP3.LUT R13, R14, R5, RZ, 0xfc, !PT ;  /* 0x000000050e0d7212 */ /* 0x000fce00078efcff */
[----:B------:R-:W-:Y:S05]  /*12b0*/  @!P0 BRA `(.L_x_714) ;  /* 0x00000000007c8947 */ /* 0x000fea0003800000 */
[----:B------:R-:W-:Y:S01]  /*12c0*/  IMAD.MOV R5, RZ, RZ, -R3 ;  /* 0x000000ffff057224 */ /* 0x000fe200078e0a03 */
[----:B------:R-:W-:Y:S01]  /*12d0*/  IADD3 R3, PT, PT, -R3, -0x43300000, RZ ;  /* 0xbcd0000003037810 */ /* 0x000fe20007ffe1ff */
[----:B------:R-:W-:-:S06]  /*12e0*/  IMAD.MOV.U32 R4, RZ, RZ, RZ ;  /* 0x000000ffff047224 */ /* 0x000fcc00078e00ff */
[----:B------:R-:W-:Y:S02]  /*12f0*/  DFMA R4, R24, -R4, R6 ;  /* 0x800000041804722b */ /* 0x000fe40000000006 */
[----:B------:R-:W-:-:S08]  /*1300*/  DMUL.RP R6, R6, R12 ;  /* 0x0000000c06067228 */ /* 0x000fd00000008000 */
[----:B------:R-:W-:Y:S02]  /*1310*/  FSETP.NEU.AND P0, PT, |R5|, R3, PT ;  /* 0x000000030500720b */ /* 0x000fe40003f0d200 */
[----:B------:R-:W-:Y:S02]  /*1320*/  LOP3.LUT R3, R7, R14, RZ, 0x3c, !PT ;  /* 0x0000000e07037212 */ /* 0x000fe400078e3cff */
[----:B------:R-:W-:Y:S02]  /*1330*/  FSEL R24, R6, R24, !P0 ;  /* 0x0000001806187208 */ /* 0x000fe40004000000 */
[----:B------:R-:W-:Y:S01]  /*1340*/  FSEL R25, R3, R25, !P0 ;  /* 0x0000001903197208 */ /* 0x000fe20004000000 */
[----:B------:R-:W-:Y:S06]  /*1350*/  BRA `(.L_x_714) ;  /* 0x0000000000547947 */ /* 0x000fec0003800000 */
.L_x_713:
[----:B------:R-:W-:-:S14]  /*1360*/  DSETP.NAN.AND P0, PT, R16, R16, PT ;  /* 0x000000101000722a */ /* 0x000fdc0003f08000 */
[----:B------:R-:W-:Y:S05]  /*1370*/  @P0 BRA `(.L_x_715) ;  /* 0x0000000000440947 */ /* 0x000fea0003800000 */
[----:B------:R-:W-:-:S14]  /*1380*/  DSETP.NAN.AND P0, PT, R14, R14, PT ;  /* 0x0000000e0e00722a */ /* 0x000fdc0003f08000 */
[----:B------:R-:W-:Y:S05]  /*1390*/  @P0 BRA `(.L_x_716) ;  /* 0x0000000000300947 */ /* 0x000fea0003800000 */
[----:B------:R-:W-:Y:S01]  /*13a0*/  ISETP.NE.AND P0, PT, R4, R5, PT ;  /* 0x000000050400720c */ /* 0x000fe20003f05270 */
[----:B------:R-:W-:Y:S02]  /*13b0*/  IMAD.MOV.U32 R24, RZ, RZ, 0x0 ;  /* 0x00000000ff187424 */ /* 0x000fe400078e00ff */
[----:B------:R-:W-:-:S10]  /*13c0*/  IMAD.MOV.U32 R25, RZ, RZ, -0x80000 ;  /* 0xfff80000ff197424 */ /* 0x000fd400078e00ff */
[----:B------:R-:W-:Y:S05]  /*13d0*/  @!P0 BRA `(.L_x_714) ;  /* 0x0000000000348947 */ /* 0x000fea0003800000 */
[----:B------:R-:W-:Y:S02]  /*13e0*/  ISETP.NE.AND P0, PT, R4, 0x7ff00000, PT ;  /* 0x7ff000000400780c */ /* 0x000fe40003f05270 */
[----:B------:R-:W-:Y:S02]  /*13f0*/  LOP3.LUT R25, R17, 0x80000000, R15, 0x48, !PT ;  /* 0x8000000011197812 */ /* 0x000fe400078e480f */
[----:B------:R-:W-:-:S13]  /*1400*/  ISETP.EQ.OR P0, PT, R5, RZ, !P0 ;  /* 0x000000ff0500720c */ /* 0x000fda0004702670 */
[----:B------:R-:W-:Y:S02]  /*1410*/  @P0 LOP3.LUT R2, R25, 0x7ff00000, RZ, 0xfc, !PT ;  /* 0x7ff0000019020812 */ /* 0x000fe400078efcff */
[----:B------:R-:W-:Y:S01]  /*1420*/  @!P0 MOV R24, RZ ;  /* 0x000000ff00188202 */ /* 0x000fe20000000f00 */
[----:B------:R-:W-:Y:S02]  /*1430*/  @P0 IMAD.MOV.U32 R24, RZ, RZ, RZ ;  /* 0x000000ffff180224 */ /* 0x000fe400078e00ff */
[----:B------:R-:W-:Y:S01]  /*1440*/  @P0 IMAD.MOV.U32 R25, RZ, RZ, R2 ;  /* 0x000000ffff190224 */ /* 0x000fe200078e0002 */
[----:B------:R-:W-:Y:S06]  /*1450*/  BRA `(.L_x_714) ;  /* 0x0000000000147947 */ /* 0x000fec0003800000 */
.L_x_716:
[----:B------:R-:W-:Y:S01]  /*1460*/  LOP3.LUT R25, R15, 0x80000, RZ, 0xfc, !PT ;  /* 0x000800000f197812 */ /* 0x000fe200078efcff */
[----:B------:R-:W-:Y:S01]  /*1470*/  IMAD.MOV.U32 R24, RZ, RZ, R14 ;  /* 0x000000ffff187224 */ /* 0x000fe200078e000e */
[----:B------:R-:W-:Y:S06]  /*1480*/  BRA `(.L_x_714) ;  /* 0x0000000000087947 */ /* 0x000fec0003800000 */
.L_x_715:
[----:B------:R-:W-:Y:S01]  /*1490*/  LOP3.LUT R25, R17, 0x80000, RZ, 0xfc, !PT ;  /* 0x0008000011197812 */ /* 0x000fe200078efcff */
[----:B------:R-:W-:-:S07]  /*14a0*/  IMAD.MOV.U32 R24, RZ, RZ, R16 ;  /* 0x000000ffff187224 */ /* 0x000fce00078e0010 */
.L_x_714:
[----:B------:R-:W-:Y:S05]  /*14b0*/  BSYNC.RECONVERGENT B2 ;  /* 0x0000000000027941 */ /* 0x000fea0003800200 */
.L_x_712:
[----:B------:R-:W-:Y:S02]  /*14c0*/  IMAD.MOV.U32 R2, RZ, RZ, R0 ;  /* 0x000000ffff027224 */ /* 0x000fe400078e0000 */
[----:B------:R-:W-:-:S04]  /*14d0*/  IMAD.MOV.U32 R3, RZ, RZ, 0x0 ;  /* 0x00000000ff037424 */ /* 0x000fc800078e00ff */
[----:B------:R-:W-:Y:S05]  /*14e0*/  RET.REL.NODEC R2 `(_Z9normalizePdim) ;  /* 0xffffffe802c47950 */ /* 0x000fea0003c3ffff */
.L_x_717:
        /* <DEDUP_REMOVED lines=9> */
.L_x_748:


//--------------------- .text._Z20backward_eliminationPdimi --------------------------
	.section	.text._Z20backward_eliminationPdimi,"ax",@progbits
	.align	128
        .global         _Z20backward_eliminationPdimi
        .type           _Z20backward_eliminationPdimi,@function
        .size           _Z20backward_eliminationPdimi,(.L_x_749 - _Z20backward_eliminationPdimi)
        .other          _Z20backward_eliminationPdimi,@"STO_CUDA_ENTRY STV_DEFAULT"
_Z20backward_eliminationPdimi:
.text._Z20backward_eliminationPdimi:
[----:B------:R-:W-:Y:S01]  /*0000*/  LDC R1, c[0x0][0x37c] ;  /* 0x0000df00ff017b82 */ /* 0x000fe20000000800 */
[----:B------:R-:W0:Y:S01]  /*0010*/  LDCU UR16, c[0x0][0x398] ;  /* 0x00007300ff1077ac */ /* 0x000e220008000800 */
[----:B------:R-:W1:Y:S01]  /*0020*/  LDCU.64 UR8, c[0x0][0x390] ;  /* 0x00007200ff0877ac */ /* 0x000e620008000a00 */
[----:B------:R-:W2:Y:S01]  /*0030*/  LDCU.64 UR10, c[0x0][0x380] ;  /* 0x00007000ff0a77ac */ /* 0x000ea20008000a00 */
[----:B------:R-:W3:Y:S01]  /*0040*/  LDCU.64 UR12, c[0x0][0x358] ;  /* 0x00006b00ff0c77ac */ /* 0x000ee20008000a00 */
[----:B------:R-:W4:Y:S01]  /*0050*/  LDCU UR7, c[0x0][0x388] ;  /* 0x00007100ff0777ac */ /* 0x000f220008000800 */
[----:B0-----:R-:W-:-:S04]  /*0060*/  USHF.R.S32.HI UR17, URZ, 0x1f, UR16 ;  /* 0x0000001fff117899 */ /* 0x001fc80008011410 */
[----:B-1----:R-:W-:Y:S02]  /*0070*/  UIMAD UR6, UR17, UR8, URZ ;  /* 0x00000008110672a4 */ /* 0x002fe4000f8e02ff */
[----:B------:R-:W-:Y:S02]  /*0080*/  UIMAD.WIDE.U32 UR4, UR16, UR8, UR16 ;  /* 0x00000008100472a5 */ /* 0x000fe4000f8e0010 */
[----:B------:R-:W-:-:S04]  /*0090*/  UIMAD UR6, UR16, UR9, UR6 ;  /* 0x00000009100672a4 */ /* 0x000fc8000f8e0206 */
[----:B------:R-:W-:Y:S02]  /*00a0*/  UIADD3 UR5, UPT, UPT, UR5, UR6, URZ ;  /* 0x0000000605057290 */ /* 0x000fe4000fffe0ff */
[----:B--2---:R-:W-:-:S04]  /*00b0*/  ULEA UR6, UP0, UR4, UR10, 0x3 ;  /* 0x0000000a04067291 */ /* 0x004fc8000f8018ff */
[----:B------:R-:W-:Y:S02]  /*00c0*/  ULEA.HI.X UR4, UR4, UR11, UR5, 0x3, UP0 ;  /* 0x0000000b04047291 */ /* 0x000fe400080f1c05 */
[----:B------:R-:W-:-:S04]  /*00d0*/  IMAD.U32 R4, RZ, RZ, UR6 ;  /* 0x00000006ff047e24 */ /* 0x000fc8000f8e00ff */
[----:B------:R-:W-:-:S06]  /*00e0*/  IMAD.U32 R5, RZ, RZ, UR4 ;  /* 0x00000004ff057e24 */ /* 0x000fcc000f8e00ff */
[----:B---3--:R-:W2:Y:S01]  /*00f0*/  LDG.E.64 R4, desc[UR12][R4.64] ;  /* 0x0000000c04047981 */ /* 0x008ea2000c1e1b00 */
[----:B----4-:R-:W-:Y:S02]  /*0100*/  USHF.R.S32.HI UR14, URZ, 0x1f, UR7 ;  /* 0x0000001fff0e7899 */ /* 0x010fe40008011407 */
[----:B------:R-:W-:Y:S02]  /*0110*/  UIMAD.WIDE.U32 UR4, UR7, UR8, UR16 ;  /* 0x00000008070472a5 */ /* 0x000fe4000f8e0010 */
[----:B------:R-:W-:-:S04]  /*0120*/  UIMAD UR6, UR14, UR8, URZ ;  /* 0x000000080e0672a4 */ /* 0x000fc8000f8e02ff */
[----:B------:R-:W-:-:S04]  /*0130*/  UIMAD UR6, UR7, UR9, UR6 ;  /* 0x00000009070672a4 */ /* 0x000fc8000f8e0206 */
[----:B------:R-:W-:Y:S02]  /*0140*/  UIADD3 UR6, UPT, UPT, UR5, UR6, URZ ;  /* 0x0000000605067290 */ /* 0x000fe4000fffe0ff */
[----:B------:R-:W-:-:S04]  /*0150*/  ULEA UR5, UP0, UR4, UR10, 0x3 ;  /* 0x0000000a04057291 */ /* 0x000fc8000f8018ff */
[----:B------:R-:W-:Y:S02]  /*0160*/  ULEA.HI.X UR4, UR4, UR11, UR6, 0x3, UP0 ;  /* 0x0000000b04047291 */ /* 0x000fe400080f1c06 */
[----:B------:R-:W-:-:S04]  /*0170*/  IMAD.U32 R6, RZ, RZ, UR5 ;  /* 0x00000005ff067e24 */ /* 0x000fc8000f8e00ff */
[----:B------:R-:W-:-:S06]  /*0180*/  IMAD.U32 R7, RZ, RZ, UR4 ;  /* 0x00000004ff077e24 */ /* 0x000fcc000f8e00ff */
[----:B------:R-:W3:Y:S01]  /*0190*/  LDG.E.64 R6, desc[UR12][R6.64] ;  /* 0x0000000c06067981 */ /* 0x000ee2000c1e1b00 */
[----:B------:R-:W-:Y:S01]  /*01a0*/  IMAD.MOV.U32 R2, RZ, RZ, 0x1 ;  /* 0x00000001ff027424 */ /* 0x000fe200078e00ff */
[----:B------:R-:W0:Y:S01]  /*01b0*/  LDCU UR5, c[0x0][0x360] ;  /* 0x00006c00ff0577ac */ /* 0x000e220008000800 */
[----:B------:R-:W1:Y:S01]  /*01c0*/  S2R R0, SR_CTAID.X ;  /* 0x0000000000007919 */ /* 0x000e620000002500 */
[----:B------:R-:W0:Y:S01]  /*01d0*/  LDCU UR4, c[0x0][0x370] ;  /* 0x00006e00ff0477ac */ /* 0x000e220008000800 */
[----:B------:R-:W1:Y:S01]  /*01e0*/  S2R R13, SR_TID.X ;  /* 0x00000000000d7919 */ /* 0x000e620000002100 */
[----:B0-----:R-:W-:Y:S02]  /*01f0*/  UIMAD UR4, UR5, UR4, URZ ;  /* 0x00000004050472a4 */ /* 0x001fe4000f8e02ff */
[----:B-1----:R-:W-:Y:S01]  /*0200*/  IMAD R0, R0, UR5, R13 ;  /* 0x0000000500007c24 */ /* 0x002fe2000f8e020d */
[----:B--2---:R-:W0:Y:S02]  /*0210*/  MUFU.RCP64H R3, R5 ;  /* 0x0000000500037308 */ /* 0x004e240000001800 */
[----:B0-----:R-:W-:-:S08]  /*0220*/  DFMA R8, -R4, R2, 1 ;  /* 0x3ff000000408742b */ /* 0x001fd00000000102 */
[----:B------:R-:W-:Y:S01]  /*0230*/  DFMA R8, R8, R8, R8 ;  /* 0x000000080808722b */ /* 0x000fe20000000008 */
[----:B---3--:R-:W-:-:S07]  /*0240*/  FSETP.GEU.AND P1, PT, |R7|, 6.5827683646048100446e-37, PT ;  /* 0x036000000700780b */ /* 0x008fce0003f2e200 */
        /* <DEDUP_REMOVED lines=10> */
[----:B------:R-:W-:Y:S05]  /*02f0*/  CALL.REL.NOINC `($__internal_1_$__cuda_sm20_div_rn_f64_full) ;  /* 0x0000000800047944 */ /* 0x000fea0003c00000 */
.L_x_718:
[----:B------:R-:W0:Y:S02]  /*0300*/  LDCU UR5, c[0x0][0x398] ;  /* 0x00007300ff0577ac */ /* 0x000e240008000800 */
[----:B0-----:R-:W-:-:S13]  /*0310*/  ISETP.GE.AND P0, PT, R0, UR5, PT ;  /* 0x0000000500007c0c */ /* 0x001fda000bf06270 */
        /* <DEDUP_REMOVED lines=13> */
[----:B0-----:R-:W0:Y:S02]  /*03f0*/  MUFU.RCP R9, R9 ;  /* 0x0000000900097308 */ /* 0x001e240000001000 */
[----:B0-----:R-:W-:-:S06]  /*0400*/  VIADD R4, R9, 0xffffffe ;  /* 0x0ffffffe09047836 */ /* 0x001fcc0000000000 */
[----:B------:R0:W4:Y:S02]  /*0410*/  F2I.FTZ.U32.TRUNC.NTZ R5, R4 ;  /* 0x0000000400057305 */ /* 0x000124000021f000 */
[----:B0-----:R-:W-:Y:S02]  /*0420*/  IMAD.MOV.U32 R4, RZ, RZ, RZ ;  /* 0x000000ffff047224 */ /* 0x001fe400078e00ff */
[----:B----4-:R-:W-:-:S04]  /*0430*/  IMAD R11, R11, R5, RZ ;  /* 0x000000050b0b7224 */ /* 0x010fc800078e02ff */
[----:B------:R-:W-:-:S06]  /*0440*/  IMAD.HI.U32 R10, R5, R11, R4 ;  /* 0x0000000b050a7227 */ /* 0x000fcc00078e0004 */
[----:B------:R-:W-:-:S04]  /*0450*/  IMAD.HI.U32 R9, R10, R7, RZ ;  /* 0x000000070a097227 */ /* 0x000fc800078e00ff */
[----:B------:R-:W-:-:S04]  /*0460*/  IMAD.MOV R4, RZ, RZ, -R9 ;  /* 0x000000ffff047224 */ /* 0x000fc800078e0a09 */
[----:B------:R-:W-:Y:S02]  /*0470*/  IMAD R7, R4, UR4, R7 ;  /* 0x0000000404077c24 */ /* 0x000fe4000f8e0207 */
[----:B------:R-:W0:Y:S03]  /*0480*/  LDC.64 R4, c[0x0][0x390] ;  /* 0x0000e400ff047b82 */ /* 0x000e260000000a00 */
[----:B------:R-:W-:-:S13]  /*0490*/  ISETP.GE.U32.AND P0, PT, R7, UR4, PT ;  /* 0x0000000407007c0c */ /* 0x000fda000bf06070 */
[----:B------:R-:W-:Y:S02]  /*04a0*/  @P0 VIADD R7, R7, -UR4 ;  /* 0x8000000407070c36 */ /* 0x000fe40008000000 */
[----:B------:R-:W-:-:S03]  /*04b0*/  @P0 VIADD R9, R9, 0x1 ;  /* 0x0000000109090836 */ /* 0x000fc60000000000 */
[----:B------:R-:W-:Y:S02]  /*04c0*/  ISETP.GE.U32.AND P1, PT, R7, UR4, PT ;  /* 0x0000000407007c0c */ /* 0x000fe4000bf26070 */
[----:B------:R-:W4:Y:S11]  /*04d0*/  LDC R7, c[0x0][0x388] ;  /* 0x0000e200ff077b82 */ /* 0x000f360000000800 */
[----:B------:R-:W-:Y:S01]  /*04e0*/  @P1 VIADD R9, R9, 0x1 ;  /* 0x0000000109091836 */ /* 0x000fe20000000000 */
[----:B------:R-:W-:-:S05]  /*04f0*/  @!P2 LOP3.LUT R9, RZ, UR4, RZ, 0x33, !PT ;  /* 0x00000004ff09ac12 */ /* 0x000fca000f8e33ff */
[----:B------:R-:W-:-:S05]  /*0500*/  IMAD.IADD R6, R8, 0x1, R9 ;  /* 0x0000000108067824 */ /* 0x000fca00078e0209 */
[C---:B------:R-:W-:Y:S02]  /*0510*/  LOP3.LUT R8, R6.reuse, 0x3, RZ, 0xc0, !PT ;  /* 0x0000000306087812 */ /* 0x040fe400078ec0ff */
[----:B------:R-:W-:Y:S02]  /*0520*/  ISETP.GE.U32.AND P0, PT, R6, 0x3, PT ;  /* 0x000000030600780c */ /* 0x000fe40003f06070 */
[----:B------:R-:W-:-:S13]  /*0530*/  ISETP.NE.AND P1, PT, R8, 0x3, PT ;  /* 0x000000030800780c */ /* 0x000fda0003f25270 */
[----:B0123--:R-:W-:Y:S05]  /*0540*/  @!P1 BRA `(.L_x_720) ;  /* 0x0000000000689947 */ /* 0x00ffea0003800000 */
[----:B------:R-:W0:Y:S01]  /*0550*/  LDC.64 R8, c[0x0][0x390] ;  /* 0x0000e400ff087b82 */ /* 0x000e220000000a00 */
[----:B------:R-:W-:-:S05]  /*0560*/  VIADD R6, R6, 0x1 ;  /* 0x0000000106067836 */ /* 0x000fca0000000000 */
[----:B------:R-:W-:-:S05]  /*0570*/  LOP3.LUT R6, R6, 0x3, RZ, 0xc0, !PT ;  /* 0x0000000306067812 */ /* 0x000fca00078ec0ff */
[----:B------:R-:W-:-:S07]  /*0580*/  IMAD.MOV R6, RZ, RZ, -R6 ;  /* 0x000000ffff067224 */ /* 0x000fce00078e0a06 */
.L_x_721:
[C---:B01----:R-:W-:Y:S01]  /*0590*/  IMAD R10, R8.reuse, UR14, RZ ;  /* 0x0000000e080a7c24 */ /* 0x043fe2000f8e02ff */
[----:B------:R-:W-:Y:S01]  /*05a0*/  SHF.R.S32.HI R11, RZ, 0x1f, R0 ;  /* 0x0000001fff0b7819 */ /* 0x000fe20000011400 */
[C---:B------:R-:W-:Y:S02]  /*05b0*/  IMAD R12, R8.reuse, UR17, RZ ;  /* 0x00000011080c7c24 */ /* 0x040fe4000f8e02ff */
[C---:B------:R-:W-:Y:S02]  /*05c0*/  IMAD R17, R9.reuse, UR6, R10 ;  /* 0x0000000609117c24 */ /* 0x040fe4000f8e020a */
[----:B------:R-:W-:Y:S02]  /*05d0*/  IMAD.MOV.U32 R10, RZ, RZ, R0 ;  /* 0x000000ffff0a7224 */ /* 0x000fe400078e0000 */
[----:B------:R-:W-:Y:S02]  /*05e0*/  IMAD R19, R9, UR5, R12 ;  /* 0x0000000509137c24 */ /* 0x000fe4000f8e020c */
[----:B------:R-:W-:-:S04]  /*05f0*/  IMAD.WIDE.U32 R12, R8, UR6, R10 ;  /* 0x00000006080c7c25 */ /* 0x000fc8000f8e000a */
[----:B------:R-:W-:Y:S01]  /*0600*/  IMAD.WIDE.U32 R14, R8, UR5, R10 ;  /* 0x00000005080e7c25 */ /* 0x000fe2000f8e000a */
[----:B------:R-:W-:-:S03]  /*0610*/  LEA R10, P1, R12, UR8, 0x3 ;  /* 0x000000080c0a7c11 */ /* 0x000fc6000f8218ff */
[----:B------:R-:W-:Y:S01]  /*0620*/  IMAD.IADD R11, R17, 0x1, R13 ;  /* 0x00000001110b7824 */ /* 0x000fe200078e020d */
[----:B------:R-:W-:Y:S01]  /*0630*/  LEA R16, P2, R14, UR8, 0x3 ;  /* 0x000000080e107c11 */ /* 0x000fe2000f8418ff */
[----:B------:R-:W-:-:S03]  /*0640*/  IMAD.IADD R13, R19, 0x1, R15 ;  /* 0x00000001130d7824 */ /* 0x000fc600078e020f */
[----:B------:R-:W-:Y:S02]  /*0650*/  LEA.HI.X R11, R12, UR9, R11, 0x3, P1 ;  /* 0x000000090c0b7c11 */ /* 0x000fe400088f1c0b */
[----:B------:R-:W-:-:S03]  /*0660*/  LEA.HI.X R17, R14, UR9, R13, 0x3, P2 ;  /* 0x000000090e117c11 */ /* 0x000fc600090f1c0d */
[----:B------:R-:W2:Y:S04]  /*0670*/  LDG.E.64 R14, desc[UR12][R10.64] ;  /* 0x0000000c0a0e7981 */ /* 0x000ea8000c1e1b00 */
[----:B------:R-:W2:Y:S01]  /*0680*/  LDG.E.64 R12, desc[UR12][R16.64] ;  /* 0x0000000c100c7981 */ /* 0x000ea2000c1e1b00 */
[----:B------:R-:W-:-:S05]  /*0690*/  VIADD R6, R6, 0x1 ;  /* 0x0000000106067836 */ /* 0x000fca0000000000 */
[----:B------:R-:W-:Y:S01]  /*06a0*/  ISETP.NE.AND P1, PT, R6, RZ, PT ;  /* 0x000000ff0600720c */ /* 0x000fe20003f25270 */
[----:B------:R-:W-:Y:S01]  /*06b0*/  VIADD R0, R0, UR4 ;  /* 0x0000000400007c36 */ /* 0x000fe20008000000 */
[----:B--2---:R-:W-:-:S07]  /*06c0*/  DFMA R12, R12, -R2, R14 ;  /* 0x800000020c0c722b */ /* 0x004fce000000000e */
[----:B------:R1:W-:Y:S04]  /*06d0*/  STG.E.64 desc[UR12][R10.64], R12 ;  /* 0x0000000c0a007986 */ /* 0x0003e8000c101b0c */
[----:B------:R-:W-:Y:S05]  /*06e0*/  @P1 BRA `(.L_x_721) ;  /* 0xfffffffc00a81947 */ /* 0x000fea000383ffff */
.L_x_720:
[----:B------:R-:W-:Y:S05]  /*06f0*/  BSYNC.RECONVERGENT B0 ;  /* 0x0000000000007941 */ /* 0x000fea0003800200 */
.L_x_719:
[----:B------:R-:W-:Y:S05]  /*0700*/  @!P0 EXIT ;  /* 0x000000000000894d */ /* 0x000fea0003800000 */
.L_x_722:
[--C-:B0-----:R-:W-:Y:S01]  /*0710*/  SHF.R.S32.HI R9, RZ, 0x1f, R0.reuse ;  /* 0x0000001fff097819 */ /* 0x101fe20000011400 */
[C---:B-1----:R-:W-:Y:S02]  /*0720*/  IMAD R10, R4.reuse, UR17, RZ ;  /* 0x00000011040a7c24 */ /* 0x042fe4000f8e02ff */
[----:B------:R-:W-:Y:S02]  /*0730*/  IMAD.MOV.U32 R8, RZ, RZ, R0 ;  /* 0x000000ffff087224 */ /* 0x000fe400078e0000 */
[C---:B------:R-:W-:Y:S02]  /*0740*/  IMAD R6, R4.reuse, UR14, RZ ;  /* 0x0000000e04067c24 */ /* 0x040fe4000f8e02ff */
[----:B------:R-:W-:Y:S02]  /*0750*/  IMAD R10, R5, UR5, R10 ;  /* 0x00000005050a7c24 */ /* 0x000fe4000f8e020a */
[----:B------:R-:W-:-:S04]  /*0760*/  IMAD.WIDE.U32 R12, R4, UR5, R8 ;  /* 0x00000005040c7c25 */ /* 0x000fc8000f8e0008 */
[C---:B----4-:R-:W-:Y:S01]  /*0770*/  IMAD R6, R7.reuse, R5, R6 ;  /* 0x0000000507067224 */ /* 0x050fe200078e0206 */
[----:B------:R-:W-:Y:S01]  /*0780*/  LEA R18, P0, R12, UR10, 0x3 ;  /* 0x0000000a0c127c11 */ /* 0x000fe2000f8018ff */
[----:B------:R-:W-:-:S04]  /*0790*/  IMAD.WIDE.U32 R8, R7, R4, R8 ;  /* 0x0000000407087225 */ /* 0x000fc800078e0008 */
[----:B------:R-:W-:Y:S01]  /*07a0*/  IMAD.IADD R11, R10, 0x1, R13 ;  /* 0x000000010a0b7824 */ /* 0x000fe200078e020d */
[----:B------:R-:W-:Y:S01]  /*07b0*/  LEA R16, P1, R8, UR10, 0x3 ;  /* 0x0000000a08107c11 */ /* 0x000fe2000f8218ff */
[----:B------:R-:W-:-:S03]  /*07c0*/  IMAD.IADD R9, R6, 0x1, R9 ;  /* 0x0000000106097824 */ /* 0x000fc600078e0209 */
[----:B------:R-:W-:Y:S02]  /*07d0*/  LEA.HI.X R19, R12, UR11, R11, 0x3, P0 ;  /* 0x0000000b0c137c11 */ /* 0x000fe400080f1c0b */
[----:B------:R-:W-:-:S04]  /*07e0*/  LEA.HI.X R17, R8, UR11, R9, 0x3, P1 ;  /* 0x0000000b08117c11 */ /* 0x000fc800088f1c09 */
[----:B------:R-:W2:Y:S04]  /*07f0*/  LDG.E.64 R18, desc[UR12][R18.64] ;  /* 0x0000000c12127981 */ /* 0x000ea8000c1e1b00 */
[----:B------:R-:W2:Y:S01]  /*0800*/  LDG.E.64 R20, desc[UR12][R16.64] ;  /* 0x0000000c10147981 */ /* 0x000ea2000c1e1b00 */
[----:B------:R-:W-:-:S05]  /*0810*/  VIADD R12, R0, UR4 ;  /* 0x00000004000c7c36 */ /* 0x000fca0008000000 */
[----:B------:R-:W-:-:S03]  /*0820*/  SHF.R.S32.HI R13, RZ, 0x1f, R12 ;  /* 0x0000001fff0d7819 */ /* 0x000fc6000001140c */
[----:B------:R-:W-:-:S04]  /*0830*/  IMAD.WIDE.U32 R24, R4, UR5, R12 ;  /* 0x0000000504187c25 */ /* 0x000fc8000f8e000c */
[----:B------:R-:W-:Y:S01]  /*0840*/  IMAD.WIDE.U32 R8, R7, R4, R12 ;  /* 0x0000000407087225 */ /* 0x000fe200078e000c */
[----:B------:R-:W-:-:S03]  /*0850*/  LEA R22, P0, R24, UR10, 0x3 ;  /* 0x0000000a18167c11 */ /* 0x000fc6000f8018ff */
[----:B------:R-:W-:Y:S01]  /*0860*/  IMAD.IADD R11, R10, 0x1, R25 ;  /* 0x000000010a0b7824 */ /* 0x000fe200078e0219 */
[----:B------:R-:W-:Y:S01]  /*0870*/  LEA R14, P1, R8, UR10, 0x3 ;  /* 0x0000000a080e7c11 */ /* 0x000fe2000f8218ff */
[----:B------:R-:W-:-:S03]  /*0880*/  IMAD.IADD R9, R6, 0x1, R9 ;  /* 0x0000000106097824 */ /* 0x000fc600078e0209 */
[----:B------:R-:W-:Y:S02]  /*0890*/  LEA.HI.X R23, R24, UR11, R11, 0x3, P0 ;  /* 0x0000000b18177c11 */ /* 0x000fe400080f1c0b */
[----:B------:R-:W-:Y:S01]  /*08a0*/  LEA.HI.X R15, R8, UR11, R9, 0x3, P1 ;  /* 0x0000000b080f7c11 */ /* 0x000fe200088f1c09 */
[----:B--2---:R-:W-:-:S07]  /*08b0*/  DFMA R28, R18, -R2, R20 ;  /* 0x80000002121c722b */ /* 0x004fce0000000014 */
[----:B------:R0:W-:Y:S04]  /*08c0*/  STG.E.64 desc[UR12][R16.64], R28 ;  /* 0x0000001c10007986 */ /* 0x0001e8000c101b0c */
        /* <DEDUP_REMOVED lines=8> */
[----:B------:R-:W-:Y:S02]  /*0950*/  IADD3 R9, PT, PT, R6, R21, RZ ;  /* 0x0000001506097210 */ /* 0x000fe40007ffe0ff */
[----:B------:R-:W-:Y:S02]  /*0960*/  LEA R8, P1, R20, UR10, 0x3 ;  /* 0x0000000a14087c11 */ /* 0x000fe4000f8218ff */
        /* <DEDUP_REMOVED lines=9> */
[----:B0-----:R-:W-:Y:S01]  /*0a00*/  IMAD.WIDE.U32 R16, R7, R4, R12 ;  /* 0x0000000407107225 */ /* 0x001fe200078e000c */
        /* <DEDUP_REMOVED lines=9> */
[----:B-1----:R-:W2:Y:S01]  /*0aa0*/  LDG.E.64 R14, desc[UR12][R10.64] ;  /* 0x0000000c0a0e7981 */ /* 0x002ea2000c1e1b00 */
[----:B------:R-:W-:-:S05]  /*0ab0*/  VIADD R0, R12, UR4 ;  /* 0x000000040c007c36 */ /* 0x000fca0008000000 */
[----:B------:R-:W-:Y:S01]  /*0ac0*/  ISETP.GE.AND P0, PT, R0, UR5, PT ;  /* 0x0000000500007c0c */ /* 0x000fe2000bf06270 */
[----:B--2---:R-:W-:-:S07]  /*0ad0*/  DFMA R14, R24, -R2, R14 ;  /* 0x80000002180e722b */ /* 0x004fce000000000e */
[----:B------:R0:W-:Y:S05]  /*0ae0*/  STG.E.64 desc[UR12][R10.64], R14 ;  /* 0x0000000e0a007986 */ /* 0x0001ea000c101b0c */
[----:B------:R-:W-:Y:S05]  /*0af0*/  @!P0 BRA `(.L_x_722) ;  /* 0xfffffffc00048947 */ /* 0x000fea000383ffff */
[----:B------:R-:W-:Y:S05]  /*0b00*/  EXIT ;  /* 0x000000000000794d */ /* 0x000fea0003800000 */
        .weak           $__internal_1_$__cuda_sm20_div_rn_f64_full
        .type           $__internal_1_$__cuda_sm20_div_rn_f64_full,@function
        .size           $__internal_1_$__cuda_sm20_div_rn_f64_full,(.L_x_749 - $__internal_1_$__cuda_sm20_div_rn_f64_full)
$__internal_1_$__cuda_sm20_div_rn_f64_full:
[C---:B------:R-:W-:Y:S01]  /*0b10*/  FSETP.GEU.AND P0, PT, |R5|.reuse, 1.469367938527859385e-39, PT ;  /* 0x001000000500780b */ /* 0x040fe20003f0e200 */
[----:B------:R-:W-:Y:S01]  /*0b20*/  IMAD.MOV.U32 R8, RZ, RZ, 0x1 ;  /* 0x00000001ff087424 */ /* 0x000fe200078e00ff */
[C---:B------:R-:W-:Y:S01]  /*0b30*/  LOP3.LUT R2, R5.reuse, 0x800fffff, RZ, 0xc0, !PT ;  /* 0x800fffff05027812 */ /* 0x040fe200078ec0ff */
[----:B------:R-:W-:Y:S01]  /*0b40*/  IMAD.MOV.U32 R11, RZ, RZ, 0x1ca00000 ;  /* 0x1ca00000ff0b7424 */ /* 0x000fe200078e00ff */
[----:B------:R-:W-:Y:S02]  /*0b50*/  LOP3.LUT R15, R5, 0x7ff00000, RZ, 0xc0, !PT ;  /* 0x7ff00000050f7812 */ /* 0x000fe400078ec0ff */
[----:B------:R-:W-:Y:S01]  /*0b60*/  LOP3.LUT R3, R2, 0x3ff00000, RZ, 0xfc, !PT ;  /* 0x3ff0000002037812 */ /* 0x000fe200078efcff */
[----:B------:R-:W-:Y:S01]  /*0b70*/  IMAD.MOV.U32 R2, RZ, RZ, R4 ;  /* 0x000000ffff027224 */ /* 0x000fe200078e0004 */
[----:B------:R-:W-:-:S04]  /*0b80*/  LOP3.LUT R14, R7, 0x7ff00000, RZ, 0xc0, !PT ;  /* 0x7ff00000070e7812 */ /* 0x000fc800078ec0ff */
[----:B------:R-:W-:Y:S01]  /*0b90*/  ISETP.GE.U32.AND P1, PT, R14, R15, PT ;  /* 0x0000000f0e00720c */ /* 0x000fe20003f26070 */
[----:B------:R-:W-:Y:S01]  /*0ba0*/  @!P0 DMUL R2, R4, 8.98846567431157953865e+307 ;  /* 0x7fe0000004028828 */ /* 0x000fe20000000000 */
[----:B------:R-:W-:-:S05]  /*0bb0*/  IMAD.MOV.U32 R21, RZ, RZ, R14 ;  /* 0x000000ffff157224 */ /* 0x000fca00078e000e */
[----:B------:R-:W0:Y:S02]  /*0bc0*/  MUFU.RCP64H R9, R3 ;  /* 0x0000000300097308 */ /* 0x000e240000001800 */
[----:B0-----:R-:W-:-:S08]  /*0bd0*/  DFMA R12, R8, -R2, 1 ;  /* 0x3ff00000080c742b */ /* 0x001fd00000000802 */
[----:B------:R-:W-:-:S08]  /*0be0*/  DFMA R12, R12, R12, R12 ;  /* 0x0000000c0c0c722b */ /* 0x000fd0000000000c */
[----:B------:R-:W-:Y:S01]  /*0bf0*/  DFMA R12, R8, R12, R8 ;  /* 0x0000000c080c722b */ /* 0x000fe20000000008 */
[----:B------:R-:W-:Y:S01]  /*0c00*/  SEL R9, R11, 0x63400000, !P1 ;  /* 0x634000000b097807 */ /* 0x000fe20004800000 */
[----:B------:R-:W-:Y:S01]  /*0c10*/  IMAD.MOV.U32 R8, RZ, RZ, R6 ;  /* 0x000000ffff087224 */ /* 0x000fe200078e0006 */
[----:B------:R-:W-:Y:S02]  /*0c20*/  FSETP.GEU.AND P1, PT, |R7|, 1.469367938527859385e-39, PT ;  /* 0x001000000700780b */ /* 0x000fe40003f2e200 */
[----:B------:R-:W-:-:S03]  /*0c30*/  LOP3.LUT R9, R9, 0x800fffff, R7, 0xf8, !PT ;  /* 0x800fffff09097812 */ /* 0x000fc600078ef807 */
[----:B------:R-:W-:-:S08]  /*0c40*/  DFMA R16, R12, -R2, 1 ;  /* 0x3ff000000c10742b */ /* 0x000fd00000000802 */
[----:B------:R-:W-:Y:S01]  /*0c50*/  DFMA R12, R12, R16, R12 ;  /* 0x000000100c0c722b */ /* 0x000fe2000000000c */
[----:B------:R-:W-:Y:S10]  /*0c60*/  @P1 BRA `(.L_x_723) ;  /* 0x0000000000201947 */ /* 0x000ff40003800000 */
[----:B------:R-:W-:Y:S01]  /*0c70*/  LOP3.LUT R17, R5, 0x7ff00000, RZ, 0xc0, !PT ;  /* 0x7ff0000005117812 */ /* 0x000fe200078ec0ff */
[----:B------:R-:W-:-:S03]  /*0c80*/  IMAD.MOV.U32 R16, RZ, RZ, RZ ;  /* 0x000000ffff107224 */ /* 0x000fc600078e00ff */
[----:B------:R-:W-:-:S04]  /*0c90*/  ISETP.GE.U32.AND P1, PT, R14, R17, PT ;  /* 0x000000110e00720c */ /* 0x000fc80003f26070 */
[----:B------:R-:W-:-:S04]  /*0ca0*/  SEL R17, R11, 0x63400000, !P1 ;  /* 0x634000000b117807 */ /* 0x000fc80004800000 */
[----:B------:R-:W-:-:S04]  /*0cb0*/  LOP3.LUT R17, R17, 0x80000000, R7, 0xf8, !PT ;  /* 0x8000000011117812 */ /* 0x000fc800078ef807 */
[----:B------:R-:W-:-:S06]  /*0cc0*/  LOP3.LUT R17, R17, 0x100000, RZ, 0xfc, !PT ;  /* 0x0010000011117812 */ /* 0x000fcc00078efcff */
[----:B------:R-:W-:-:S10]  /*0cd0*/  DFMA R8, R8, 2, -R16 ;  /* 0x400000000808782b */ /* 0x000fd40000000810 */
[----:B------:R-:W-:-:S07]  /*0ce0*/  LOP3.LUT R21, R9, 0x7ff00000, RZ, 0xc0, !PT ;  /* 0x7ff0000009157812 */ /* 0x000fce00078ec0ff */
.L_x_723:
[----:B------:R-:W-:Y:S01]  /*0cf0*/  IMAD.MOV.U32 R20, RZ, RZ, R15 ;  /* 0x000000ffff147224 */ /* 0x000fe200078e000f */
[----:B------:R-:W-:Y:S01]  /*0d00*/  @!P0 LOP3.LUT R20, R3, 0x7ff00000, RZ, 0xc0, !PT ;  /* 0x7ff0000003148812 */ /* 0x000fe200078ec0ff */
[----:B------:R-:W-:Y:S01]  /*0d10*/  VIADD R15, R21, 0xffffffff ;  /* 0xffffffff150f7836 */ /* 0x000fe20000000000 */
[----:B------:R-:W-:-:S03]  /*0d20*/  DMUL R16, R12, R8 ;  /* 0x000000080c107228 */ /* 0x000fc60000000000 */
[----:B------:R-:W-:Y:S01]  /*0d30*/  VIADD R22, R20, 0xffffffff ;  /* 0xffffffff14167836 */ /* 0x000fe20000000000 */
[----:B------:R-:W-:-:S04]  /*0d40*/  ISETP.GT.U32.AND P0, PT, R15, 0x7feffffe, PT ;  /* 0x7feffffe0f00780c */ /* 0x000fc80003f04070 */
[----:B------:R-:W-:Y:S01]  /*0d50*/  ISETP.GT.U32.OR P0, PT, R22, 0x7feffffe, P0 ;  /* 0x7feffffe1600780c */ /* 0x000fe20000704470 */
[----:B------:R-:W-:-:S08]  /*0d60*/  DFMA R18, R16, -R2, R8 ;  /* 0x800000021012722b */ /* 0x000fd00000000008 */
[----:B------:R-:W-:-:S04]  /*0d70*/  DFMA R12, R12, R18, R16 ;  /* 0x000000120c0c722b */ /* 0x000fc80000000010 */
[----:B------:R-:W-:Y:S07]  /*0d80*/  @P0 BRA `(.L_x_724) ;  /* 0x00000000006c0947 */ /* 0x000fee0003800000 */
[----:B------:R-:W-:-:S04]  /*0d90*/  LOP3.LUT R7, R5, 0x7ff00000, RZ, 0xc0, !PT ;  /* 0x7ff0000005077812 */ /* 0x000fc800078ec0ff */
[CC--:B------:R-:W-:Y:S02]  /*0da0*/  VIADDMNMX R6, R14.reuse, -R7.reuse, 0xb9600000, !PT ;  /* 0xb96000000e067446 */ /* 0x0c0fe40007800907 */
[----:B------:R-:W-:Y:S02]  /*0db0*/  ISETP.GE.U32.AND P0, PT, R14, R7, PT ;  /* 0x000000070e00720c */ /* 0x000fe40003f06070 */
[----:B------:R-:W-:Y:S02]  /*0dc0*/  VIMNMX R6, PT, PT, R6, 0x46a00000, PT ;  /* 0x46a0000006067848 */ /* 0x000fe40003fe0100 */
[----:B------:R-:W-:-:S05]  /*0dd0*/  SEL R11, R11, 0x63400000, !P0 ;  /* 0x634000000b0b7807 */ /* 0x000fca0004000000 */
[----:B------:R-:W-:Y:S01]  /*0de0*/  IMAD.IADD R11, R6, 0x1, -R11 ;  /* 0x00000001060b7824 */ /* 0x000fe200078e0a0b */
[----:B------:R-:W-:-:S03]  /*0df0*/  MOV R6, RZ ;  /* 0x000000ff00067202 */ /* 0x000fc60000000f00 */
[----:B------:R-:W-:-:S06]  /*0e00*/  VIADD R7, R11, 0x7fe00000 ;  /* 0x7fe000000b077836 */ /* 0x000fcc0000000000 */
[----:B------:R-:W-:-:S10]  /*0e10*/  DMUL R14, R12, R6 ;  /* 0x000000060c0e7228 */ /* 0x000fd40000000000 */
[----:B------:R-:W-:-:S13]  /*0e20*/  FSETP.GTU.AND P0, PT, |R15|, 1.469367938527859385e-39, PT ;  /* 0x001000000f00780b */ /* 0x000fda0003f0c200 */
[----:B------:R-:W-:Y:S05]  /*0e30*/  @P0 BRA `(.L_x_725) ;  /* 0x0000000000940947 */ /* 0x000fea0003800000 */
[----:B------:R-:W-:Y:S01]  /*0e40*/  DFMA R2, R12, -R2, R8 ;  /* 0x800000020c02722b */ /* 0x000fe20000000008 */
[----:B------:R-:W-:-:S09]  /*0e50*/  IMAD.MOV.U32 R6, RZ, RZ, RZ ;  /* 0x000000ffff067224 */ /* 0x000fd200078e00ff */
[C---:B------:R-:W-:Y:S02]  /*0e60*/  FSETP.NEU.AND P0, PT, R3.reuse, RZ, PT ;  /* 0x000000ff0300720b */ /* 0x040fe40003f0d000 */
[----:B------:R-:W-:-:S04]  /*0e70*/  LOP3.LUT R5, R3, 0x80000000, R5, 0x48, !PT ;  /* 0x8000000003057812 */ /* 0x000fc800078e4805 */
[----:B------:R-:W-:-:S07]  /*0e80*/  LOP3.LUT R7, R5, R7, RZ, 0xfc, !PT ;  /* 0x0000000705077212 */ /* 0x000fce00078efcff */
[----:B------:R-:W-:Y:S05]  /*0e90*/  @!P0 BRA `(.L_x_725) ;  /* 0x00000000007c8947 */ /* 0x000fea0003800000 */
[----:B------:R-:W-:Y:S01]  /*0ea0*/  IMAD.MOV R3, RZ, RZ, -R11 ;  /* 0x000000ffff037224 */ /* 0x000fe200078e0a0b */
[----:B------:R-:W-:Y:S01]  /*0eb0*/  DMUL.RP R6, R12, R6 ;  /* 0x000000060c067228 */ /* 0x000fe20000008000 */
[----:B------:R-:W-:Y:S01]  /*0ec0*/  IMAD.MOV.U32 R2, RZ, RZ, RZ ;  /* 0x000000ffff027224 */ /* 0x000fe200078e00ff */
[----:B------:R-:W-:-:S05]  /*0ed0*/  IADD3 R11, PT, PT, -R11, -0x43300000, RZ ;  /* 0xbcd000000b0b7810 */ /* 0x000fca0007ffe1ff */
[----:B------:R-:W-:-:S03]  /*0ee0*/  DFMA R2, R14, -R2, R12 ;  /* 0x800000020e02722b */ /* 0x000fc6000000000c */
[----:B------:R-:W-:-:S07]  /*0ef0*/  LOP3.LUT R5, R7, R5, RZ, 0x3c, !PT ;  /* 0x0000000507057212 */ /* 0x000fce00078e3cff */
[----:B------:R-:W-:-:S04]  /*0f00*/  FSETP.NEU.AND P0, PT, |R3|, R11, PT ;  /* 0x0000000b0300720b */ /* 0x000fc80003f0d200 */
[----:B------:R-:W-:Y:S02]  /*0f10*/  FSEL R14, R6, R14, !P0 ;  /* 0x0000000e060e7208 */ /* 0x000fe40004000000 */
[----:B------:R-:W-:Y:S01]  /*0f20*/  FSEL R15, R5, R15, !P0 ;  /* 0x0000000f050f7208 */ /* 0x000fe20004000000 */
[----:B------:R-:W-:Y:S06]  /*0f30*/  BRA `(.L_x_725) ;  /* 0x0000000000547947 */ /* 0x000fec0003800000 */
.L_x_724:
        /* <DEDUP_REMOVED lines=11> */
[----:B------:R-:W-:Y:S01]  /*0ff0*/  @P0 LOP3.LUT R2, R15, 0x7ff00000, RZ, 0xfc, !PT ;  /* 0x7ff000000f020812 */ /* 0x000fe200078efcff */
[----:B------:R-:W-:Y:S02]  /*1000*/  @!P0 IMAD.MOV.U32 R14, RZ, RZ, RZ ;  /* 0x000000ffff0e8224 */ /* 0x000fe400078e00ff */
[----:B------:R-:W-:Y:S02]  /*1010*/  @P0 IMAD.MOV.U32 R14, RZ, RZ, RZ ;  /* 0x000000ffff0e0224 */ /* 0x000fe400078e00ff */
[----:B------:R-:W-:Y:S01]  /*1020*/  @P0 IMAD.MOV.U32 R15, RZ, RZ, R2 ;  /* 0x000000ffff0f0224 */ /* 0x000fe200078e0002 */
[----:B------:R-:W-:Y:S06]  /*1030*/  BRA `(.L_x_725) ;  /* 0x0000000000147947 */ /* 0x000fec0003800000 */
.L_x_727:
[----:B------:R-:W-:Y:S01]  /*1040*/  LOP3.LUT R15, R5, 0x80000, RZ, 0xfc, !PT ;  /* 0x00080000050f7812 */ /* 0x000fe200078efcff */
[----:B------:R-:W-:Y:S01]  /*1050*/  IMAD.MOV.U32 R14, RZ, RZ, R4 ;  /* 0x000000ffff0e7224 */ /* 0x000fe200078e0004 */
[----:B------:R-:W-:Y:S06]  /*1060*/  BRA `(.L_x_725) ;  /* 0x0000000000087947 */ /* 0x000fec0003800000 */
.L_x_726:
[----:B------:R-:W-:Y:S01]  /*1070*/  LOP3.LUT R15, R7, 0x80000, RZ, 0xfc, !PT ;  /* 0x00080000070f7812 */ /* 0x000fe200078efcff */
[----:B------:R-:W-:-:S07]  /*1080*/  IMAD.MOV.U32 R14, RZ, RZ, R6 ;  /* 0x000000ffff0e7224 */ /* 0x000fce00078e0006 */
.L_x_725:
[----:B------:R-:W-:Y:S02]  /*1090*/  IMAD.MOV.U32 R11, RZ, RZ, 0x0 ;  /* 0x00000000ff0b7424 */ /* 0x000fe400078e00ff */
[----:B------:R-:W-:Y:S02]  /*10a0*/  IMAD.MOV.U32 R2, RZ, RZ, R14 ;  /* 0x000000ffff027224 */ /* 0x000fe400078e000e */
[----:B------:R-:W-:Y:S01]  /*10b0*/  IMAD.MOV.U32 R3, RZ, RZ, R15 ;  /* 0x000000ffff037224 */ /* 0x000fe200078e000f */
[----:B------:R-:W-:Y:S06]  /*10c0*/  RET.REL.NODEC R10 `(_Z20backward_eliminationPdimi) ;  /* 0xffffffec0acc7950 */ /* 0x000fec0003c3ffff */
.L_x_728:
        /* <DEDUP_REMOVED lines=11> */
.L_x_749:


//--------------------- .text._Z16rows_eliminationPdimi --------------------------
	.section	.text._Z16rows_eliminationPdimi,"ax",@progbits
	.align	128
        .global         _Z16rows_eliminationPdimi
        .type           _Z16rows_eliminationPdimi,@function
        .size           _Z16rows_eliminationPdimi,(.L_x_750 - _Z16rows_eliminationPdimi)
        .other          _Z16rows_eliminationPdimi,@"STO_CUDA_ENTRY STV_DEFAULT"
_Z16rows_eliminationPdimi:
.text._Z16rows_eliminationPdimi:
[----:B------:R-:W-:Y:S01]  /*0000*/  LDC R1, c[0x0][0x37c] ;  /* 0x0000df00ff017b82 */ /* 0x000fe20000000800 */
[----:B------:R-:W0:Y:S01]  /*0010*/  S2R R0, SR_CTAID.Y ;  /* 0x0000000000007919 */ /* 0x000e220000002600 */
[----:B------:R-:W1:Y:S01]  /*0020*/  LDCU UR6, c[0x0][0x398] ;  /* 0x00007300ff0677ac */ /* 0x000e620008000800 */
[----:B------:R-:W0:Y:S01]  /*0030*/  S2R R3, SR_TID.Y ;  /* 0x0000000000037919 */ /* 0x000e220000002200 */
[----:B------:R-:W0:Y:S01]  /*0040*/  LDCU UR9, c[0x0][0x364] ;  /* 0x00006c80ff0977ac */ /* 0x000e220008000800 */
[----:B------:R-:W2:Y:S01]  /*0050*/  LDCU UR4, c[0x0][0x388] ;  /* 0x00007100ff0477ac */ /* 0x000ea20008000800 */
[----:B-1----:R-:W-:Y:S01]  /*0060*/  UIADD3 UR8, UPT, UPT, UR6, 0x1, URZ ;  /* 0x0000000106087890 */ /* 0x002fe2000fffe0ff */
[----:B0-----:R-:W-:-:S05]  /*0070*/  IMAD R0, R0, UR9, R3 ;  /* 0x0000000900007c24 */ /* 0x001fca000f8e0203 */
[----:B------:R-:W-:-:S05]  /*0080*/  VIADD R23, R0, UR8 ;  /* 0x0000000800177c36 */ /* 0x000fca0008000000 */
[----:B--2---:R-:W-:-:S13]  /*0090*/  ISETP.GT.AND P0, PT, R23, UR4, PT ;  /* 0x0000000417007c0c */ /* 0x004fda000bf04270 */
[----:B------:R-:W-:Y:S05]  /*00a0*/  @P0 EXIT ;  /* 0x000000000000094d */ /* 0x000fea0003800000 */
[----:B------:R-:W0:Y:S01]  /*00b0*/  LDCU.64 UR12, c[0x0][0x390] ;  /* 0x00007200ff0c77ac */ /* 0x000e220008000a00 */
[----:B------:R-:W1:Y:S01]  /*00c0*/  LDCU.64 UR14, c[0x0][0x380] ;  /* 0x00007000ff0e77ac */ /* 0x000e620008000a00 */
[----:B------:R-:W-:Y:S01]  /*00d0*/  USHF.R.S32.HI UR7, URZ, 0x1f, UR6 ;  /* 0x0000001fff077899 */ /* 0x000fe20008011406 */
[----:B------:R-:W2:Y:S01]  /*00e0*/  S2R R24, SR_TID.X ;  /* 0x0000000000187919 */ /* 0x000ea20000002100 */
[----:B------:R-:W3:Y:S01]  /*00f0*/  LDCU UR20, c[0x0][0x388] ;  /* 0x00007100ff1477ac */ /* 0x000ee20008000800 */
[----:B------:R-:W2:Y:S01]  /*0100*/  S2R R3, SR_CTAID.X ;  /* 0x0000000000037919 */ /* 0x000ea20000002500 */
[----:B------:R-:W4:Y:S01]  /*0110*/  LDCU.64 UR16, c[0x0][0x390] ;  /* 0x00007200ff1077ac */ /* 0x000f220008000a00 */
[----:B0-----:R-:W-:Y:S02]  /*0120*/  UIMAD UR10, UR7, UR12, URZ ;  /* 0x0000000c070a72a4 */ /* 0x001fe4000f8e02ff */
[----:B------:R-:W-:Y:S02]  /*0130*/  UIMAD.WIDE.U32 UR4, UR6, UR12, UR6 ;  /* 0x0000000c060472a5 */ /* 0x000fe4000f8e0006 */
[----:B------:R-:W-:Y:S01]  /*0140*/  UIMAD UR10, UR6, UR13, UR10 ;  /* 0x0000000d060a72a4 */ /* 0x000fe2000f8e020a */
[----:B------:R-:W0:Y:S03]  /*0150*/  LDCU.64 UR12, c[0x0][0x358] ;  /* 0x00006b00ff0c77ac */ /* 0x000e260008000a00 */
[----:B------:R-:W-:-:S02]  /*0160*/  UIADD3 UR10, UPT, UPT, UR5, UR10, URZ ;  /* 0x0000000a050a7290 */ /* 0x000fc4000fffe0ff */
[----:B-1----:R-:W-:Y:S01]  /*0170*/  ULEA UR5, UP0, UR4, UR14, 0x3 ;  /* 0x0000000e04057291 */ /* 0x002fe2000f8018ff */
[----:B------:R-:W1:Y:S03]  /*0180*/  LDCU.64 UR18, c[0x0][0x380] ;  /* 0x00007000ff1277ac */ /* 0x000e660008000a00 */
[----:B------:R-:W-:Y:S02]  /*0190*/  ULEA.HI.X UR4, UR4, UR15, UR10, 0x3, UP0 ;  /* 0x0000000f04047291 */ /* 0x000fe400080f1c0a */
[----:B------:R-:W-:-:S04]  /*01a0*/  IMAD.U32 R14, RZ, RZ, UR5 ;  /* 0x00000005ff0e7e24 */ /* 0x000fc8000f8e00ff */
[----:B------:R-:W-:-:S06]  /*01b0*/  IMAD.U32 R15, RZ, RZ, UR4 ;  /* 0x00000004ff0f7e24 */ /* 0x000fcc000f8e00ff */
[----:B0-----:R-:W5:Y:S01]  /*01c0*/  LDG.E.64 R14, desc[UR12][R14.64] ;  /* 0x0000000c0e0e7981 */ /* 0x001f62000c1e1b00 */
[----:B------:R-:W2:Y:S01]  /*01d0*/  LDCU UR10, c[0x0][0x360] ;  /* 0x00006c00ff0a77ac */ /* 0x000ea20008000800 */
[----:B------:R-:W0:Y:S01]  /*01e0*/  LDCU UR5, c[0x0][0x374] ;  /* 0x00006e80ff0577ac */ /* 0x000e220008000800 */
[----:B------:R-:W3:Y:S01]  /*01f0*/  LDCU UR11, c[0x0][0x370] ;  /* 0x00006e00ff0b77ac */ /* 0x000ee20008000800 */
[----:B------:R-:W-:-:S04]  /*0200*/  USHF.R.S32.HI UR4, URZ, 0x1f, UR8 ;  /* 0x0000001fff047899 */ /* 0x000fc80008011408 */
[----:B------:R-:W-:Y:S01]  /*0210*/  ULEA.HI UR4, UR4, UR8, URZ, 0x4 ;  /* 0x0000000804047291 */ /* 0x000fe2000f8f20ff */
[----:B--2---:R-:W-:-:S03]  /*0220*/  IMAD R24, R3, UR10, R24 ;  /* 0x0000000a03187c24 */ /* 0x004fc6000f8e0218 */
[----:B------:R-:W-:Y:S02]  /*0230*/  ULOP3.LUT UR4, UR4, 0xfffffff0, URZ, 0xc0, !UPT ;  /* 0xfffffff004047892 */ /* 0x000fe4000f8ec0ff */
[----:B0-----:R-:W-:-:S04]  /*0240*/  UIMAD UR5, UR9, UR5, URZ ;  /* 0x00000005090572a4 */ /* 0x001fc8000f8e02ff */
[----:B------:R-:W-:Y:S01]  /*0250*/  VIADD R24, R24, UR4 ;  /* 0x0000000418187c36 */ /* 0x000fe20008000000 */
[----:B-1-34-:R-:W-:-:S12]  /*0260*/  UIMAD UR8, UR10, UR11, URZ ;  /* 0x0000000b0a0872a4 */ /* 0x01afd8000f8e02ff */
.L_x_736:
[----:B0-2---:R-:W0:Y:S01]  /*0270*/  LDC.64 R4, c[0x0][0x390] ;  /* 0x0000e400ff047b82 */ /* 0x005e220000000a00 */
[----:B-1----:R-:W1:Y:S01]  /*0280*/  LDCU UR4, c[0x0][0x388] ;  /* 0x00007100ff0477ac */ /* 0x002e620008000800 */
[--C-:B------:R-:W-:Y:S01]  /*0290*/  SHF.R.S32.HI R25, RZ, 0x1f, R23.reuse ;  /* 0x0000001fff197819 */ /* 0x100fe20000011417 */
[----:B------:R-:W-:Y:S01]  /*02a0*/  IMAD.MOV.U32 R26, RZ, RZ, R23 ;  /* 0x000000ffff1a7224 */ /* 0x000fe200078e0017 */
[----:B------:R-:W-:Y:S01]  /*02b0*/  BSSY.RECONVERGENT B0, `(.L_x_729) ;  /* 0x000003e000007945 */ /* 0x000fe20003800200 */
[----:B------:R-:W2:Y:S01]  /*02c0*/  LDCU UR10, c[0x0][0x398] ;  /* 0x00007300ff0a77ac */ /* 0x000ea20008000800 */
[----:B------:R-:W3:Y:S01]  /*02d0*/  LDCU.64 UR14, c[0x0][0x380] ;  /* 0x00007000ff0e77ac */ /* 0x000ee20008000a00 */
[----:B------:R-:W-:Y:S01]  /*02e0*/  UMOV UR11, UR7 ;  /* 0x00000007000b7c82 */ /* 0x000fe20008000000 */
[----:B-1----:R-:W-:Y:S01]  /*02f0*/  ISETP.GE.AND P0, PT, R24, UR4, PT ;  /* 0x0000000418007c0c */ /* 0x002fe2000bf06270 */
[-C--:B0-----:R-:W-:Y:S02]  /*0300*/  IMAD R0, R25, R4.reuse, RZ ;  /* 0x0000000419007224 */ /* 0x081fe400078e02ff */
[----:B--2--5:R-:W-:-:S04]  /*0310*/  IMAD.WIDE.U32 R2, R23, R4, UR10 ;  /* 0x0000000a17027e25 */ /* 0x024fc8000f8e0004 */
[C---:B------:R-:W-:Y:S01]  /*0320*/  IMAD R5, R23.reuse, R5, R0 ;  /* 0x0000000517057224 */ /* 0x040fe200078e0200 */
[----:B---3--:R-:W-:Y:S01]  /*0330*/  LEA R8, P2, R2, UR14, 0x3 ;  /* 0x0000000e02087c11 */ /* 0x008fe2000f8418ff */
[----:B------:R-:W-:Y:S02]  /*0340*/  VIADD R23, R23, UR5 ;  /* 0x0000000517177c36 */ /* 0x000fe40008000000 */
[----:B------:R-:W-:-:S03]  /*0350*/  IMAD.IADD R3, R3, 0x1, R5 ;  /* 0x0000000103037824 */ /* 0x000fc600078e0205 */
[----:B------:R-:W-:Y:S02]  /*0360*/  ISETP.GT.AND P1, PT, R23, UR4, PT ;  /* 0x0000000417007c0c */ /* 0x000fe4000bf24270 */
[----:B------:R-:W-:Y:S01]  /*0370*/  LEA.HI.X R9, R2, UR15, R3, 0x3, P2 ;  /* 0x0000000f02097c11 */ /* 0x000fe200090f1c03 */
[----:B------:R-:W-:Y:S10]  /*0380*/  @P0 BRA `(.L_x_730) ;  /* 0x0000000000c00947 */ /* 0x000ff40003800000 */
[----:B------:R0:W5:Y:S01]  /*0390*/  LDG.E.64 R2, desc[UR12][R8.64] ;  /* 0x0000000c08027981 */ /* 0x000162000c1e1b00 */
[----:B------:R-:W1:Y:S01]  /*03a0*/  LDC R27, c[0x0][0x398] ;  /* 0x0000e600ff1b7b82 */ /* 0x000e620000000800 */
[----:B------:R-:W-:-:S07]  /*03b0*/  IMAD.MOV.U32 R6, RZ, RZ, R24 ;  /* 0x000000ffff067224 */ /* 0x000fce00078e0018 */
[----:B------:R-:W2:Y:S02]  /*03c0*/  LDC.64 R4, c[0x0][0x390] ;  /* 0x0000e400ff047b82 */ /* 0x000ea40000000a00 */
.L_x_735:
[----:B-1----:R-:W-:Y:S01]  /*03d0*/  ISETP.GT.AND P0, PT, R6, R27, PT ;  /* 0x0000001b0600720c */ /* 0x002fe20003f04270 */
[----:B------:R-:W-:-:S12]  /*03e0*/  BSSY.RECONVERGENT B1, `(.L_x_731) ;  /* 0x0000027000017945 */ /* 0x000fd80003800200 */
[----:B------:R-:W-:Y:S05]  /*03f0*/  @!P0 BRA `(.L_x_732) ;  /* 0x0000000000948947 */ /* 0x000fea0003800000 */
[----:B------:R-:W-:Y:S01]  /*0400*/  SHF.R.S32.HI R7, RZ, 0x1f, R6 ;  /* 0x0000001fff077819 */ /* 0x000fe20000011406 */
[----:B--2---:R-:W-:-:S04]  /*0410*/  IMAD R0, R4, UR7, RZ ;  /* 0x0000000704007c24 */ /* 0x004fc8000f8e02ff */
[C---:B------:R-:W-:Y:S02]  /*0420*/  IMAD R11, R27.reuse, R5, R0 ;  /* 0x000000051b0b7224 */ /* 0x040fe400078e0200 */
[----:B0-----:R-:W-:-:S04]  /*0430*/  IMAD.WIDE.U32 R8, R27, R4, R6 ;  /* 0x000000041b087225 */ /* 0x001fc800078e0006 */
[----:B------:R-:W-:Y:S01]  /*0440*/  IMAD.IADD R9, R11, 0x1, R9 ;  /* 0x000000010b097824 */ /* 0x000fe200078e0209 */
[----:B------:R-:W-:-:S04]  /*0450*/  LEA R10, P0, R8, UR18, 0x3 ;  /* 0x00000012080a7c11 */ /* 0x000fc8000f8018ff */
[----:B------:R-:W-:-:S06]  /*0460*/  LEA.HI.X R11, R8, UR19, R9, 0x3, P0 ;  /* 0x00000013080b7c11 */ /* 0x000fcc00080f1c09 */
[----:B------:R-:W2:Y:S01]  /*0470*/  LDG.E.64 R10, desc[UR12][R10.64] ;  /* 0x0000000c0a0a7981 */ /* 0x000ea2000c1e1b00 */
[----:B-----5:R-:W0:Y:S01]  /*0480*/  MUFU.RCP64H R9, R15 ;  /* 0x0000000f00097308 */ /* 0x020e220000001800 */
[----:B------:R-:W-:Y:S01]  /*0490*/  IMAD.MOV.U32 R8, RZ, RZ, 0x1 ;  /* 0x00000001ff087424 */ /* 0x000fe200078e00ff */
[----:B------:R-:W-:Y:S05]  /*04a0*/  BSSY.RECONVERGENT B2, `(.L_x_733) ;  /* 0x0000011000027945 */ /* 0x000fea0003800200 */
[----:B0-----:R-:W-:-:S08]  /*04b0*/  DFMA R12, -R14, R8, 1 ;  /* 0x3ff000000e0c742b */ /* 0x001fd00000000108 */
[----:B------:R-:W-:-:S08]  /*04c0*/  DFMA R12, R12, R12, R12 ;  /* 0x0000000c0c0c722b */ /* 0x000fd0000000000c */
[----:B------:R-:W-:-:S08]  /*04d0*/  DFMA R12, R8, R12, R8 ;  /* 0x0000000c080c722b */ /* 0x000fd00000000008 */
[----:B------:R-:W-:-:S08]  /*04e0*/  DFMA R8, -R14, R12, 1 ;  /* 0x3ff000000e08742b */ /* 0x000fd0000000010c */
[----:B------:R-:W-:-:S08]  /*04f0*/  DFMA R8, R12, R8, R12 ;  /* 0x000000080c08722b */ /* 0x000fd0000000000c */
[----:B--2---:R-:W-:Y:S01]  /*0500*/  DMUL R12, R10, R8 ;  /* 0x000000080a0c7228 */ /* 0x004fe20000000000 */
[----:B------:R-:W-:-:S07]  /*0510*/  FSETP.GEU.AND P2, PT, |R11|, 6.5827683646048100446e-37, PT ;  /* 0x036000000b00780b */ /* 0x000fce0003f4e200 */
[----:B------:R-:W-:-:S08]  /*0520*/  DFMA R16, -R14, R12, R10 ;  /* 0x0000000c0e10722b */ /* 0x000fd0000000010a */
[----:B------:R-:W-:-:S10]  /*0530*/  DFMA R8, R8, R16, R12 ;  /* 0x000000100808722b */ /* 0x000fd4000000000c */
[----:B------:R-:W-:-:S05]  /*0540*/  FFMA R0, RZ, R15, R9 ;  /* 0x0000000fff007223 */ /* 0x000fca0000000009 */
[----:B------:R-:W-:-:S13]  /*0550*/  FSETP.GT.AND P0, PT, |R0|, 1.469367938527859385e-39, PT ;  /* 0x001000000000780b */ /* 0x000fda0003f04200 */
[----:B------:R-:W-:Y:S05]  /*0560*/  @P0 BRA P2, `(.L_x_734) ;  /* 0x0000000000100947 */ /* 0x000fea0001000000 */
[----:B------:R-:W-:-:S07]  /*0570*/  MOV R22, 0x590 ;  /* 0x0000059000167802 */ /* 0x000fce0000000f00 */
[----:B------:R-:W-:Y:S05]  /*0580*/  CALL.REL.NOINC `($__internal_2_$__cuda_sm20_div_rn_f64_full) ;  /* 0x00000000004c7944 */ /* 0x000fea0003c00000 */
[----:B------:R-:W-:Y:S02]  /*0590*/  IMAD.MOV.U32 R8, RZ, RZ, R16 ;  /* 0x000000ffff087224 */ /* 0x000fe400078e0010 */
[----:B------:R-:W-:-:S07]  /*05a0*/  IMAD.MOV.U32 R9, RZ, RZ, R17 ;  /* 0x000000ffff097224 */ /* 0x000fce00078e0011 */
.L_x_734:
[----:B------:R-:W-:Y:S05]  /*05b0*/  BSYNC.RECONVERGENT B2 ;  /* 0x0000000000027941 */ /* 0x000fea0003800200 */
.L_x_733:
[----:B------:R-:W-:Y:S02]  /*05c0*/  IMAD R11, R25, UR16, RZ ;  /* 0x00000010190b7c24 */ /* 0x000fe4000f8e02ff */
[----:B------:R-:W-:-:S04]  /*05d0*/  IMAD.WIDE.U32 R12, R26, UR16, R6 ;  /* 0x000000101a0c7c25 */ /* 0x000fc8000f8e0006 */
[----:B------:R-:W-:Y:S01]  /*05e0*/  IMAD R7, R26, UR17, R11 ;  /* 0x000000111a077c24 */ /* 0x000fe2000f8e020b */
[----:B------:R-:W-:-:S03]  /*05f0*/  LEA R10, P0, R12, UR18, 0x3 ;  /* 0x000000120c0a7c11 */ /* 0x000fc6000f8018ff */
[----:B------:R-:W-:-:S05]  /*0600*/  IMAD.IADD R7, R7, 0x1, R13 ;  /* 0x0000000107077824 */ /* 0x000fca00078e020d */
[----:B------:R-:W-:-:S05]  /*0610*/  LEA.HI.X R11, R12, UR19, R7, 0x3, P0 ;  /* 0x000000130c0b7c11 */ /* 0x000fca00080f1c07 */
[----:B------:R-:W2:Y:S02]  /*0620*/  LDG.E.64 R12, desc[UR12][R10.64] ;  /* 0x0000000c0a0c7981 */ /* 0x000ea4000c1e1b00 */
[----:B--2---:R-:W-:-:S07]  /*0630*/  DFMA R12, -R2, R8, R12 ;  /* 0x00000008020c722b */ /* 0x004fce000000010c */
[----:B------:R1:W-:Y:S04]  /*0640*/  STG.E.64 desc[UR12][R10.64], R12 ;  /* 0x0000000c0a007986 */ /* 0x0003e8000c101b0c */
.L_x_732:
[----:B------:R-:W-:Y:S05]  /*0650*/  BSYNC.RECONVERGENT B1 ;  /* 0x0000000000017941 */ /* 0x000fea0003800200 */
.L_x_731:
[----:B------:R-:W-:-:S05]  /*0660*/  VIADD R6, R6, UR8 ;  /* 0x0000000806067c36 */ /* 0x000fca0008000000 */
[----:B------:R-:W-:-:S13]  /*0670*/  ISETP.GE.AND P0, PT, R6, UR20, PT ;  /* 0x0000001406007c0c */ /* 0x000fda000bf06270 */
[----:B------:R-:W-:Y:S05]  /*0680*/  @!P0 BRA `(.L_x_735) ;  /* 0xfffffffc00508947 */ /* 0x000fea000383ffff */
.L_x_730:
[----:B------:R-:W-:Y:S05]  /*0690*/  BSYNC.RECONVERGENT B0 ;  /* 0x0000000000007941 */ /* 0x000fea0003800200 */
.L_x_729:
[----:B------:R-:W-:Y:S05]  /*06a0*/  @!P1 BRA `(.L_x_736) ;  /* 0xfffffff800f09947 */ /* 0x000fea000383ffff */
[----:B------:R-:W-:Y:S05]  /*06b0*/  EXIT ;  /* 0x000000000000794d */ /* 0x000fea0003800000 */
        .weak           $__internal_2_$__cuda_sm20_div_rn_f64_full
        .type           $__internal_2_$__cuda_sm20_div_rn_f64_full,@function
        .size           $__internal_2_$__cuda_sm20_div_rn_f64_full,(.L_x_750 - $__internal_2_$__cuda_sm20_div_rn_f64_full)
$__internal_2_$__cuda_sm20_div_rn_f64_full:
[C---:B------:R-:W-:Y:S01]  /*06c0*/  FSETP.GEU.AND P0, PT, |R15|.reuse, 1.469367938527859385e-39, PT ;  /* 0x001000000f00780b */ /* 0x040fe20003f0e200 */
[----:B------:R-:W-:Y:S01]  /*06d0*/  IMAD.MOV.U32 R12, RZ, RZ, 0x1 ;  /* 0x00000001ff0c7424 */ /* 0x000fe200078e00ff */
[----:B------:R-:W-:Y:S01]  /*06e0*/  LOP3.LUT R8, R15, 0x800fffff, RZ, 0xc0, !PT ;  /* 0x800fffff0f087812 */ /* 0x000fe200078ec0ff */
[----:B------:R-:W-:Y:S01]  /*06f0*/  IMAD.MOV.U32 R0, RZ, RZ, 0x1ca00000 ;  /* 0x1ca00000ff007424 */ /* 0x000fe200078e00ff */
[C---:B------:R-:W-:Y:S01]  /*0700*/  FSETP.GEU.AND P3, PT, |R11|.reuse, 1.469367938527859385e-39, PT ;  /* 0x001000000b00780b */ /* 0x040fe20003f6e200 */
[----:B------:R-:W-:Y:S01]  /*0710*/  BSSY.RECONVERGENT B3, `(.L_x_737) ;  /* 0x0000052000037945 */ /* 0x000fe20003800200 */
[----:B------:R-:W-:Y:S01]  /*0720*/  LOP3.LUT R9, R8, 0x3ff00000, RZ, 0xfc, !PT ;  /* 0x3ff0000008097812 */ /* 0x000fe200078efcff */
[----:B------:R-:W-:Y:S01]  /*0730*/  IMAD.MOV.U32 R8, RZ, RZ, R14 ;  /* 0x000000ffff087224 */ /* 0x000fe200078e000e */
[----:B------:R-:W-:Y:S02]  /*0740*/  LOP3.LUT R28, R11, 0x7ff00000, RZ, 0xc0, !PT ;  /* 0x7ff000000b1c7812 */ /* 0x000fe400078ec0ff */
[----:B------:R-:W-:-:S03]  /*0750*/  LOP3.LUT R29, R15, 0x7ff00000, RZ, 0xc0, !PT ;  /* 0x7ff000000f1d7812 */ /* 0x000fc600078ec0ff */
[----:B------:R-:W-:Y:S01]  /*0760*/  @!P0 DMUL R8, R14, 8.98846567431157953865e+307 ;  /* 0x7fe000000e088828 */ /* 0x000fe20000000000 */
[C---:B------:R-:W-:Y:S01]  /*0770*/  ISETP.GE.U32.AND P2, PT, R28.reuse, R29, PT ;  /* 0x0000001d1c00720c */ /* 0x040fe20003f46070 */
[----:B------:R-:W-:Y:S02]  /*0780*/  IMAD.MOV.U32 R30, RZ, RZ, R28 ;  /* 0x000000ffff1e7224 */ /* 0x000fe400078e001c */
[----:B------:R-:W-:Y:S02]  /*0790*/  @!P3 LOP3.LUT R19, R15, 0x7ff00000, RZ, 0xc0, !PT ;  /* 0x7ff000000f13b812 */ /* 0x000fe400078ec0ff */
[----:B------:R-:W0:Y:S02]  /*07a0*/  MUFU.RCP64H R13, R9 ;  /* 0x00000009000d7308 */ /* 0x000e240000001800 */
[----:B------:R-:W-:Y:S02]  /*07b0*/  @!P3 ISETP.GE.U32.AND P4, PT, R28, R19, PT ;  /* 0x000000131c00b20c */ /* 0x000fe40003f86070 */
[----:B------:R-:W-:-:S02]  /*07c0*/  @!P0 LOP3.LUT R29, R9, 0x7ff00000, RZ, 0xc0, !PT ;  /* 0x7ff00000091d8812 */ /* 0x000fc400078ec0ff */
[----:B------:R-:W-:-:S04]  /*07d0*/  @!P3 SEL R19, R0, 0x63400000, !P4 ;  /* 0x634000000013b807 */ /* 0x000fc80006000000 */
[----:B------:R-:W-:-:S04]  /*07e0*/  @!P3 LOP3.LUT R20, R19, 0x80000000, R11, 0xf8, !PT ;  /* 0x800000001314b812 */ /* 0x000fc800078ef80b */
[----:B------:R-:W-:Y:S01]  /*07f0*/  @!P3 LOP3.LUT R21, R20, 0x100000, RZ, 0xfc, !PT ;  /* 0x001000001415b812 */ /* 0x000fe200078efcff */
[----:B------:R-:W-:Y:S01]  /*0800*/  @!P3 IMAD.MOV.U32 R20, RZ, RZ, RZ ;  /* 0x000000ffff14b224 */ /* 0x000fe200078e00ff */
[----:B0-----:R-:W-:-:S08]  /*0810*/  DFMA R16, R12, -R8, 1 ;  /* 0x3ff000000c10742b */ /* 0x001fd00000000808 */
        /* <DEDUP_REMOVED lines=21> */
[----:B------:R-:W-:-:S05]  /*0970*/  SEL R11, R0, 0x63400000, !P0 ;  /* 0x63400000000b7807 */ /* 0x000fca0004000000 */
[----:B------:R-:W-:Y:S02]  /*0980*/  IMAD.IADD R0, R10, 0x1, -R11 ;  /* 0x000000010a007824 */ /* 0x000fe400078e0a0b */
[----:B------:R-:W-:Y:S02]  /*0990*/  IMAD.MOV.U32 R10, RZ, RZ, RZ ;  /* 0x000000ffff0a7224 */ /* 0x000fe400078e00ff */
        /* <DEDUP_REMOVED lines=12> */
[----:B------:R-:W-:-:S06]  /*0a60*/  IMAD.MOV.U32 R8, RZ, RZ, RZ ;  /* 0x000000ffff087224 */ /* 0x000fcc00078e00ff */
[----:B------:R-:W-:-:S03]  /*0a70*/  DFMA R8, R16, -R8, R20 ;  /* 0x800000081008722b */ /* 0x000fc60000000014 */
[----:B------:R-:W-:-:S03]  /*0a80*/  LOP3.LUT R13, R11, R13, RZ, 0x3c, !PT ;  /* 0x0000000d0b0d7212 */ /* 0x000fc600078e3cff */
[----:B------:R-:W-:-:S04]  /*0a90*/  IADD3 R8, PT, PT, -R0, -0x43300000, RZ ;  /* 0xbcd0000000087810 */ /* 0x000fc80007ffe1ff */
[----:B------:R-:W-:-:S04]  /*0aa0*/  FSETP.NEU.AND P0, PT, |R9|, R8, PT ;  /* 0x000000080900720b */ /* 0x000fc80003f0d200 */
[----:B------:R-:W-:Y:S02]  /*0ab0*/  FSEL R16, R10, R16, !P0 ;  /* 0x000000100a107208 */ /* 0x000fe40004000000 */
[----:B------:R-:W-:Y:S01]  /*0ac0*/  FSEL R17, R13, R17, !P0 ;  /* 0x000000110d117208 */ /* 0x000fe20004000000 */
[----:B------:R-:W-:Y:S06]  /*0ad0*/  BRA `(.L_x_739) ;  /* 0x0000000000547947 */ /* 0x000fec0003800000 */
.L_x_738:
        /* <DEDUP_REMOVED lines=16> */
.L_x_741:
[----:B------:R-:W-:Y:S01]  /*0be0*/  LOP3.LUT R17, R15, 0x80000, RZ, 0xfc, !PT ;  /* 0x000800000f117812 */ /* 0x000fe200078efcff */
[----:B------:R-:W-:Y:S01]  /*0bf0*/  IMAD.MOV.U32 R16, RZ, RZ, R14 ;  /* 0x000000ffff107224 */ /* 0x000fe200078e000e */
[----:B------:R-:W-:Y:S06]  /*0c00*/  BRA `(.L_x_739) ;  /* 0x0000000000087947 */ /* 0x000fec0003800000 */
.L_x_740:
[----:B------:R-:W-:Y:S01]  /*0c10*/  LOP3.LUT R17, R11, 0x80000, RZ, 0xfc, !PT ;  /* 0x000800000b117812 */ /* 0x000fe200078efcff */
[----:B------:R-:W-:-:S07]  /*0c20*/  IMAD.MOV.U32 R16, RZ, RZ, R10 ;  /* 0x000000ffff107224 */ /* 0x000fce00078e000a */
.L_x_739:
[----:B------:R-:W-:Y:S05]  /*0c30*/  BSYNC.RECONVERGENT B3 ;  /* 0x0000000000037941 */ /* 0x000fea0003800200 */
.L_x_737:
[----:B------:R-:W-:Y:S02]  /*0c40*/  IMAD.MOV.U32 R8, RZ, RZ, R22 ;  /* 0x000000ffff087224 */ /* 0x000fe400078e0016 */
[----:B------:R-:W-:-:S04]  /*0c50*/  IMAD.MOV.U32 R9, RZ, RZ, 0x0 ;  /* 0x00000000ff097424 */ /* 0x000fc800078e00ff */
[----:B------:R-:W-:Y:S05]  /*0c60*/  RET.REL.NODEC R8 `(_Z16rows_eliminationPdimi) ;  /* 0xfffffff008e47950 */ /* 0x000fea0003c3ffff */
.L_x_742:
        /* <DEDUP_REMOVED lines=9> */
.L_x_750:


//--------------------- .text._Z4swapPdimii       --------------------------
	.section	.text._Z4swapPdimii,"ax",@progbits
	.align	128
        .global         _Z4swapPdimii
        .type           _Z4swapPdimii,@function
        .size           _Z4swapPdimii,(.L_x_763 - _Z4swapPdimii)
        .other          _Z4swapPdimii,@"STO_CUDA_ENTRY STV_DEFAULT"
_Z4swapPdimii:
.text._Z4swapPdimii:
        /* <DEDUP_REMOVED lines=8> */
[----:B-1----:R-:W-:-:S13]  /*0080*/  ISETP.GT.AND P0, PT, R5, UR9, PT ;  /* 0x0000000905007c0c */ /* 0x002fda000bf04270 */
[----:B------:R-:W-:Y:S05]  /*0090*/  @P0 EXIT ;  /* 0x000000000000094d */ /* 0x000fea0003800000 */
[----:B------:R-:W-:Y:S02]  /*00a0*/  UISETP.LT.U32.AND UP0, UPT, UR8, 0x1, UPT ;  /* 0x000000010800788c */ /* 0x000fe4000bf01070 */
[----:B------:R-:W-:Y:S01]  /*00b0*/  VIADD R0, R5, UR8 ;  /* 0x0000000805007c36 */ /* 0x000fe20008000000 */
[----:B------:R-:W-:Y:S01]  /*00c0*/  UIADD3 UR4, UPT, UPT, UR9, 0x1, URZ ;  /* 0x0000000109047890 */ /* 0x000fe2000fffe0ff */
[----:B------:R-:W-:Y:S01]  /*00d0*/  BSSY.RECONVERGENT B0, `(.L_x_743) ;  /* 0x000003d000007945 */ /* 0x000fe20003800200 */
[----:B------:R-:W-:Y:S01]  /*00e0*/  USEL UR5, UR8, 0x1, !UP0 ;  /* 0x0000000108057887 */ /* 0x000fe2000c000000 */
[----:B------:R-:W0:Y:S03]  /*00f0*/  LDCU.64 UR10, c[0x0][0x398] ;  /* 0x00007300ff0a77ac */ /* 0x000e260008000a00 */
[C---:B------:R-:W-:Y:S02]  /*0100*/  ISETP.GE.AND P0, PT, R0.reuse, UR4, PT ;  /* 0x0000000400007c0c */ /* 0x040fe4000bf06270 */
[----:B------:R-:W-:Y:S01]  /*0110*/  IMAD R9, RZ, RZ, -UR5 ;  /* 0x80000005ff097e24 */ /* 0x000fe2000f8e02ff */
[----:B------:R-:W-:Y:S01]  /*0120*/  VIMNMX R7, PT, PT, R0, UR4, !PT ;  /* 0x0000000400077c48 */ /* 0x000fe2000ffe0100 */
[----:B------:R-:W1:Y:S01]  /*0130*/  LDCU.64 UR16, c[0x0][0x380] ;  /* 0x00007000ff1077ac */ /* 0x000e620008000a00 */
[----:B------:R-:W2:Y:S01]  /*0140*/  I2F.U32.RP R4, UR5 ;  /* 0x0000000500047d06 */ /* 0x000ea20008209000 */
[----:B------:R-:W-:Y:S01]  /*0150*/  ISETP.NE.U32.AND P2, PT, RZ, UR5, PT ;  /* 0x00000005ff007c0c */ /* 0x000fe2000bf45070 */
[----:B------:R-:W3:Y:S01]  /*0160*/  LDCU.64 UR12, c[0x0][0x358] ;  /* 0x00006b00ff0c77ac */ /* 0x000ee20008000a00 */
[----:B------:R-:W4:Y:S01]  /*0170*/  LDCU.64 UR14, c[0x0][0x380] ;  /* 0x00007000ff0e77ac */ /* 0x000f220008000a00 */
[----:B0-----:R-:W-:-:S04]  /*0180*/  USHF.R.S32.HI UR7, URZ, 0x1f, UR11 ;  /* 0x0000001fff077899 */ /* 0x001fc8000801140b */
[----:B--2---:R-:W0:Y:S02]  /*0190*/  MUFU.RCP R4, R4 ;  /* 0x0000000400047308 */ /* 0x004e240000001000 */
[----:B0-----:R-:W-:Y:S01]  /*01a0*/  VIADD R2, R4, 0xffffffe ;  /* 0x0ffffffe04027836 */ /* 0x001fe20000000000 */
[----:B------:R-:W-:-:S05]  /*01b0*/  SEL R4, RZ, 0x1, P0 ;  /* 0x00000001ff047807 */ /* 0x000fca0000000000 */
[----:B------:R0:W2:Y:S01]  /*01c0*/  F2I.FTZ.U32.TRUNC.NTZ R3, R2 ;  /* 0x0000000200037305 */ /* 0x0000a2000021f000 */
[----:B------:R-:W-:Y:S01]  /*01d0*/  IADD3 R7, PT, PT, R7, -R0, -R4 ;  /* 0x8000000007077210 */ /* 0x000fe20007ffe804 */
[----:B0-----:R-:W-:Y:S02]  /*01e0*/  HFMA2 R2, -RZ, RZ, 0, 0 ;  /* 0x00000000ff027431 */ /* 0x001fe400000001ff */
[----:B--2---:R-:W-:-:S04]  /*01f0*/  IMAD R9, R9, R3, RZ ;  /* 0x0000000309097224 */ /* 0x004fc800078e02ff */
[----:B------:R-:W-:-:S06]  /*0200*/  IMAD.HI.U32 R2, R3, R9, R2 ;  /* 0x0000000903027227 */ /* 0x000fcc00078e0002 */
[----:B------:R-:W-:Y:S02]  /*0210*/  IMAD.HI.U32 R9, R2, R7, RZ ;  /* 0x0000000702097227 */ /* 0x000fe400078e00ff */
[----:B------:R-:W0:Y:S02]  /*0220*/  LDC.64 R2, c[0x0][0x390] ;  /* 0x0000e400ff027b82 */ /* 0x000e240000000a00 */
[----:B------:R-:W-:-:S04]  /*0230*/  IMAD.MOV R0, RZ, RZ, -R9 ;  /* 0x000000ffff007224 */ /* 0x000fc800078e0a09 */
[----:B------:R-:W-:-:S05]  /*0240*/  IMAD R7, R0, UR5, R7 ;  /* 0x0000000500077c24 */ /* 0x000fca000f8e0207 */
[----:B------:R-:W-:-:S13]  /*0250*/  ISETP.GE.U32.AND P0, PT, R7, UR5, PT ;  /* 0x0000000507007c0c */ /* 0x000fda000bf06070 */
[----:B------:R-:W-:Y:S02]  /*0260*/  @P0 VIADD R7, R7, -UR5 ;  /* 0x8000000507070c36 */ /* 0x000fe40008000000 */
[----:B------:R-:W-:-:S03]  /*0270*/  @P0 VIADD R9, R9, 0x1 ;  /* 0x0000000109090836 */ /* 0x000fc60000000000 */
[----:B------:R-:W-:-:S13]  /*0280*/  ISETP.GE.U32.AND P1, PT, R7, UR5, PT ;  /* 0x0000000507007c0c */ /* 0x000fda000bf26070 */
[----:B------:R-:W-:Y:S02]  /*0290*/  @P1 IADD3 R9, PT, PT, R9, 0x1, RZ ;  /* 0x0000000109091810 */ /* 0x000fe40007ffe0ff */
[----:B------:R-:W-:Y:S01]  /*02a0*/  @!P2 LOP3.LUT R9, RZ, UR5, RZ, 0x33, !PT ;  /* 0x00000005ff09ac12 */ /* 0x000fe2000f8e33ff */
[----:B------:R-:W-:-:S04]  /*02b0*/  USHF.R.S32.HI UR5, URZ, 0x1f, UR10 ;  /* 0x0000001fff057899 */ /* 0x000fc8000801140a */
[----:B------:R-:W-:-:S05]  /*02c0*/  IMAD.IADD R0, R4, 0x1, R9 ;  /* 0x0000000104007824 */ /* 0x000fca00078e0209 */
[C---:B------:R-:W-:Y:S02]  /*02d0*/  LOP3.LUT R4, R0.reuse, 0x3, RZ, 0xc0, !PT ;  /* 0x0000000300047812 */ /* 0x040fe400078ec0ff */
[----:B------:R-:W-:Y:S02]  /*02e0*/  ISETP.GE.U32.AND P0, PT, R0, 0x3, PT ;  /* 0x000000030000780c */ /* 0x000fe40003f06070 */
[----:B------:R-:W-:-:S13]  /*02f0*/  ISETP.NE.AND P1, PT, R4, 0x3, PT ;  /* 0x000000030400780c */ /* 0x000fda0003f25270 */
[----:B01-34-:R-:W-:Y:S05]  /*0300*/  @!P1 BRA `(.L_x_744) ;  /* 0x0000000000649947 */ /* 0x01bfea0003800000 */
[----:B------:R-:W0:Y:S01]  /*0310*/  LDC.64 R6, c[0x0][0x390] ;  /* 0x0000e400ff067b82 */ /* 0x000e220000000a00 */
[----:B------:R-:W-:-:S05]  /*0320*/  VIADD R0, R0, 0x1 ;  /* 0x0000000100007836 */ /* 0x000fca0000000000 */
[----:B------:R-:W-:-:S05]  /*0330*/  LOP3.LUT R0, R0, 0x3, RZ, 0xc0, !PT ;  /* 0x0000000300007812 */ /* 0x000fca00078ec0ff */
[----:B------:R-:W-:-:S07]  /*0340*/  IMAD.MOV R0, RZ, RZ, -R0 ;  /* 0x000000ffff007224 */ /* 0x000fce00078e0a00 */
.L_x_745:
[----:B-1----:R-:W-:Y:S01]  /*0350*/  SHF.R.S32.HI R9, RZ, 0x1f, R5 ;  /* 0x0000001fff097819 */ /* 0x002fe20000011405 */
[----:B------:R-:W-:Y:S01]  /*0360*/  UMOV UR4, UR10 ;  /* 0x0000000a00047c82 */ /* 0x000fe20008000000 */
[----:B------:R-:W-:Y:S01]  /*0370*/  UMOV UR6, UR11 ;  /* 0x0000000b00067c82 */ /* 0x000fe20008000000 */
[----:B0-----:R-:W-:-:S04]  /*0380*/  IMAD.WIDE.U32 R10, R5, R6, UR4 ;  /* 0x00000004050a7e25 */ /* 0x001fc8000f8e0006 */
[-C--:B------:R-:W-:Y:S01]  /*0390*/  IMAD R4, R9, R6.reuse, RZ ;  /* 0x0000000609047224 */ /* 0x080fe200078e02ff */
[----:B------:R-:W-:Y:S01]  /*03a0*/  LEA R8, P1, R10, UR14, 0x3 ;  /* 0x0000000e0a087c11 */ /* 0x000fe2000f8218ff */
[----:B------:R-:W-:-:S04]  /*03b0*/  IMAD.WIDE.U32 R14, R5, R6, UR6 ;  /* 0x00000006050e7e25 */ /* 0x000fc8000f8e0006 */
[----:B------:R-:W-:Y:S01]  /*03c0*/  IMAD R13, R5, R7, R4 ;  /* 0x00000007050d7224 */ /* 0x000fe200078e0204 */
[----:B------:R-:W-:-:S04]  /*03d0*/  LEA R12, P2, R14, UR14, 0x3 ;  /* 0x0000000e0e0c7c11 */ /* 0x000fc8000f8418ff */
[----:B------:R-:W-:Y:S01]  /*03e0*/  IADD3 R9, PT, PT, R11, R13, RZ ;  /* 0x0000000d0b097210 */ /* 0x000fe20007ffe0ff */
[----:B------:R-:W-:-:S03]  /*03f0*/  IMAD.IADD R11, R13, 0x1, R15 ;  /* 0x000000010d0b7824 */ /* 0x000fc600078e020f */
[----:B------:R-:W-:Y:S02]  /*0400*/  LEA.HI.X R9, R10, UR15, R9, 0x3, P1 ;  /* 0x0000000f0a097c11 */ /* 0x000fe400088f1c09 */
[----:B------:R-:W-:-:S03]  /*0410*/  LEA.HI.X R13, R14, UR15, R11, 0x3, P2 ;  /* 0x0000000f0e0d7c11 */ /* 0x000fc600090f1c0b */
[----:B------:R-:W2:Y:S04]  /*0420*/  LDG.E.64 R10, desc[UR12][R8.64] ;  /* 0x0000000c080a7981 */ /* 0x000ea8000c1e1b00 */
[----:B------:R-:W3:Y:S01]  /*0430*/  LDG.E.64 R14, desc[UR12][R12.64] ;  /* 0x0000000c0c0e7981 */ /* 0x000ee2000c1e1b00 */
[----:B------:R-:W-:-:S05]  /*0440*/  VIADD R0, R0, 0x1 ;  /* 0x0000000100007836 */ /* 0x000fca0000000000 */
[----:B------:R-:W-:Y:S01]  /*0450*/  ISETP.NE.AND P1, PT, R0, RZ, PT ;  /* 0x000000ff0000720c */ /* 0x000fe20003f25270 */
[----:B------:R-:W-:Y:S01]  /*0460*/  VIADD R5, R5, UR8 ;  /* 0x0000000805057c36 */ /* 0x000fe20008000000 */
[----:B---3--:R1:W-:Y:S04]  /*0470*/  STG.E.64 desc[UR12][R8.64], R14 ;  /* 0x0000000e08007986 */ /* 0x0083e8000c101b0c */
[----:B--2---:R1:W-:Y:S07]  /*0480*/  STG.E.64 desc[UR12][R12.64], R10 ;  /* 0x0000000a0c007986 */ /* 0x0043ee000c101b0c */
[----:B------:R-:W-:Y:S05]  /*0490*/  @P1 BRA `(.L_x_745) ;  /* 0xfffffffc00ac1947 */ /* 0x000fea000383ffff */
.L_x_744:
[----:B------:R-:W-:Y:S05]  /*04a0*/  BSYNC.RECONVERGENT B0 ;  /* 0x0000000000007941 */ /* 0x000fea0003800200 */
.L_x_743:
[----:B------:R-:W-:Y:S05]  /*04b0*/  @!P0 EXIT ;  /* 0x000000000000894d */ /* 0x000fea0003800000 */
.L_x_746:
[----:B0-----:R-:W-:Y:S01]  /*04c0*/  SHF.R.S32.HI R7, RZ, 0x1f, R5 ;  /* 0x0000001fff077819 */ /* 0x001fe20000011405 */
[----:B------:R-:W-:Y:S01]  /*04d0*/  UMOV UR6, UR11 ;  /* 0x0000000b00067c82 */ /* 0x000fe20008000000 */
[----:B------:R-:W-:Y:S01]  /*04e0*/  UMOV UR4, UR10 ;  /* 0x0000000a00047c82 */ /* 0x000fe20008000000 */
[----:B-1----:R-:W-:-:S04]  /*04f0*/  IMAD.WIDE.U32 R10, R5, R2, UR6 ;  /* 0x00000006050a7e25 */ /* 0x002fc8000f8e0002 */
[-C--:B------:R-:W-:Y:S01]  /*0500*/  IMAD R0, R7, R2.reuse, RZ ;  /* 0x0000000207007224 */ /* 0x080fe200078e02ff */
[----:B------:R-:W-:Y:S01]  /*0510*/  LEA R12, P1, R10, UR16, 0x3 ;  /* 0x000000100a0c7c11 */ /* 0x000fe2000f8218ff */
[----:B------:R-:W-:-:S04]  /*0520*/  IMAD.WIDE.U32 R6, R5, R2, UR4 ;  /* 0x0000000405067e25 */ /* 0x000fc8000f8e0002 */
[----:B------:R-:W-:Y:S01]  /*0530*/  IMAD R9, R5, R3, R0 ;  /* 0x0000000305097224 */ /* 0x000fe200078e0200 */
[----:B------:R-:W-:-:S03]  /*0540*/  LEA R8, P0, R6, UR16, 0x3 ;  /* 0x0000001006087c11 */ /* 0x000fc6000f8018ff */
[----:B------:R-:W-:Y:S01]  /*0550*/  IMAD.IADD R11, R9, 0x1, R11 ;  /* 0x00000001090b7824 */ /* 0x000fe200078e020b */
[----:B------:R-:W-:-:S04]  /*0560*/  IADD3 R7, PT, PT, R7, R9, RZ ;  /* 0x0000000907077210 */ /* 0x000fc80007ffe0ff */
[----:B------:R-:W-:Y:S02]  /*0570*/  LEA.HI.X R13, R10, UR17, R11, 0x3, P1 ;  /* 0x000000110a0d7c11 */ /* 0x000fe400088f1c0b */
[----:B------:R-:W-:-:S03]  /*0580*/  LEA.HI.X R9, R6, UR17, R7, 0x3, P0 ;  /* 0x0000001106097c11 */ /* 0x000fc600080f1c07 */
[----:B------:R-:W2:Y:S04]  /*0590*/  LDG.E.64 R16, desc[UR12][R12.64] ;  /* 0x0000000c0c107981 */ /* 0x000ea8000c1e1b00 */
[----:B------:R-:W3:Y:S01]  /*05a0*/  LDG.E.64 R14, desc[UR12][R8.64] ;  /* 0x0000000c080e7981 */ /* 0x000ee2000c1e1b00 */
[----:B------:R-:W-:-:S04]  /*05b0*/  VIADD R27, R5, UR8 ;  /* 0x00000008051b7c36 */ /* 0x000fc80008000000 */
[----:B------:R-:W-:Y:S01]  /*05c0*/  IMAD.WIDE.U32 R10, R27, R2, UR4 ;  /* 0x000000041b0a7e25 */ /* 0x000fe2000f8e0002 */
[----:B------:R-:W-:-:S03]  /*05d0*/  SHF.R.S32.HI R5, RZ, 0x1f, R27 ;  /* 0x0000001fff057819 */ /* 0x000fc6000001141b */
[----:B------:R-:W-:Y:S01]  /*05e0*/  IMAD.WIDE.U32 R18, R27, R2, UR6 ;  /* 0x000000061b127e25 */ /* 0x000fe2000f8e0002 */
[----:B------:R-:W-:-:S03]  /*05f0*/  LEA R6, P0, R10, UR16, 0x3 ;  /* 0x000000100a067c11 */ /* 0x000fc6000f8018ff */
[----:B------:R-:W-:Y:S01]  /*0600*/  IMAD R0, R5, R2, RZ ;  /* 0x0000000205007224 */ /* 0x000fe200078e02ff */
[----:B------:R-:W-:-:S03]  /*0610*/  LEA R4, P1, R18, UR16, 0x3 ;  /* 0x0000001012047c11 */ /* 0x000fc6000f8218ff */
[----:B------:R-:W-:-:S04]  /*0620*/  IMAD R5, R27, R3, R0 ;  /* 0x000000031b057224 */ /* 0x000fc800078e0200 */
[----:B------:R-:W-:Y:S01]  /*0630*/  IMAD.IADD R7, R11, 0x1, R5 ;  /* 0x000000010b077824 */ /* 0x000fe200078e0205 */
[----:B------:R-:W-:-:S04]  /*0640*/  IADD3 R5, PT, PT, R5, R19, RZ ;  /* 0x0000001305057210 */ /* 0x000fc80007ffe0ff */
[----:B------:R-:W-:Y:S02]  /*0650*/  LEA.HI.X R5, R18, UR17, R5, 0x3, P1 ;  /* 0x0000001112057c11 */ /* 0x000fe400088f1c05 */
[----:B------:R-:W-:Y:S01]  /*0660*/  LEA.HI.X R7, R10, UR17, R7, 0x3, P0 ;  /* 0x000000110a077c11 */ /* 0x000fe200080f1c07 */
[----:B--2---:R0:W-:Y:S04]  /*0670*/  STG.E.64 desc[UR12][R8.64], R16 ;  /* 0x0000001008007986 */ /* 0x0041e8000c101b0c */
[----:B---3--:R1:W-:Y:S04]  /*0680*/  STG.E.64 desc[UR12][R12.64], R14 ;  /* 0x0000000e0c007986 */ /* 0x0083e8000c101b0c */
[----:B------:R-:W2:Y:S04]  /*0690*/  LDG.E.64 R20, desc[UR12][R4.64] ;  /* 0x0000000c04147981 */ /* 0x000ea8000c1e1b00 */
[----:B------:R-:W3:Y:S01]  /*06a0*/  LDG.E.64 R18, desc[UR12][R6.64] ;  /* 0x0000000c06127981 */ /* 0x000ee2000c1e1b00 */
[----:B------:R-:W-:-:S04]  /*06b0*/  VIADD R27, R27, UR8 ;  /* 0x000000081b1b7c36 */ /* 0x000fc80008000000 */
[----:B------:R-:W-:Y:S01]  /*06c0*/  IMAD.WIDE.U32 R24, R27, R2, UR6 ;  /* 0x000000061b187e25 */ /* 0x000fe2000f8e0002 */
[----:B------:R-:W-:-:S03]  /*06d0*/  SHF.R.S32.HI R11, RZ, 0x1f, R27 ;  /* 0x0000001fff0b7819 */ /* 0x000fc6000001141b */
[----:B------:R-:W-:Y:S01]  /*06e0*/  IMAD.WIDE.U32 R22, R27, R2, UR4 ;  /* 0x000000041b167e25 */ /* 0x000fe2000f8e0002 */
[----:B0-----:R-:W-:-:S03]  /*06f0*/  LEA R8, P1, R24, UR16, 0x3 ;  /* 0x0000001018087c11 */ /* 0x001fc6000f8218ff */
        /* <DEDUP_REMOVED lines=9> */
[----:B-1----:R-:W3:Y:S04]  /*0790*/  LDG.E.64 R14, desc[UR12][R8.64] ;  /* 0x0000000c080e7981 */ /* 0x002ee8000c1e1b00 */
[----:B------:R-:W4:Y:S01]  /*07a0*/  LDG.E.64 R12, desc[UR12][R10.64] ;  /* 0x0000000c0a0c7981 */ /* 0x000f22000c1e1b00 */
[----:B------:R-:W-:-:S04]  /*07b0*/  VIADD R27, R27, UR8 ;  /* 0x000000081b1b7c36 */ /* 0x000fc80008000000 */
[----:B------:R-:W-:Y:S01]  /*07c0*/  IMAD.WIDE.U32 R22, R27, R2, UR4 ;  /* 0x000000041b167e25 */ /* 0x000fe2000f8e0002 */
[----:B------:R-:W-:-:S03]  /*07d0*/  SHF.R.S32.HI R17, RZ, 0x1f, R27 ;  /* 0x0000001fff117819 */ /* 0x000fc6000001141b */
[----:B------:R-:W-:Y:S01]  /*07e0*/  IMAD.WIDE.U32 R24, R27, R2, UR6 ;  /* 0x000000061b187e25 */ /* 0x000fe2000f8e0002 */
[----:B------:R-:W-:-:S03]  /*07f0*/  LEA R16, P0, R22, UR16, 0x3 ;  /* 0x0000001016107c11 */ /* 0x000fc6000f8018ff */
[----:B------:R-:W-:Y:S01]  /*0800*/  IMAD R0, R17, R2, RZ ;  /* 0x0000000211007224 */ /* 0x000fe200078e02ff */
[----:B0-----:R-:W-:-:S03]  /*0810*/  LEA R6, P1, R24, UR16, 0x3 ;  /* 0x0000001018067c11 */ /* 0x001fc6000f8218ff */
[----:B------:R-:W-:-:S04]  /*0820*/  IMAD R17, R27, R3, R0 ;  /* 0x000000031b117224 */ /* 0x000fc800078e0200 */
[----:B------:R-:W-:Y:S01]  /*0830*/  IMAD.IADD R7, R23, 0x1, R17 ;  /* 0x0000000117077824 */ /* 0x000fe200078e0211 */
[----:B--2---:R-:W-:-:S04]  /*0840*/  IADD3 R5, PT, PT, R17, R25, RZ ;  /* 0x0000001911057210 */ /* 0x004fc80007ffe0ff */
[----:B------:R-:W-:Y:S02]  /*0850*/  LEA.HI.X R17, R22, UR17, R7, 0x3, P0 ;  /* 0x0000001116117c11 */ /* 0x000fe400080f1c07 */
[----:B------:R-:W-:Y:S01]  /*0860*/  LEA.HI.X R7, R24, UR17, R5, 0x3, P1 ;  /* 0x0000001118077c11 */ /* 0x000fe200088f1c05 */
[----:B---3--:R0:W-:Y:S04]  /*0870*/  STG.E.64 desc[UR12][R10.64], R14 ;  /* 0x0000000e0a007986 */ /* 0x0081e8000c101b0c */
[----:B----4-:R0:W-:Y:S04]  /*0880*/  STG.E.64 desc[UR12][R8.64], R12 ;  /* 0x0000000c08007986 */ /* 0x0101e8000c101b0c */
[----:B------:R-:W2:Y:S04]  /*0890*/  LDG.E.64 R20, desc[UR12][R6.64] ;  /* 0x0000000c06147981 */ /* 0x000ea8000c1e1b00 */
[----:B------:R-:W3:Y:S01]  /*08a0*/  LDG.E.64 R18, desc[UR12][R16.64] ;  /* 0x0000000c10127981 */ /* 0x000ee2000c1e1b00 */
[----:B------:R-:W-:-:S05]  /*08b0*/  VIADD R5, R27, UR8 ;  /* 0x000000081b057c36 */ /* 0x000fca0008000000 */
[----:B------:R-:W-:Y:S01]  /*08c0*/  ISETP.GT.AND P0, PT, R5, UR9, PT ;  /* 0x0000000905007c0c */ /* 0x000fe2000bf04270 */
[----:B--2---:R0:W-:Y:S04]  /*08d0*/  STG.E.64 desc[UR12][R16.64], R20 ;  /* 0x0000001410007986 */ /* 0x0041e8000c101b0c */
[----:B---3--:R0:W-:Y:S08]  /*08e0*/  STG.E.64 desc[UR12][R6.64], R18 ;  /* 0x0000001206007986 */ /* 0x0081f0000c101b0c */
[----:B------:R-:W-:Y:S05]  /*08f0*/  @!P0 BRA `(.L_x_746) ;  /* 0xfffffff800f08947 */ /* 0x000fea000383ffff */
[----:B------:R-:W-:Y:S05]  /*0900*/  EXIT ;  /* 0x000000000000794d */ /* 0x000fea0003800000 */
.L_x_747:
        /* <DEDUP_REMOVED lines=15> */
.L_x_763:


//--------------------- .nv.shared._ZN3cub18CUB_300001_SM_10006detail11EmptyKernelIvEEvv --------------------------
	.section	.nv.shared._ZN3cub18CUB_300001_SM_10006detail11EmptyKernelIvEEvv,"aw",@nobits
	.sectionflags	@""
	.align	16
	.zero		1024


//--------------------- .nv.shared.reserved.0     --------------------------
	.section	.nv.shared.reserved.0,"aw",@nobits
	.weak		__nv_reservedSMEM_offset_0_alias
	.size		__nv_reservedSMEM_offset_0_alias, 0, 64
	.other		__nv_reservedSMEM_offset_0_alias,@"STO_CUDA_RESERVED_SHARED STV_DEFAULT"
__nv_reservedSMEM_offset_0_alias:
	.zero		0
	.zero		64


//--------------------- .nv.global                --------------------------
	.section	.nv.global,"aw",@nobits
.nv.global:
	.type		_ZN34_INTERNAL_a3ad9ce2_4_k_cu_f0a8fe2e6thrust24THRUST_300001_SM_1000_NS12placeholders2_8E,@object
	.size		_ZN34_INTERNAL_a3ad9ce2_4_k_cu_f0a8fe2e6thrust24THRUST_300001_SM_1000_NS12placeholders2_8E,(_ZN34_INTERNAL_a3ad9ce2_4_k_cu_f0a8fe2e4cuda3std3__436_GLOBAL__N__a3ad9ce2_4_k_cu_f0a8fe2e6ignoreE - _ZN34_INTERNAL_a3ad9ce2_4_k_cu_f0a8fe2e6thrust24THRUST_300001_SM_1000_NS12placeholders2_8E)
_ZN34_INTERNAL_a3ad9ce2_4_k_cu_f0a8fe2e6thrust24THRUST_300001_SM_1000_NS12placeholders2_8E:
	.zero		1
	.type		_ZN34_INTERNAL_a3ad9ce2_4_k_cu_f0a8fe2e4cuda3std3__436_GLOBAL__N__a3ad9ce2_4_k_cu_f0a8fe2e6ignoreE,@object
	.size		_ZN34_INTERNAL_a3ad9ce2_4_k_cu_f0a8fe2e4cuda3std3__436_GLOBAL__N__a3ad9ce2_4_k_cu_f0a8fe2e6ignoreE,(_ZN34_INTERNAL_a3ad9ce2_4_k_cu_f0a8fe2e4cuda3std6ranges3__45__cpo4dataE - _ZN34_INTERNAL_a3ad9ce2_4_k_cu_f0a8fe2e4cuda3std3__436_GLOBAL__N__a3ad9ce2_4_k_cu_f0a8fe2e6ignoreE)
_ZN34_INTERNAL_a3ad9ce2_4_k_cu_f0a8fe2e4cuda3std3__436_GLOBAL__N__a3ad9ce2_4_k_cu_f0a8fe2e6ignoreE:
	.zero		1
	.type		_ZN34_INTERNAL_a3ad9ce2_4_k_cu_f0a8fe2e4cuda3std6ranges3__45__cpo4dataE,@object
	.size		_ZN34_INTERNAL_a3ad9ce2_4_k_cu_f0a8fe2e4cuda3std6ranges3__45__cpo4dataE,(_ZN34_INTERNAL_a3ad9ce2_4_k_cu_f0a8fe2e6thrust24THRUST_300001_SM_1000_NS6system3cpp3parE - _ZN34_INTERNAL_a3ad9ce2_4_k_cu_f0a8fe2e4cuda3std6ranges3__45__cpo4dataE)
_ZN34_INTERNAL_a3ad9ce2_4_k_cu_f0a8fe2e4cuda3std6ranges3__45__cpo4dataE:
	.zero		1
	.type		_ZN34_INTERNAL_a3ad9ce2_4_k_cu_f0a8fe2e6thrust24THRUST_300001_SM_1000_NS6system3cpp3parE,@object
	.size		_ZN34_INTERNAL_a3ad9ce2_4_k_cu_f0a8fe2e6thrust24THRUST_300001_SM_1000_NS6system3cpp3parE,(_ZN34_INTERNAL_a3ad9ce2_4_k_cu_f0a8fe2e4cuda3std3__45__cpo5beginE - _ZN34_INTERNAL_a3ad9ce2_4_k_cu_f0a8fe2e6thrust24THRUST_300001_SM_1000_NS6system3cpp3parE)
_ZN34_INTERNAL_a3ad9ce2_4_k_cu_f0a8fe2e6thrust24THRUST_300001_SM_1000_NS6system3cpp3parE:
	.zero		1
	.type		_ZN34_INTERNAL_a3ad9ce2_4_k_cu_f0a8fe2e4cuda3std3__45__cpo5beginE,@object
	.size		_ZN34_INTERNAL_a3ad9ce2_4_k_cu_f0a8fe2e4cuda3std3__45__cpo5beginE,(_ZN34_INTERNAL_a3ad9ce2_4_k_cu_f0a8fe2e4cuda3std6ranges3__45__cpo5beginE - _ZN34_INTERNAL_a3ad9ce2_4_k_cu_f0a8fe2e4cuda3std3__45__cpo5beginE)
_ZN34_INTERNAL_a3ad9ce2_4_k_cu_f0a8fe2e4cuda3std3__45__cpo5beginE:
	.zero		1
	.type		_ZN34_INTERNAL_a3ad9ce2_4_k_cu_f0a8fe2e4cuda3std6ranges3__45__cpo5beginE,@object
	.size		_ZN34_INTERNAL_a3ad9ce2_4_k_cu_f0a8fe2e4cuda3std6ranges3__45__cpo5beginE,(_ZN34_INTERNAL_a3ad9ce2_4_k_cu_f0a8fe2e6thrust24THRUST_300001_SM_1000_NS6deviceE - _ZN34_INTERNAL_a3ad9ce2_4_k_cu_f0a8fe2e4cuda3std6ranges3__45__cpo5beginE)
_ZN34_INTERNAL_a3ad9ce2_4_k_cu_f0a8fe2e4cuda3std6ranges3__45__cpo5beginE:
	.zero		1
	.type		_ZN34_INTERNAL_a3ad9ce2_4_k_cu_f0a8fe2e6thrust24THRUST_300001_SM_1000_NS6deviceE,@object
	.size		_ZN34_INTERNAL_a3ad9ce2_4_k_cu_f0a8fe2e6thrust24THRUST_300001_SM_1000_NS6deviceE,(_ZN34_INTERNAL_a3ad9ce2_4_k_cu_f0a8fe2e4cuda3std3__47nulloptE - _ZN34_INTERNAL_a3ad9ce2_4_k_cu_f0a8fe2e6thrust24THRUST_300001_SM_1000_NS6deviceE)
_ZN34_INTERNAL_a3ad9ce2_4_k_cu_f0a8fe2e6thrust24THRUST_300001_SM_1000_NS6deviceE:
	.zero		1
	.type		_ZN34_INTERNAL_a3ad9ce2_4_k_cu_f0a8fe2e4cuda3std3__47nulloptE,@object
	.size		_ZN34_INTERNAL_a3ad9ce2_4_k_cu_f0a8fe2e4cuda3std3__47nulloptE,(_ZN34_INTERNAL_a3ad9ce2_4_k_cu_f0a8fe2e4cuda3std6ranges3__45__cpo8distanceE - _ZN34_INTERNAL_a3ad9ce2_4_k_cu_f0a8fe2e4cuda3std3__47nulloptE)
_ZN34_INTERNAL_a3ad9ce2_4_k_cu_f0a8fe2e4cuda3std3__47nulloptE:
	.zero		1
	.type		_ZN34_INTERNAL_a3ad9ce2_4_k_cu_f0a8fe2e4cuda3std6ranges3__45__cpo8distanceE,@object
	.size		_ZN34_INTERNAL_a3ad9ce2_4_k_cu_f0a8fe2e4cuda3std6ranges3__45__cpo8distanceE,(_ZN34_INTERNAL_a3ad9ce2_4_k_cu_f0a8fe2e6thrust24THRUST_300001_SM_1000_NS12placeholders2_4E - _ZN34_INTERNAL_a3ad9ce2_4_k_cu_f0a8fe2e4cuda3std6ranges3__45__cpo8distanceE)
_ZN34_INTERNAL_a3ad9ce2_4_k_cu_f0a8fe2e4cuda3std6ranges3__45__cpo8distanceE:
	.zero		1
	.type		_ZN34_INTERNAL_a3ad9ce2_4_k_cu_f0a8fe2e6thrust24THRUST_300001_SM_1000_NS12placeholders2_4E,@object
	.size		_ZN34_INTERNAL_a3ad9ce2_4_k_cu_f0a8fe2e6thrust24THRUST_300001_SM_1000_NS12placeholders2_4E,(_ZN34_INTERNAL_a3ad9ce2_4_k_cu_f0a8fe2e4cuda3std3__45__cpo6rbeginE - _ZN34_INTERNAL_a3ad9ce2_4_k_cu_f0a8fe2e6thrust24THRUST_300001_SM_1000_NS12placeholders2_4E)
_ZN34_INTERNAL_a3ad9ce2_4_k_cu_f0a8fe2e6thrust24THRUST_300001_SM_1000_NS12placeholders2_4E:
	.zero		1
	.type		_ZN34_INTERNAL_a3ad9ce2_4_k_cu_f0a8fe2e4cuda3std3__45__cpo6rbeginE,@object
	.size		_ZN34_INTERNAL_a3ad9ce2_4_k_cu_f0a8fe2e4cuda3std3__45__cpo6rbeginE,(_ZN34_INTERNAL_a3ad9ce2_4_k_cu_f0a8fe2e4cuda3std6ranges3__45__cpo7advanceE - _ZN34_INTERNAL_a3ad9ce2_4_k_cu_f0a8fe2e4cuda3std3__45__cpo6rbeginE)
_ZN34_INTERNAL_a3ad9ce2_4_k_cu_f0a8fe2e4cuda3std3__45__cpo6rbeginE:
	.zero		1
	.type		_ZN34_INTERNAL_a3ad9ce2_4_k_cu_f0a8fe2e4cuda3std6ranges3__45__cpo7advanceE,@object
	.size		_ZN34_INTERNAL_a3ad9ce2_4_k_cu_f0a8fe2e4cuda3std6ranges3__45__cpo7advanceE,(_ZN34_INTERNAL_a3ad9ce2_4_k_cu_f0a8fe2e6thrust24THRUST_300001_SM_1000_NS12placeholders3_10E - _ZN34_INTERNAL_a3ad9ce2_4_k_cu_f0a8fe2e4cuda3std6ranges3__45__cpo7advanceE)
_ZN34_INTERNAL_a3ad9ce2_4_k_cu_f0a8fe2e4cuda3std6ranges3__45__cpo7advanceE:
	.zero		1
	.type		_ZN34_INTERNAL_a3ad9ce2_4_k_cu_f0a8fe2e6thrust24THRUST_300001_SM_1000_NS12placeholders3_10E,@object
	.size		_ZN34_INTERNAL_a3ad9ce2_4_k_cu_f0a8fe2e6thrust24THRUST_300001_SM_1000_NS12placeholders3_10E,(_ZN34_INTERNAL_a3ad9ce2_4_k_cu_f0a8fe2e4cuda3std3__48in_placeE - _ZN34_INTERNAL_a3ad9ce2_4_k_cu_f0a8fe2e6thrust24THRUST_300001_SM_1000_NS12placeholders3_10E)
_ZN34_INTERNAL_a3ad9ce2_4_k_cu_f0a8fe2e6thrust24THRUST_300001_SM_1000_NS12placeholders3_10E:
	.zero		1
	.type		_ZN34_INTERNAL_a3ad9ce2_4_k_cu_f0a8fe2e4cuda3std3__48in_placeE,@object
	.size		_ZN34_INTERNAL_a3ad9ce2_4_k_cu_f0a8fe2e4cuda3std3__48in_placeE,(_ZN34_INTERNAL_a3ad9ce2_4_k_cu_f0a8fe2e4cuda3std6ranges3__45__cpo4sizeE - _ZN34_INTERNAL_a3ad9ce2_4_k_cu_f0a8fe2e4cuda3std3__48in_placeE)
_ZN34_INTERNAL_a3ad9ce2_4_k_cu_f0a8fe2e4cuda3std3__48in_placeE:
	.zero		1
	.type		_ZN34_INTERNAL_a3ad9ce2_4_k_cu_f0a8fe2e4cuda3std6ranges3__45__cpo4sizeE,@object
	.size		_ZN34_INTERNAL_a3ad9ce2_4_k_cu_f0a8fe2e4cuda3std6ranges3__45__cpo4sizeE,(_ZN34_INTERNAL_a3ad9ce2_4_k_cu_f0a8fe2e6thrust24THRUST_300001_SM_1000_NS12placeholders2_2E - _ZN34_INTERNAL_a3ad9ce2_4_k_cu_f0a8fe2e4cuda3std6ranges3__45__cpo4sizeE)
_ZN34_INTERNAL_a3ad9ce2_4_k_cu_f0a8fe2e4cuda3std6ranges3__45__cpo4sizeE:
	.zero		1
	.type		_ZN34_INTERNAL_a3ad9ce2_4_k_cu_f0a8fe2e6thrust24THRUST_300001_SM_1000_NS12placeholders2_2E,@object
	.size		_ZN34_INTERNAL_a3ad9ce2_4_k_cu_f0a8fe2e6thrust24THRUST_300001_SM_1000_NS12placeholders2_2E,(_ZN34_INTERNAL_a3ad9ce2_4_k_cu_f0a8fe2e4cuda3std3__45__cpo6cbeginE - _ZN34_INTERNAL_a3ad9ce2_4_k_cu_f0a8fe2e6thrust24THRUST_300001_SM_1000_NS12placeholders2_2E)
_ZN34_INTERNAL_a3ad9ce2_4_k_cu_f0a8fe2e6thrust24THRUST_300001_SM_1000_NS12placeholders2_2E:
	.zero		1
	.type		_ZN34_INTERNAL_a3ad9ce2_4_k_cu_f0a8fe2e4cuda3std3__45__cpo6cbeginE,@object
	.size		_ZN34_INTERNAL_a3ad9ce2_4_k_cu_f0a8fe2e4cuda3std3__45__cpo6cbeginE,(_ZN34_INTERNAL_a3ad9ce2_4_k_cu_f0a8fe2e4cuda3std6ranges3__45__cpo6cbeginE - _ZN34_INTERNAL_a3ad9ce2_4_k_cu_f0a8fe2e4cuda3std3__45__cpo6cbeginE)
_ZN34_INTERNAL_a3ad9ce2_4_k_cu_f0a8fe2e4cuda3std3__45__cpo6cbeginE:
	.zero		1
	.type		_ZN34_INTERNAL_a3ad9ce2_4_k_cu_f0a8fe2e4cuda3std6ranges3__45__cpo6cbeginE,@object
	.size		_ZN34_INTERNAL_a3ad9ce2_4_k_cu_f0a8fe2e4cuda3std6ranges3__45__cpo6cbeginE,(_ZN34_INTERNAL_a3ad9ce2_4_k_cu_f0a8fe2e6thrust24THRUST_300001_SM_1000_NS12placeholders2_6E - _ZN34_INTERNAL_a3ad9ce2_4_k_cu_f0a8fe2e4cuda3std6ranges3__45__cpo6cbeginE)
_ZN34_INTERNAL_a3ad9ce2_4_k_cu_f0a8fe2e4cuda3std6ranges3__45__cpo6cbeginE:
	.zero		1
	.type		_ZN34_INTERNAL_a3ad9ce2_4_k_cu_f0a8fe2e6thrust24THRUST_300001_SM_1000_NS12placeholders2_6E,@object
	.size		_ZN34_INTERNAL_a3ad9ce2_4_k_cu_f0a8fe2e6thrust24THRUST_300001_SM_1000_NS12placeholders2_6E,(_ZN34_INTERNAL_a3ad9ce2_4_k_cu_f0a8fe2e4cuda3std3__45__cpo7crbeginE - _ZN34_INTERNAL_a3ad9ce2_4_k_cu_f0a8fe2e6thrust24THRUST_300001_SM_1000_NS12placeholders2_6E)
_ZN34_INTERNAL_a3ad9ce2_4_k_cu_f0a8fe2e6thrust24THRUST_300001_SM_1000_NS12placeholders2_6E:
	.zero		1
	.type		_ZN34_INTERNAL_a3ad9ce2_4_k_cu_f0a8fe2e4cuda3std3__45__cpo7crbeginE,@object
	.size		_ZN34_INTERNAL_a3ad9ce2_4_k_cu_f0a8fe2e4cuda3std3__45__cpo7crbeginE,(_ZN34_INTERNAL_a3ad9ce2_4_k_cu_f0a8fe2e4cuda3std6ranges3__45__cpo4nextE - _ZN34_INTERNAL_a3ad9ce2_4_k_cu_f0a8fe2e4cuda3std3__45__cpo7crbeginE)
_ZN34_INTERNAL_a3ad9ce2_4_k_cu_f0a8fe2e4cuda3std3__45__cpo7crbeginE:
	.zero		1
	.type		_ZN34_INTERNAL_a3ad9ce2_4_k_cu_f0a8fe2e4cuda3std6ranges3__45__cpo4nextE,@object
	.size		_ZN34_INTERNAL_a3ad9ce2_4_k_cu_f0a8fe2e4cuda3std6ranges3__45__cpo4nextE,(_ZN34_INTERNAL_a3ad9ce2_4_k_cu_f0a8fe2e4cuda3std6ranges3__45__cpo4swapE - _ZN34_INTERNAL_a3ad9ce2_4_k_cu_f0a8fe2e4cuda3std6ranges3__45__cpo4nextE)
_ZN34_INTERNAL_a3ad9ce2_4_k_cu_f0a8fe2e4cuda3std6ranges3__45__cpo4nextE:
	.zero		1
	.type		_ZN34_INTERNAL_a3ad9ce2_4_k_cu_f0a8fe2e4cuda3std6ranges3__45__cpo4swapE,@object
	.size		_ZN34_INTERNAL_a3ad9ce2_4_k_cu_f0a8fe2e4cuda3std6ranges3__45__cpo4swapE,(_ZN34_INTERNAL_a3ad9ce2_4_k_cu_f0a8fe2e6thrust24THRUST_300001_SM_1000_NS8cuda_cub10par_nosyncE - _ZN34_INTERNAL_a3ad9ce2_4_k_cu_f0a8fe2e4cuda3std6ranges3__45__cpo4swapE)
_ZN34_INTERNAL_a3ad9ce2_4_k_cu_f0a8fe2e4cuda3std6ranges3__45__cpo4swapE:
	.zero		1
	.type		_ZN34_INTERNAL_a3ad9ce2_4_k_cu_f0a8fe2e6thrust24THRUST_300001_SM_1000_NS8cuda_cub10par_nosyncE,@object
	.size		_ZN34_INTERNAL_a3ad9ce2_4_k_cu_f0a8fe2e6thrust24THRUST_300001_SM_1000_NS8cuda_cub10par_nosyncE,(_ZN34_INTERNAL_a3ad9ce2_4_k_cu_f0a8fe2e6thrust24THRUST_300001_SM_1000_NS3seqE - _ZN34_INTERNAL_a3ad9ce2_4_k_cu_f0a8fe2e6thrust24THRUST_300001_SM_1000_NS8cuda_cub10par_nosyncE)
_ZN34_INTERNAL_a3ad9ce2_4_k_cu_f0a8fe2e6thrust24THRUST_300001_SM_1000_NS8cuda_cub10par_nosyncE:
	.zero		1
	.type		_ZN34_INTERNAL_a3ad9ce2_4_k_cu_f0a8fe2e6thrust24THRUST_300001_SM_1000_NS3seqE,@object
	.size		_ZN34_INTERNAL_a3ad9ce2_4_k_cu_f0a8fe2e6thrust24THRUST_300001_SM_1000_NS3seqE,(_ZN34_INTERNAL_a3ad9ce2_4_k_cu_f0a8fe2e4cuda3std3__420unreachable_sentinelE - _ZN34_INTERNAL_a3ad9ce2_4_k_cu_f0a8fe2e6thrust24THRUST_300001_SM_1000_NS3seqE)
_ZN34_INTERNAL_a3ad9ce2_4_k_cu_f0a8fe2e6thrust24THRUST_300001_SM_1000_NS3seqE:
	.zero		1
	.type		_ZN34_INTERNAL_a3ad9ce2_4_k_cu_f0a8fe2e4cuda3std3__420unreachable_sentinelE,@object
	.size		_ZN34_INTERNAL_a3ad9ce2_4_k_cu_f0a8fe2e4cuda3std3__420unreachable_sentinelE,(_ZN34_INTERNAL_a3ad9ce2_4_k_cu_f0a8fe2e4cuda3std6ranges3__45__cpo5ssizeE - _ZN34_INTERNAL_a3ad9ce2_4_k_cu_f0a8fe2e4cuda3std3__420unreachable_sentinelE)
_ZN34_INTERNAL_a3ad9ce2_4_k_cu_f0a8fe2e4cuda3std3__420unreachable_sentinelE:
	.zero		1
	.type		_ZN34_INTERNAL_a3ad9ce2_4_k_cu_f0a8fe2e4cuda3std6ranges3__45__cpo5ssizeE,@object
	.size		_ZN34_INTERNAL_a3ad9ce2_4_k_cu_f0a8fe2e4cuda3std6ranges3__45__cpo5ssizeE,(_ZN34_INTERNAL_a3ad9ce2_4_k_cu_f0a8fe2e6thrust24THRUST_300001_SM_1000_NS12placeholders2_3E - _ZN34_INTERNAL_a3ad9ce2_4_k_cu_f0a8fe2e4cuda3std6ranges3__45__cpo5ssizeE)
_ZN34_INTERNAL_a3ad9ce2_4_k_cu_f0a8fe2e4cuda3std6ranges3__45__cpo5ssizeE:
	.zero		1
	.type		_ZN34_INTERNAL_a3ad9ce2_4_k_cu_f0a8fe2e6thrust24THRUST_300001_SM_1000_NS12placeholders2_3E,@object
	.size		_ZN34_INTERNAL_a3ad9ce2_4_k_cu_f0a8fe2e6thrust24THRUST_300001_SM_1000_NS12placeholders2_3E,(_ZN34_INTERNAL_a3ad9ce2_4_k_cu_f0a8fe2e4cuda3std3__45__cpo4cendE - _ZN34_INTERNAL_a3ad9ce2_4_k_cu_f0a8fe2e6thrust24THRUST_300001_SM_1000_NS12placeholders2_3E)
_ZN34_INTERNAL_a3ad9ce2_4_k_cu_f0a8fe2e6thrust24THRUST_300001_SM_1000_NS12placeholders2_3E:
	.zero		1
	.type		_ZN34_INTERNAL_a3ad9ce2_4_k_cu_f0a8fe2e4cuda3std3__45__cpo4cendE,@object
	.size		_ZN34_INTERNAL_a3ad9ce2_4_k_cu_f0a8fe2e4cuda3std3__45__cpo4cendE,(_ZN34_INTERNAL_a3ad9ce2_4_k_cu_f0a8fe2e4cuda3std6ranges3__45__cpo4cendE - _ZN34_INTERNAL_a3ad9ce2_4_k_cu_f0a8fe2e4cuda3std3__45__cpo4cendE)
_ZN34_INTERNAL_a3ad9ce2_4_k_cu_f0a8fe2e4cuda3std3__45__cpo4cendE:
	.zero		1
	.type		_ZN34_INTERNAL_a3ad9ce2_4_k_cu_f0a8fe2e4cuda3std6ranges3__45__cpo4cendE,@object
	.size		_ZN34_INTERNAL_a3ad9ce2_4_k_cu_f0a8fe2e4cuda3std6ranges3__45__cpo4cendE,(_ZN34_INTERNAL_a3ad9ce2_4_k_cu_f0a8fe2e6thrust24THRUST_300001_SM_1000_NS12placeholders2_7E - _ZN34_INTERNAL_a3ad9ce2_4_k_cu_f0a8fe2e4cuda3std6ranges3__45__cpo4cendE)
_ZN34_INTERNAL_a3ad9ce2_4_k_cu_f0a8fe2e4cuda3std6ranges3__45__cpo4cendE:
	.zero		1
	.type		_ZN34_INTERNAL_a3ad9ce2_4_k_cu_f0a8fe2e6thrust24THRUST_300001_SM_1000_NS12placeholders2_7E,@object
	.size		_ZN34_INTERNAL_a3ad9ce2_4_k_cu_f0a8fe2e6thrust24THRUST_300001_SM_1000_NS12placeholders2_7E,(_ZN34_INTERNAL_a3ad9ce2_4_k_cu_f0a8fe2e4cuda3std3__45__cpo5crendE - _ZN34_INTERNAL_a3ad9ce2_4_k_cu_f0a8fe2e6thrust24THRUST_300001_SM_1000_NS12placeholders2_7E)
_ZN34_INTERNAL_a3ad9ce2_4_k_cu_f0a8fe2e6thrust24THRUST_300001_SM_1000_NS12placeholders2_7E:
	.zero		1
	.type		_ZN34_INTERNAL_a3ad9ce2_4_k_cu_f0a8fe2e4cuda3std3__45__cpo5crendE,@object
	.size		_ZN34_INTERNAL_a3ad9ce2_4_k_cu_f0a8fe2e4cuda3std3__45__cpo5crendE,(_ZN34_INTERNAL_a3ad9ce2_4_k_cu_f0a8fe2e4cuda3std6ranges3__45__cpo4prevE - _ZN34_INTERNAL_a3ad9ce2_4_k_cu_f0a8fe2e4cuda3std3__45__cpo5crendE)
_ZN34_INTERNAL_a3ad9ce2_4_k_cu_f0a8fe2e4cuda3std3__45__cpo5crendE:
	.zero		1
	.type		_ZN34_INTERNAL_a3ad9ce2_4_k_cu_f0a8fe2e4cuda3std6ranges3__45__cpo4prevE,@object
	.size		_ZN34_INTERNAL_a3ad9ce2_4_k_cu_f0a8fe2e4cuda3std6ranges3__45__cpo4prevE,(_ZN34_INTERNAL_a3ad9ce2_4_k_cu_f0a8fe2e4cuda3std6ranges3__45__cpo9iter_moveE - _ZN34_INTERNAL_a3ad9ce2_4_k_cu_f0a8fe2e4cuda3std6ranges3__45__cpo4prevE)
_ZN34_INTERNAL_a3ad9ce2_4_k_cu_f0a8fe2e4cuda3std6ranges3__45__cpo4prevE:
	.zero		1
	.type		_ZN34_INTERNAL_a3ad9ce2_4_k_cu_f0a8fe2e4cuda3std6ranges3__45__cpo9iter_moveE,@object
	.size		_ZN34_INTERNAL_a3ad9ce2_4_k_cu_f0a8fe2e4cuda3std6ranges3__45__cpo9iter_moveE,(_ZN34_INTERNAL_a3ad9ce2_4_k_cu_f0a8fe2e6thrust24THRUST_300001_SM_1000_NS6system6detail10sequential3seqE - _ZN34_INTERNAL_a3ad9ce2_4_k_cu_f0a8fe2e4cuda3std6ranges3__45__cpo9iter_moveE)
_ZN34_INTERNAL_a3ad9ce2_4_k_cu_f0a8fe2e4cuda3std6ranges3__45__cpo9iter_moveE:
	.zero		1
	.type		_ZN34_INTERNAL_a3ad9ce2_4_k_cu_f0a8fe2e6thrust24THRUST_300001_SM_1000_NS6system6detail10sequential3seqE,@object
	.size		_ZN34_INTERNAL_a3ad9ce2_4_k_cu_f0a8fe2e6thrust24THRUST_300001_SM_1000_NS6system6detail10sequential3seqE,(_ZN34_INTERNAL_a3ad9ce2_4_k_cu_f0a8fe2e6thrust24THRUST_300001_SM_1000_NS12placeholders2_9E - _ZN34_INTERNAL_a3ad9ce2_4_k_cu_f0a8fe2e6thrust24THRUST_300001_SM_1000_NS6system6detail10sequential3seqE)
_ZN34_INTERNAL_a3ad9ce2_4_k_cu_f0a8fe2e6thrust24THRUST_300001_SM_1000_NS6system6detail10sequential3seqE:
	.zero		1
	.type		_ZN34_INTERNAL_a3ad9ce2_4_k_cu_f0a8fe2e6thrust24THRUST_300001_SM_1000_NS12placeholders2_9E,@object
	.size		_ZN34_INTERNAL_a3ad9ce2_4_k_cu_f0a8fe2e6thrust24THRUST_300001_SM_1000_NS12placeholders2_9E,(_ZN34_INTERNAL_a3ad9ce2_4_k_cu_f0a8fe2e4cuda3std3__419piecewise_constructE - _ZN34_INTERNAL_a3ad9ce2_4_k_cu_f0a8fe2e6thrust24THRUST_300001_SM_1000_NS12placeholders2_9E)
_ZN34_INTERNAL_a3ad9ce2_4_k_cu_f0a8fe2e6thrust24THRUST_300001_SM_1000_NS12placeholders2_9E:
	.zero		1
	.type		_ZN34_INTERNAL_a3ad9ce2_4_k_cu_f0a8fe2e4cuda3std3__419piecewise_constructE,@object
	.size		_ZN34_INTERNAL_a3ad9ce2_4_k_cu_f0a8fe2e4cuda3std3__419piecewise_constructE,(_ZN34_INTERNAL_a3ad9ce2_4_k_cu_f0a8fe2e4cuda3std6ranges3__45__cpo5cdataE - _ZN34_INTERNAL_a3ad9ce2_4_k_cu_f0a8fe2e4cuda3std3__419piecewise_constructE)
_ZN34_INTERNAL_a3ad9ce2_4_k_cu_f0a8fe2e4cuda3std3__419piecewise_constructE:
	.zero		1
	.type		_ZN34_INTERNAL_a3ad9ce2_4_k_cu_f0a8fe2e4cuda3std6ranges3__45__cpo5cdataE,@object
	.size		_ZN34_INTERNAL_a3ad9ce2_4_k_cu_f0a8fe2e4cuda3std6ranges3__45__cpo5cdataE,(_ZN34_INTERNAL_a3ad9ce2_4_k_cu_f0a8fe2e6thrust24THRUST_300001_SM_1000_NS12placeholders2_1E - _ZN34_INTERNAL_a3ad9ce2_4_k_cu_f0a8fe2e4cuda3std6ranges3__45__cpo5cdataE)
_ZN34_INTERNAL_a3ad9ce2_4_k_cu_f0a8fe2e4cuda3std6ranges3__45__cpo5cdataE:
	.zero		1
	.type		_ZN34_INTERNAL_a3ad9ce2_4_k_cu_f0a8fe2e6thrust24THRUST_300001_SM_1000_NS12placeholders2_1E,@object
	.size		_ZN34_INTERNAL_a3ad9ce2_4_k_cu_f0a8fe2e6thrust24THRUST_300001_SM_1000_NS12placeholders2_1E,(_ZN34_INTERNAL_a3ad9ce2_4_k_cu_f0a8fe2e4cuda3std3__45__cpo3endE - _ZN34_INTERNAL_a3ad9ce2_4_k_cu_f0a8fe2e6thrust24THRUST_300001_SM_1000_NS12placeholders2_1E)
_ZN34_INTERNAL_a3ad9ce2_4_k_cu_f0a8fe2e6thrust24THRUST_300001_SM_1000_NS12placeholders2_1E:
	.zero		1
	.type		_ZN34_INTERNAL_a3ad9ce2_4_k_cu_f0a8fe2e4cuda3std3__45__cpo3endE,@object
	.size		_ZN34_INTERNAL_a3ad9ce2_4_k_cu_f0a8fe2e4cuda3std3__45__cpo3endE,(_ZN34_INTERNAL_a3ad9ce2_4_k_cu_f0a8fe2e4cuda3std6ranges3__45__cpo3endE - _ZN34_INTERNAL_a3ad9ce2_4_k_cu_f0a8fe2e4cuda3std3__45__cpo3endE)
_ZN34_INTERNAL_a3ad9ce2_4_k_cu_f0a8fe2e4cuda3std3__45__cpo3endE:
	.zero		1
	.type		_ZN34_INTERNAL_a3ad9ce2_4_k_cu_f0a8fe2e4cuda3std6ranges3__45__cpo3endE,@object
	.size		_ZN34_INTERNAL_a3ad9ce2_4_k_cu_f0a8fe2e4cuda3std6ranges3__45__cpo3endE,(_ZN34_INTERNAL_a3ad9ce2_4_k_cu_f0a8fe2e6thrust24THRUST_300001_SM_1000_NS12placeholders2_5E - _ZN34_INTERNAL_a3ad9ce2_4_k_cu_f0a8fe2e4cuda3std6ranges3__45__cpo3endE)
_ZN34_INTERNAL_a3ad9ce2_4_k_cu_f0a8fe2e4cuda3std6ranges3__45__cpo3endE:
	.zero		1
	.type		_ZN34_INTERNAL_a3ad9ce2_4_k_cu_f0a8fe2e6thrust24THRUST_300001_SM_1000_NS12placeholders2_5E,@object
	.size		_ZN34_INTERNAL_a3ad9ce2_4_k_cu_f0a8fe2e6thrust24THRUST_300001_SM_1000_NS12placeholders2_5E,(_ZN34_INTERNAL_a3ad9ce2_4_k_cu_f0a8fe2e4cuda3std3__45__cpo4rendE - _ZN34_INTERNAL_a3ad9ce2_4_k_cu_f0a8fe2e6thrust24THRUST_300001_SM_1000_NS12placeholders2_5E)
_ZN34_INTERNAL_a3ad9ce2_4_k_cu_f0a8fe2e6thrust24THRUST_300001_SM_1000_NS12placeholders2_5E:
	.zero		1
	.type		_ZN34_INTERNAL_a3ad9ce2_4_k_cu_f0a8fe2e4cuda3std3__45__cpo4rendE,@object
	.size		_ZN34_INTERNAL_a3ad9ce2_4_k_cu_f0a8fe2e4cuda3std3__45__cpo4rendE,(_ZN34_INTERNAL_a3ad9ce2_4_k_cu_f0a8fe2e4cuda3std6ranges3__45__cpo9iter_swapE - _ZN34_INTERNAL_a3ad9ce2_4_k_cu_f0a8fe2e4cuda3std3__45__cpo4rendE)
_ZN34_INTERNAL_a3ad9ce2_4_k_cu_f0a8fe2e4cuda3std3__45__cpo4rendE:
	.zero		1
	.type		_ZN34_INTERNAL_a3ad9ce2_4_k_cu_f0a8fe2e4cuda3std6ranges3__45__cpo9iter_swapE,@object
	.size		_ZN34_INTERNAL_a3ad9ce2_4_k_cu_f0a8fe2e4cuda3std6ranges3__45__cpo9iter_swapE,(_ZN34_INTERNAL_a3ad9ce2_4_k_cu_f0a8fe2e4cuda3std3__48unexpectE - _ZN34_INTERNAL_a3ad9ce2_4_k_cu_f0a8fe2e4cuda3std6ranges3__45__cpo9iter_swapE)
_ZN34_INTERNAL_a3ad9ce2_4_k_cu_f0a8fe2e4cuda3std6ranges3__45__cpo9iter_swapE:
	.zero		1
	.type		_ZN34_INTERNAL_a3ad9ce2_4_k_cu_f0a8fe2e4cuda3std3__48unexpectE,@object
	.size		_ZN34_INTERNAL_a3ad9ce2_4_k_cu_f0a8fe2e4cuda3std3__48unexpectE,(_ZN34_INTERNAL_a3ad9ce2_4_k_cu_f0a8fe2e6thrust24THRUST_300001_SM_1000_NS8cuda_cub3parE - _ZN34_INTERNAL_a3ad9ce2_4_k_cu_f0a8fe2e4cuda3std3__48unexpectE)
_ZN34_INTERNAL_a3ad9ce2_4_k_cu_f0a8fe2e4cuda3std3__48unexpectE:
	.zero		1
	.type		_ZN34_INTERNAL_a3ad9ce2_4_k_cu_f0a8fe2e6thrust24THRUST_300001_SM_1000_NS8cuda_cub3parE,@object
	.size		_ZN34_INTERNAL_a3ad9ce2_4_k_cu_f0a8fe2e6thrust24THRUST_300001_SM_1000_NS8cuda_cub3parE,(.L_29 - _ZN34_INTERNAL_a3ad9ce2_4_k_cu_f0a8fe2e6thrust24THRUST_300001_SM_1000_NS8cuda_cub3parE)
_ZN34_INTERNAL_a3ad9ce2_4_k_cu_f0a8fe2e6thrust24THRUST_300001_SM_1000_NS8cuda_cub3parE:
	.zero		1
.L_29:


//--------------------- .nv.shared._ZN6thrust24THRUST_300001_SM_1000_NS8cuda_cub4core6detail13_kernel_agentINS1_8__reduce11ReduceAgentIPN4cuda3std3__45tupleIJdlEEESC_SB_lNS1_9__extrema9arg_max_fIdl10comparatorEEEEJSC_SC_iSG_EEEvDpT0_ --------------------------
	.section	.nv.shared._ZN6thrust24THRUST_300001_SM_1000_NS8cuda_cub4core6detail13_kernel_agentINS1_8__reduce11ReduceAgentIPN4cuda3std3__45tupleIJdlEEESC_SB_lNS1_9__extrema9arg_max_fIdl10comparatorEEEEJSC_SC_iSG_EEEvDpT0_,"aw",@nobits
	.sectionflags	@""
	.align	16
	.zero		1024


//--------------------- .nv.shared._ZN6thrust24THRUST_300001_SM_1000_NS8cuda_cub4core6detail13_kernel_agentINS1_8__reduce10DrainAgentIlEEJN3cub18CUB_300001_SM_10009GridQueueIyEElEEEvDpT0_ --------------------------
	.section	.nv.shared._ZN6thrust24THRUST_300001_SM_1000_NS8cuda_cub4core6detail13_kernel_agentINS1_8__reduce10DrainAgentIlEEJN3cub18CUB_300001_SM_10009GridQueueIyEElEEEvDpT0_,"aw",@nobits
	.sectionflags	@""
	.align	16
	.zero		1024


//--------------------- .nv.shared._ZN6thrust24THRUST_300001_SM_1000_NS8cuda_cub4core6detail13_kernel_agentINS1_8__reduce11ReduceAgentINS0_12zip_iteratorIN4cuda3std3__45tupleIJNS0_10device_ptrIdEENS0_17counting_iteratorIlNS0_11use_defaultESF_SF_EEEEEEEPNSB_IJdlEEESJ_lNS1_9__extrema9arg_max_fIdl10comparatorEEEEJSI_SK_lN3cub18CUB_300001_SM_100013GridEvenShareIlEENSR_9GridQueueIyEESO_EEEvDpT0_ --------------------------
	.section	.nv.shared._ZN6thrust24THRUST_300001_SM_1000_NS8cuda_cub4core6detail13_kernel_agentINS1_8__reduce11ReduceAgentINS0_12zip_iteratorIN4cuda3std3__45tupleIJNS0_10device_ptrIdEENS0_17counting_iteratorIlNS0_11use_defaultESF_SF_EEEEEEEPNSB_IJdlEEESJ_lNS1_9__extrema9arg_max_fIdl10comparatorEEEEJSI_SK_lN3cub18CUB_300001_SM_100013GridEvenShareIlEENSR_9GridQueueIyEESO_EEEvDpT0_,"aw",@nobits
	.sectionflags	@""
	.align	16
	.zero		1024


//--------------------- .nv.shared._ZN6thrust24THRUST_300001_SM_1000_NS8cuda_cub4core6detail13_kernel_agentINS1_8__reduce11ReduceAgentINS0_12zip_iteratorIN4cuda3std3__45tupleIJNS0_10device_ptrIdEENS0_17counting_iteratorIlNS0_11use_defaultESF_SF_EEEEEEEPNSB_IJdlEEESJ_lNS1_9__extrema9arg_max_fIdl10comparatorEEEEJSI_SK_lSO_EEEvDpT0_ --------------------------
	.section	.nv.shared._ZN6thrust24THRUST_300001_SM_1000_NS8cuda_cub4core6detail13_kernel_agentINS1_8__reduce11ReduceAgentINS0_12zip_iteratorIN4cuda3std3__45tupleIJNS0_10device_ptrIdEENS0_17counting_iteratorIlNS0_11use_defaultESF_SF_EEEEEEEPNSB_IJdlEEESJ_lNS1_9__extrema9arg_max_fIdl10comparatorEEEEJSI_SK_lSO_EEEvDpT0_,"aw",@nobits
	.sectionflags	@""
	.align	16
	.zero		1024


//--------------------- .nv.shared._ZN6thrust24THRUST_300001_SM_1000_NS8cuda_cub4core6detail13_kernel_agentINS1_8__reduce11ReduceAgentIPN4cuda3std3__45tupleIJdlEEESC_SB_iNS1_9__extrema9arg_max_fIdl10comparatorEEEEJSC_SC_iSG_EEEvDpT0_ --------------------------
	.section	.nv.shared._ZN6thrust24THRUST_300001_SM_1000_NS8cuda_cub4core6detail13_kernel_agentINS1_8__reduce11ReduceAgentIPN4cuda3std3__45tupleIJdlEEESC_SB_iNS1_9__extrema9arg_max_fIdl10comparatorEEEEJSC_SC_iSG_EEEvDpT0_,"aw",@nobits
	.sectionflags	@""
	.align	16
	.zero		1024


//--------------------- .nv.shared._ZN6thrust24THRUST_300001_SM_1000_NS8cuda_cub4core6detail13_kernel_agentINS1_8__reduce10DrainAgentIiEEJN3cub18CUB_300001_SM_10009GridQueueIjEEiEEEvDpT0_ --------------------------
	.section	.nv.shared._ZN6thrust24THRUST_300001_SM_1000_NS8cuda_cub4core6detail13_kernel_agentINS1_8__reduce10DrainAgentIiEEJN3cub18CUB_300001_SM_10009GridQueueIjEEiEEEvDpT0_,"aw",@nobits
	.sectionflags	@""
	.align	16
	.zero		1024


//--------------------- .nv.shared._ZN6thrust24THRUST_300001_SM_1000_NS8cuda_cub4core6detail13_kernel_agentINS1_8__reduce11ReduceAgentINS0_12zip_iteratorIN4cuda3std3__45tupleIJNS0_10device_ptrIdEENS0_17counting_iteratorIlNS0_11use_defaultESF_SF_EEEEEEEPNSB_IJdlEEESJ_iNS1_9__extrema9arg_max_fIdl10comparatorEEEEJSI_SK_iN3cub18CUB_300001_SM_100013GridEvenShareIiEENSR_9GridQueueIjEESO_EEEvDpT0_ --------------------------
	.section	.nv.shared._ZN6thrust24THRUST_300001_SM_1000_NS8cuda_cub4core6detail13_kernel_agentINS1_8__reduce11ReduceAgentINS0_12zip_iteratorIN4cuda3std3__45tupleIJNS0_10device_ptrIdEENS0_17counting_iteratorIlNS0_11use_defaultESF_SF_EEEEEEEPNSB_IJdlEEESJ_iNS1_9__extrema9arg_max_fIdl10comparatorEEEEJSI_SK_iN3cub18CUB_300001_SM_100013GridEvenShareIiEENSR_9GridQueueIjEESO_EEEvDpT0_,"aw",@nobits
	.sectionflags	@""
	.align	16
	.zero		1024


//--------------------- .nv.shared._ZN6thrust24THRUST_300001_SM_1000_NS8cuda_cub4core6detail13_kernel_agentINS1_8__reduce11ReduceAgentINS0_12zip_iteratorIN4cuda3std3__45tupleIJNS0_10device_ptrIdEENS0_17counting_iteratorIlNS0_11use_defaultESF_SF_EEEEEEEPNSB_IJdlEEESJ_iNS1_9__extrema9arg_max_fIdl10comparatorEEEEJSI_SK_iSO_EEEvDpT0_ --------------------------
	.section	.nv.shared._ZN6thrust24THRUST_300001_SM_1000_NS8cuda_cub4core6detail13_kernel_agentINS1_8__reduce11ReduceAgentINS0_12zip_iteratorIN4cuda3std3__45tupleIJNS0_10device_ptrIdEENS0_17counting_iteratorIlNS0_11use_defaultESF_SF_EEEEEEEPNSB_IJdlEEESJ_iNS1_9__extrema9arg_max_fIdl10comparatorEEEEJSI_SK_iSO_EEEvDpT0_,"aw",@nobits
	.sectionflags	@""
	.align	16
	.zero		1024


//--------------------- .nv.shared._Z9normalizePdim --------------------------
	.section	.nv.shared._Z9normalizePdim,"aw",@nobits
	.sectionflags	@""
	.align	16
	.zero		1024


//--------------------- .nv.shared._Z20backward_eliminationPdimi --------------------------
	.section	.nv.shared._Z20backward_eliminationPdimi,"aw",@nobits
	.sectionflags	@""
	.align	16
	.zero		1024


//--------------------- .nv.shared._Z16rows_eliminationPdimi --------------------------
	.section	.nv.shared._Z16rows_eliminationPdimi,"aw",@nobits
	.sectionflags	@""
	.align	16
	.zero		1024


//--------------------- .nv.shared._Z4swapPdimii  --------------------------
	.section	.nv.shared._Z4swapPdimii,"aw",@nobits
	.sectionflags	@""
	.align	16
	.zero		1024


//--------------------- .nv.constant0._ZN3cub18CUB_300001_SM_10006detail11EmptyKernelIvEEvv --------------------------
	.section	.nv.constant0._ZN3cub18CUB_300001_SM_10006detail11EmptyKernelIvEEvv,"a",@progbits
	.sectionflags	@""
	.align	4
.nv.constant0._ZN3cub18CUB_300001_SM_10006detail11EmptyKernelIvEEvv:
	.zero		896


//--------------------- .nv.constant0._ZN6thrust24THRUST_300001_SM_1000_NS8cuda_cub4core6detail13_kernel_agentINS1_8__reduce11ReduceAgentIPN4cuda3std3__45tupleIJdlEEESC_SB_lNS1_9__extrema9arg_max_fIdl10comparatorEEEEJSC_SC_iSG_EEEvDpT0_ --------------------------
	.section	.nv.constant0._ZN6thrust24THRUST_300001_SM_1000_NS8cuda_cub4core6detail13_kernel_agentINS1_8__reduce11ReduceAgentIPN4cuda3std3__45tupleIJdlEEESC_SB_lNS1_9__extrema9arg_max_fIdl10comparatorEEEEJSC_SC_iSG_EEEvDpT0_,"a",@progbits
	.sectionflags	@""
	.align	4
.nv.constant0._ZN6thrust24THRUST_300001_SM_1000_NS8cuda_cub4core6detail13_kernel_agentINS1_8__reduce11ReduceAgentIPN4cuda3std3__45tupleIJdlEEESC_SB_lNS1_9__extrema9arg_max_fIdl10comparatorEEEEJSC_SC_iSG_EEEvDpT0_:
	.zero		917


//--------------------- .nv.constant0._ZN6thrust24THRUST_300001_SM_1000_NS8cuda_cub4core6detail13_kernel_agentINS1_8__reduce10DrainAgentIlEEJN3cub18CUB_300001_SM_10009GridQueueIyEElEEEvDpT0_ --------------------------
	.section	.nv.constant0._ZN6thrust24THRUST_300001_SM_1000_NS8cuda_cub4core6detail13_kernel_agentINS1_8__reduce10DrainAgentIlEEJN3cub18CUB_300001_SM_10009GridQueueIyEElEEEvDpT0_,"a",@progbits
	.sectionflags	@""
	.align	4
.nv.constant0._ZN6thrust24THRUST_300001_SM_1000_NS8cuda_cub4core6detail13_kernel_agentINS1_8__reduce10DrainAgentIlEEJN3cub18CUB_300001_SM_10009GridQueueIyEElEEEvDpT0_:
	.zero		912


//--------------------- .nv.constant0._ZN6thrust24THRUST_300001_SM_1000_NS8cuda_cub4core6detail13_kernel_agentINS1_8__reduce11ReduceAgentINS0_12zip_iteratorIN4cuda3std3__45tupleIJNS0_10device_ptrIdEENS0_17counting_iteratorIlNS0_11use_defaultESF_SF_EEEEEEEPNSB_IJdlEEESJ_lNS1_9__extrema9arg_max_fIdl10comparatorEEEEJSI_SK_lN3cub18CUB_300001_SM_100013GridEvenShareIlEENSR_9GridQueueIyEESO_EEEvDpT0_ --------------------------
	.section	.nv.constant0._ZN6thrust24THRUST_300001_SM_1000_NS8cuda_cub4core6detail13_kernel_agentINS1_8__reduce11ReduceAgentINS0_12zip_iteratorIN4cuda3std3__45tupleIJNS0_10device_ptrIdEENS0_17counting_iteratorIlNS0_11use_defaultESF_SF_EEEEEEEPNSB_IJdlEEESJ_lNS1_9__extrema9arg_max_fIdl10comparatorEEEEJSI_SK_lN3cub18CUB_300001_SM_100013GridEvenShareIlEENSR_9GridQueueIyEESO_EEEvDpT0_,"a",@progbits
	.sectionflags	@""
	.align	4
.nv.constant0._ZN6thrust24THRUST_300001_SM_1000_NS8cuda_cub4core6detail13_kernel_agentINS1_8__reduce11ReduceAgentINS0_12zip_iteratorIN4cuda3std3__45tupleIJNS0_10device_ptrIdEENS0_17counting_iteratorIlNS0_11use_defaultESF_SF_EEEEEEEPNSB_IJdlEEESJ_lNS1_9__extrema9arg_max_fIdl10comparatorEEEEJSI_SK_lN3cub18CUB_300001_SM_100013GridEvenShareIlEENSR_9GridQueueIyEESO_EEEvDpT0_:
	.zero		1009


//--------------------- .nv.constant0._ZN6thrust24THRUST_300001_SM_1000_NS8cuda_cub4core6detail13_kernel_agentINS1_8__reduce11ReduceAgentINS0_12zip_iteratorIN4cuda3std3__45tupleIJNS0_10device_ptrIdEENS0_17counting_iteratorIlNS0_11use_defaultESF_SF_EEEEEEEPNSB_IJdlEEESJ_lNS1_9__extrema9arg_max_fIdl10comparatorEEEEJSI_SK_lSO_EEEvDpT0_ --------------------------
	.section	.nv.constant0._ZN6thrust24THRUST_300001_SM_1000_NS8cuda_cub4core6detail13_kernel_agentINS1_8__reduce11ReduceAgentINS0_12zip_iteratorIN4cuda3std3__45tupleIJNS0_10device_ptrIdEENS0_17counting_iteratorIlNS0_11use_defaultESF_SF_EEEEEEEPNSB_IJdlEEESJ_lNS1_9__extrema9arg_max_fIdl10comparatorEEEEJSI_SK_lSO_EEEvDpT0_,"a",@progbits
	.sectionflags	@""
	.align	4
.nv.constant0._ZN6thrust24THRUST_300001_SM_1000_NS8cuda_cub4core6detail13_kernel_agentINS1_8__reduce11ReduceAgentINS0_12zip_iteratorIN4cuda3std3__45tupleIJNS0_10device_ptrIdEENS0_17counting_iteratorIlNS0_11use_defaultESF_SF_EEEEEEEPNSB_IJdlEEESJ_lNS1_9__extrema9arg_max_fIdl10comparatorEEEEJSI_SK_lSO_EEEvDpT0_:
	.zero		929


//--------------------- .nv.constant0._ZN6thrust24THRUST_300001_SM_1000_NS8cuda_cub4core6detail13_kernel_agentINS1_8__reduce11ReduceAgentIPN4cuda3std3__45tupleIJdlEEESC_SB_iNS1_9__extrema9arg_max_fIdl10comparatorEEEEJSC_SC_iSG_EEEvDpT0_ --------------------------
	.section	.nv.constant0._ZN6thrust24THRUST_300001_SM_1000_NS8cuda_cub4core6detail13_kernel_agentINS1_8__reduce11ReduceAgentIPN4cuda3std3__45tupleIJdlEEESC_SB_iNS1_9__extrema9arg_max_fIdl10comparatorEEEEJSC_SC_iSG_EEEvDpT0_,"a",@progbits
	.sectionflags	@""
	.align	4
.nv.constant0._ZN6thrust24THRUST_300001_SM_1000_NS8cuda_cub4core6detail13_kernel_agentINS1_8__reduce11ReduceAgentIPN4cuda3std3__45tupleIJdlEEESC_SB_iNS1_9__extrema9arg_max_fIdl10comparatorEEEEJSC_SC_iSG_EEEvDpT0_:
	.zero		917


//--------------------- .nv.constant0._ZN6thrust24THRUST_300001_SM_1000_NS8cuda_cub4core6detail13_kernel_agentINS1_8__reduce10DrainAgentIiEEJN3cub18CUB_300001_SM_10009GridQueueIjEEiEEEvDpT0_ --------------------------
	.section	.nv.constant0._ZN6thrust24THRUST_300001_SM_1000_NS8cuda_cub4core6detail13_kernel_agentINS1_8__reduce10DrainAgentIiEEJN3cub18CUB_300001_SM_10009GridQueueIjEEiEEEvDpT0_,"a",@progbits
	.sectionflags	@""
	.align	4
.nv.constant0._ZN6thrust24THRUST_300001_SM_1000_NS8cuda_cub4core6detail13_kernel_agentINS1_8__reduce10DrainAgentIiEEJN3cub18CUB_300001_SM_10009GridQueueIjEEiEEEvDpT0_:
	.zero		908


//--------------------- .nv.constant0._ZN6thrust24THRUST_300001_SM_1000_NS8cuda_cub4core6detail13_kernel_agentINS1_8__reduce11ReduceAgentINS0_12zip_iteratorIN4cuda3std3__45tupleIJNS0_10device_ptrIdEENS0_17counting_iteratorIlNS0_11use_defaultESF_SF_EEEEEEEPNSB_IJdlEEESJ_iNS1_9__extrema9arg_max_fIdl10comparatorEEEEJSI_SK_iN3cub18CUB_300001_SM_100013GridEvenShareIiEENSR_9GridQueueIjEESO_EEEvDpT0_ --------------------------
	.section	.nv.constant0._ZN6thrust24THRUST_300001_SM_1000_NS8cuda_cub4core6detail13_kernel_agentINS1_8__reduce11ReduceAgentINS0_12zip_iteratorIN4cuda3std3__45tupleIJNS0_10device_ptrIdEENS0_17counting_iteratorIlNS0_11use_defaultESF_SF_EEEEEEEPNSB_IJdlEEESJ_iNS1_9__extrema9arg_max_fIdl10comparatorEEEEJSI_SK_iN3cub18CUB_300001_SM_100013GridEvenShareIiEENSR_9GridQueueIjEESO_EEEvDpT0_,"a",@progbits
	.sectionflags	@""
	.align	4
.nv.constant0._ZN6thrust24THRUST_300001_SM_1000_NS8cuda_cub4core6detail13_kernel_agentINS1_8__reduce11ReduceAgentINS0_12zip_iteratorIN4cuda3std3__45tupleIJNS0_10device_ptrIdEENS0_17counting_iteratorIlNS0_11use_defaultESF_SF_EEEEEEEPNSB_IJdlEEESJ_iNS1_9__extrema9arg_max_fIdl10comparatorEEEEJSI_SK_iN3cub18CUB_300001_SM_100013GridEvenShareIiEENSR_9GridQueueIjEESO_EEEvDpT0_:
	.zero		977


//--------------------- .nv.constant0._ZN6thrust24THRUST_300001_SM_1000_NS8cuda_cub4core6detail13_kernel_agentINS1_8__reduce11ReduceAgentINS0_12zip_iteratorIN4cuda3std3__45tupleIJNS0_10device_ptrIdEENS0_17counting_iteratorIlNS0_11use_defaultESF_SF_EEEEEEEPNSB_IJdlEEESJ_iNS1_9__extrema9arg_max_fIdl10comparatorEEEEJSI_SK_iSO_EEEvDpT0_ --------------------------
	.section	.nv.constant0._ZN6thrust24THRUST_300001_SM_1000_NS8cuda_cub4core6detail13_kernel_agentINS1_8__reduce11ReduceAgentINS0_12zip_iteratorIN4cuda3std3__45tupleIJNS0_10device_ptrIdEENS0_17counting_iteratorIlNS0_11use_defaultESF_SF_EEEEEEEPNSB_IJdlEEESJ_iNS1_9__extrema9arg_max_fIdl10comparatorEEEEJSI_SK_iSO_EEEvDpT0_,"a",@progbits
	.sectionflags	@""
	.align	4
.nv.constant0._ZN6thrust24THRUST_300001_SM_1000_NS8cuda_cub4core6detail13_kernel_agentINS1_8__reduce11ReduceAgentINS0_12zip_iteratorIN4cuda3std3__45tupleIJNS0_10device_ptrIdEENS0_17counting_iteratorIlNS0_11use_defaultESF_SF_EEEEEEEPNSB_IJdlEEESJ_iNS1_9__extrema9arg_max_fIdl10comparatorEEEEJSI_SK_iSO_EEEvDpT0_:
	.zero		925


//--------------------- .nv.constant0._Z9normalizePdim --------------------------
	.section	.nv.constant0._Z9normalizePdim,"a",@progbits
	.sectionflags	@""
	.align	4
.nv.constant0._Z9normalizePdim:
	.zero		920


//--------------------- .nv.constant0._Z20backward_eliminationPdimi --------------------------
	.section	.nv.constant0._Z20backward_eliminationPdimi,"a",@progbits
	.sectionflags	@""
	.align	4
.nv.constant0._Z20backward_eliminationPdimi:
	.zero		924


//--------------------- .nv.constant0._Z16rows_eliminationPdimi --------------------------
	.section	.nv.constant0._Z16rows_eliminationPdimi,"a",@progbits
	.sectionflags	@""
	.align	4
.nv.constant0._Z16rows_eliminationPdimi:
	.zero		924


//--------------------- .nv.constant0._Z4swapPdimii --------------------------
	.section	.nv.constant0._Z4swapPdimii,"a",@progbits
	.sectionflags	@""
	.align	4
.nv.constant0._Z4swapPdimii:
	.zero		928


//--------------------- SYMBOLS --------------------------

	.type		.nv.reservedSmem.offset0,@object
	.size		.nv.reservedSmem.offset0,0x4
	.type		.nv.reservedSmem.cap,@object
	.size		.nv.reservedSmem.cap,0x4
